//
// Generated by NVIDIA NVVM Compiler
//
// Compiler Build ID: CL-36424714
// Cuda compilation tools, release 13.0, V13.0.88
// Based on NVVM 20.0.0
//

.version 9.0
.target sm_100
.address_size 64

	// .globl	_Z10nonceGrindPKmPmS1_S0_

.visible .entry _Z10nonceGrindPKmPmS1_S0_(
	.param .u64 .ptr .align 1 _Z10nonceGrindPKmPmS1_S0__param_0,
	.param .u64 .ptr .align 1 _Z10nonceGrindPKmPmS1_S0__param_1,
	.param .u64 .ptr .align 1 _Z10nonceGrindPKmPmS1_S0__param_2,
	.param .u64 .ptr .align 1 _Z10nonceGrindPKmPmS1_S0__param_3
)
.maxntid 256
.minnctapersm 4
{
	.reg .pred 	%p<3>;
	.reg .b32 	%r<2999>;
	.reg .b64 	%rd<1271>;
	.reg .b64 	%fd<745>;

	ld.param.u64 	%rd32, [_Z10nonceGrindPKmPmS1_S0__param_0];
	ld.param.u64 	%rd33, [_Z10nonceGrindPKmPmS1_S0__param_3];
	cvta.to.global.u64 	%rd34, %rd33;
	cvta.to.global.u64 	%rd35, %rd32;
	ld.global.nc.u64 	%rd1, [%rd35];
	ld.global.nc.u64 	%rd2, [%rd35+8];
	ld.global.nc.u64 	%rd3, [%rd35+16];
	ld.global.nc.u64 	%rd4, [%rd35+24];
	ld.global.nc.v2.u32 	{%r1, %r2}, [%rd35+32];
	ld.global.nc.u64 	%rd5, [%rd35+40];
	ld.global.nc.u64 	%rd6, [%rd35+48];
	ld.global.nc.u64 	%rd7, [%rd35+56];
	ld.global.nc.u64 	%rd8, [%rd35+64];
	ld.global.nc.u64 	%rd9, [%rd35+72];
	add.s64 	%rd36, %rd6, 85782056580896874;
	xor.b64  	%rd37, %rd36, 6620516959819538809;
	mov.b64 	%fd1, %rd37;
	{
	.reg .b32 %temp; 
	mov.b64 	{%temp, %r21}, %fd1;
	}
	{
	.reg .b32 %temp; 
	mov.b64 	{%r20, %temp}, %fd1;
	}
	mov.b32 	%r54, 32;
	// begin inline asm
	shf.r.wrap.b32 %r15, %r21, %r20, %r54;
	// end inline asm
	// begin inline asm
	shf.r.wrap.b32 %r19, %r20, %r21, %r54;
	// end inline asm
	mov.b64 	%fd2, {%r15, %r19};
	mov.b64 	%rd38, %fd2;
	add.s64 	%rd39, %rd38, -6534734903238641935;
	xor.b64  	%rd40, %rd39, 6620516959819538809;
	mov.b64 	%fd3, %rd40;
	{
	.reg .b32 %temp; 
	mov.b64 	{%r29, %temp}, %fd3;
	}
	{
	.reg .b32 %temp; 
	mov.b64 	{%temp, %r28}, %fd3;
	}
	mov.b32 	%r30, 24;
	// begin inline asm
	shf.r.wrap.b32 %r23, %r29, %r28, %r30;
	// end inline asm
	// begin inline asm
	shf.r.wrap.b32 %r27, %r28, %r29, %r30;
	// end inline asm
	mov.b64 	%fd4, {%r23, %r27};
	mov.b64 	%rd41, %fd4;
	add.s64 	%rd42, %rd7, %rd36;
	add.s64 	%rd43, %rd42, %rd41;
	xor.b64  	%rd44, %rd43, %rd38;
	mov.b64 	%fd5, %rd44;
	{
	.reg .b32 %temp; 
	mov.b64 	{%r37, %temp}, %fd5;
	}
	{
	.reg .b32 %temp; 
	mov.b64 	{%temp, %r36}, %fd5;
	}
	mov.b32 	%r38, 16;
	// begin inline asm
	shf.r.wrap.b32 %r31, %r37, %r36, %r38;
	// end inline asm
	// begin inline asm
	shf.r.wrap.b32 %r35, %r36, %r37, %r38;
	// end inline asm
	mov.b64 	%fd6, {%r31, %r35};
	mov.b64 	%rd45, %fd6;
	add.s64 	%rd10, %rd39, %rd45;
	xor.b64  	%rd46, %rd10, %rd41;
	mov.b64 	%fd7, %rd46;
	{
	.reg .b32 %temp; 
	mov.b64 	{%temp, %r45}, %fd7;
	}
	{
	.reg .b32 %temp; 
	mov.b64 	{%r44, %temp}, %fd7;
	}
	mov.b32 	%r46, 63;
	// begin inline asm
	shf.r.wrap.b32 %r39, %r45, %r44, %r46;
	// end inline asm
	// begin inline asm
	shf.r.wrap.b32 %r43, %r44, %r45, %r46;
	// end inline asm
	mov.b64 	%fd8, {%r39, %r43};
	mov.b64 	%rd11, %fd8;
	ld.global.nc.u64 	%rd47, [%rd34];
	ld.global.nc.u64 	%rd12, [%rd34+40];
	add.s64 	%rd48, %rd12, %rd47;
	add.s64 	%rd49, %rd48, %rd8;
	xor.b64  	%rd50, %rd49, %rd45;
	mov.b64 	%fd9, %rd50;
	{
	.reg .b32 %temp; 
	mov.b64 	{%temp, %r53}, %fd9;
	}
	{
	.reg .b32 %temp; 
	mov.b64 	{%r52, %temp}, %fd9;
	}
	// begin inline asm
	shf.r.wrap.b32 %r47, %r53, %r52, %r54;
	// end inline asm
	// begin inline asm
	shf.r.wrap.b32 %r51, %r52, %r53, %r54;
	// end inline asm
	mov.b64 	%fd10, {%r47, %r51};
	mov.b64 	%rd13, %fd10;
	add.s64 	%rd14, %rd9, %rd49;
	ld.global.nc.u64 	%rd15, [%rd34+8];
	ld.global.nc.u64 	%rd16, [%rd34+96];
	ld.global.nc.u64 	%rd17, [%rd34+104];
	ld.global.nc.u64 	%rd18, [%rd34+64];
	ld.global.nc.u64 	%rd19, [%rd34+32];
	add.s64 	%rd20, %rd19, %rd43;
	ld.global.nc.u64 	%rd21, [%rd34+72];
	mov.b32 	%r2998, 0;
	bra.uni 	$L__BB0_2;
$L__BB0_1:
	add.s32 	%r2998, %r2998, 1;
	setp.eq.s32 	%p2, %r2998, 64;
	@%p2 bra 	$L__BB0_4;
$L__BB0_2:
	mov.u32 	%r2992, %ntid.x;
	mov.u32 	%r2993, %ctaid.x;
	mov.u32 	%r2994, %tid.x;
	mad.lo.s32 	%r2995, %r2992, %r2993, %r2994;
	shl.b32 	%r2996, %r2995, 6;
	add.s32 	%r7, %r2996, %r2998;
	mov.b64 	%rd22, {%r7, %r2};
	add.s64 	%rd51, %rd22, 6625583534739731862;
	xor.b64  	%rd52, %rd51, -2270897969802886508;
	mov.b64 	%fd11, %rd52;
	{
	.reg .b32 %temp; 
	mov.b64 	{%temp, %r62}, %fd11;
	}
	{
	.reg .b32 %temp; 
	mov.b64 	{%r61, %temp}, %fd11;
	}
	mov.b32 	%r2975, 32;
	// begin inline asm
	shf.r.wrap.b32 %r56, %r62, %r61, %r2975;
	// end inline asm
	// begin inline asm
	shf.r.wrap.b32 %r60, %r61, %r62, %r2975;
	// end inline asm
	mov.b64 	%fd12, {%r56, %r60};
	mov.b64 	%rd53, %fd12;
	add.s64 	%rd54, %rd53, 4354685564936845355;
	xor.b64  	%rd55, %rd54, 2270897969802886507;
	mov.b64 	%fd13, %rd55;
	{
	.reg .b32 %temp; 
	mov.b64 	{%r70, %temp}, %fd13;
	}
	{
	.reg .b32 %temp; 
	mov.b64 	{%temp, %r69}, %fd13;
	}
	mov.b32 	%r2983, 24;
	// begin inline asm
	shf.r.wrap.b32 %r64, %r70, %r69, %r2983;
	// end inline asm
	// begin inline asm
	shf.r.wrap.b32 %r68, %r69, %r70, %r2983;
	// end inline asm
	mov.b64 	%fd14, {%r64, %r68};
	mov.b64 	%rd56, %fd14;
	add.s64 	%rd57, %rd5, %rd51;
	add.s64 	%rd58, %rd57, %rd56;
	xor.b64  	%rd59, %rd58, %rd53;
	mov.b64 	%fd15, %rd59;
	{
	.reg .b32 %temp; 
	mov.b64 	{%r78, %temp}, %fd15;
	}
	{
	.reg .b32 %temp; 
	mov.b64 	{%temp, %r77}, %fd15;
	}
	mov.b32 	%r2991, 16;
	// begin inline asm
	shf.r.wrap.b32 %r72, %r78, %r77, %r2991;
	// end inline asm
	// begin inline asm
	shf.r.wrap.b32 %r76, %r77, %r78, %r2991;
	// end inline asm
	mov.b64 	%fd16, {%r72, %r76};
	mov.b64 	%rd60, %fd16;
	add.s64 	%rd61, %rd54, %rd60;
	xor.b64  	%rd62, %rd61, %rd56;
	mov.b64 	%fd17, %rd62;
	{
	.reg .b32 %temp; 
	mov.b64 	{%temp, %r86}, %fd17;
	}
	{
	.reg .b32 %temp; 
	mov.b64 	{%r85, %temp}, %fd17;
	}
	mov.b32 	%r2895, 63;
	// begin inline asm
	shf.r.wrap.b32 %r80, %r86, %r85, %r2895;
	// end inline asm
	// begin inline asm
	shf.r.wrap.b32 %r84, %r85, %r86, %r2895;
	// end inline asm
	mov.b64 	%fd18, {%r80, %r84};
	mov.b64 	%rd63, %fd18;
	add.s64 	%rd64, %rd61, %rd13;
	xor.b64  	%rd65, %rd64, %rd12;
	mov.b64 	%fd19, %rd65;
	{
	.reg .b32 %temp; 
	mov.b64 	{%r94, %temp}, %fd19;
	}
	{
	.reg .b32 %temp; 
	mov.b64 	{%temp, %r93}, %fd19;
	}
	// begin inline asm
	shf.r.wrap.b32 %r88, %r94, %r93, %r2983;
	// end inline asm
	// begin inline asm
	shf.r.wrap.b32 %r92, %r93, %r94, %r2983;
	// end inline asm
	mov.b64 	%fd20, {%r88, %r92};
	mov.b64 	%rd66, %fd20;
	add.s64 	%rd67, %rd14, %rd66;
	xor.b64  	%rd68, %rd67, %rd13;
	mov.b64 	%fd21, %rd68;
	{
	.reg .b32 %temp; 
	mov.b64 	{%r102, %temp}, %fd21;
	}
	{
	.reg .b32 %temp; 
	mov.b64 	{%temp, %r101}, %fd21;
	}
	// begin inline asm
	shf.r.wrap.b32 %r96, %r102, %r101, %r2991;
	// end inline asm
	// begin inline asm
	shf.r.wrap.b32 %r100, %r101, %r102, %r2991;
	// end inline asm
	mov.b64 	%fd22, {%r96, %r100};
	mov.b64 	%rd69, %fd22;
	add.s64 	%rd70, %rd64, %rd69;
	xor.b64  	%rd71, %rd70, %rd66;
	mov.b64 	%fd23, %rd71;
	{
	.reg .b32 %temp; 
	mov.b64 	{%temp, %r110}, %fd23;
	}
	{
	.reg .b32 %temp; 
	mov.b64 	{%r109, %temp}, %fd23;
	}
	// begin inline asm
	shf.r.wrap.b32 %r104, %r110, %r109, %r2895;
	// end inline asm
	// begin inline asm
	shf.r.wrap.b32 %r108, %r109, %r110, %r2895;
	// end inline asm
	mov.b64 	%fd24, {%r104, %r108};
	mov.b64 	%rd72, %fd24;
	add.s64 	%rd73, %rd15, %rd63;
	xor.b64  	%rd74, %rd16, %rd73;
	mov.b64 	%fd25, %rd74;
	{
	.reg .b32 %temp; 
	mov.b64 	{%temp, %r118}, %fd25;
	}
	{
	.reg .b32 %temp; 
	mov.b64 	{%r117, %temp}, %fd25;
	}
	// begin inline asm
	shf.r.wrap.b32 %r112, %r118, %r117, %r2975;
	// end inline asm
	// begin inline asm
	shf.r.wrap.b32 %r116, %r117, %r118, %r2975;
	// end inline asm
	mov.b64 	%fd26, {%r112, %r116};
	mov.b64 	%rd75, %fd26;
	add.s64 	%rd76, %rd10, %rd75;
	xor.b64  	%rd77, %rd76, %rd63;
	mov.b64 	%fd27, %rd77;
	{
	.reg .b32 %temp; 
	mov.b64 	{%r126, %temp}, %fd27;
	}
	{
	.reg .b32 %temp; 
	mov.b64 	{%temp, %r125}, %fd27;
	}
	// begin inline asm
	shf.r.wrap.b32 %r120, %r126, %r125, %r2983;
	// end inline asm
	// begin inline asm
	shf.r.wrap.b32 %r124, %r125, %r126, %r2983;
	// end inline asm
	mov.b64 	%fd28, {%r120, %r124};
	mov.b64 	%rd78, %fd28;
	add.s64 	%rd79, %rd73, %rd78;
	xor.b64  	%rd80, %rd79, %rd75;
	mov.b64 	%fd29, %rd80;
	{
	.reg .b32 %temp; 
	mov.b64 	{%r134, %temp}, %fd29;
	}
	{
	.reg .b32 %temp; 
	mov.b64 	{%temp, %r133}, %fd29;
	}
	// begin inline asm
	shf.r.wrap.b32 %r128, %r134, %r133, %r2991;
	// end inline asm
	// begin inline asm
	shf.r.wrap.b32 %r132, %r133, %r134, %r2991;
	// end inline asm
	mov.b64 	%fd30, {%r128, %r132};
	mov.b64 	%rd81, %fd30;
	add.s64 	%rd82, %rd76, %rd81;
	xor.b64  	%rd83, %rd82, %rd78;
	mov.b64 	%fd31, %rd83;
	{
	.reg .b32 %temp; 
	mov.b64 	{%temp, %r142}, %fd31;
	}
	{
	.reg .b32 %temp; 
	mov.b64 	{%r141, %temp}, %fd31;
	}
	// begin inline asm
	shf.r.wrap.b32 %r136, %r142, %r141, %r2895;
	// end inline asm
	// begin inline asm
	shf.r.wrap.b32 %r140, %r141, %r142, %r2895;
	// end inline asm
	mov.b64 	%fd32, {%r136, %r140};
	mov.b64 	%rd84, %fd32;
	add.s64 	%rd85, %rd58, %rd11;
	xor.b64  	%rd86, %rd17, %rd85;
	mov.b64 	%fd33, %rd86;
	{
	.reg .b32 %temp; 
	mov.b64 	{%temp, %r150}, %fd33;
	}
	{
	.reg .b32 %temp; 
	mov.b64 	{%r149, %temp}, %fd33;
	}
	// begin inline asm
	shf.r.wrap.b32 %r144, %r150, %r149, %r2975;
	// end inline asm
	// begin inline asm
	shf.r.wrap.b32 %r148, %r149, %r150, %r2975;
	// end inline asm
	mov.b64 	%fd34, {%r144, %r148};
	mov.b64 	%rd87, %fd34;
	add.s64 	%rd88, %rd18, %rd87;
	xor.b64  	%rd89, %rd88, %rd11;
	mov.b64 	%fd35, %rd89;
	{
	.reg .b32 %temp; 
	mov.b64 	{%r158, %temp}, %fd35;
	}
	{
	.reg .b32 %temp; 
	mov.b64 	{%temp, %r157}, %fd35;
	}
	// begin inline asm
	shf.r.wrap.b32 %r152, %r158, %r157, %r2983;
	// end inline asm
	// begin inline asm
	shf.r.wrap.b32 %r156, %r157, %r158, %r2983;
	// end inline asm
	mov.b64 	%fd36, {%r152, %r156};
	mov.b64 	%rd90, %fd36;
	add.s64 	%rd91, %rd85, %rd90;
	xor.b64  	%rd92, %rd91, %rd87;
	mov.b64 	%fd37, %rd92;
	{
	.reg .b32 %temp; 
	mov.b64 	{%r166, %temp}, %fd37;
	}
	{
	.reg .b32 %temp; 
	mov.b64 	{%temp, %r165}, %fd37;
	}
	// begin inline asm
	shf.r.wrap.b32 %r160, %r166, %r165, %r2991;
	// end inline asm
	// begin inline asm
	shf.r.wrap.b32 %r164, %r165, %r166, %r2991;
	// end inline asm
	mov.b64 	%fd38, {%r160, %r164};
	mov.b64 	%rd93, %fd38;
	add.s64 	%rd94, %rd88, %rd93;
	xor.b64  	%rd95, %rd94, %rd90;
	mov.b64 	%fd39, %rd95;
	{
	.reg .b32 %temp; 
	mov.b64 	{%temp, %r174}, %fd39;
	}
	{
	.reg .b32 %temp; 
	mov.b64 	{%r173, %temp}, %fd39;
	}
	// begin inline asm
	shf.r.wrap.b32 %r168, %r174, %r173, %r2895;
	// end inline asm
	// begin inline asm
	shf.r.wrap.b32 %r172, %r173, %r174, %r2895;
	// end inline asm
	mov.b64 	%fd40, {%r168, %r172};
	mov.b64 	%rd96, %fd40;
	xor.b64  	%rd97, %rd20, %rd60;
	mov.b64 	%fd41, %rd97;
	{
	.reg .b32 %temp; 
	mov.b64 	{%temp, %r182}, %fd41;
	}
	{
	.reg .b32 %temp; 
	mov.b64 	{%r181, %temp}, %fd41;
	}
	// begin inline asm
	shf.r.wrap.b32 %r176, %r182, %r181, %r2975;
	// end inline asm
	// begin inline asm
	shf.r.wrap.b32 %r180, %r181, %r182, %r2975;
	// end inline asm
	mov.b64 	%fd42, {%r176, %r180};
	mov.b64 	%rd98, %fd42;
	add.s64 	%rd99, %rd21, %rd98;
	xor.b64  	%rd100, %rd99, %rd19;
	mov.b64 	%fd43, %rd100;
	{
	.reg .b32 %temp; 
	mov.b64 	{%r190, %temp}, %fd43;
	}
	{
	.reg .b32 %temp; 
	mov.b64 	{%temp, %r189}, %fd43;
	}
	// begin inline asm
	shf.r.wrap.b32 %r184, %r190, %r189, %r2983;
	// end inline asm
	// begin inline asm
	shf.r.wrap.b32 %r188, %r189, %r190, %r2983;
	// end inline asm
	mov.b64 	%fd44, {%r184, %r188};
	mov.b64 	%rd101, %fd44;
	add.s64 	%rd102, %rd20, %rd101;
	xor.b64  	%rd103, %rd102, %rd98;
	mov.b64 	%fd45, %rd103;
	{
	.reg .b32 %temp; 
	mov.b64 	{%r198, %temp}, %fd45;
	}
	{
	.reg .b32 %temp; 
	mov.b64 	{%temp, %r197}, %fd45;
	}
	// begin inline asm
	shf.r.wrap.b32 %r192, %r198, %r197, %r2991;
	// end inline asm
	// begin inline asm
	shf.r.wrap.b32 %r196, %r197, %r198, %r2991;
	// end inline asm
	mov.b64 	%fd46, {%r192, %r196};
	mov.b64 	%rd104, %fd46;
	add.s64 	%rd105, %rd99, %rd104;
	xor.b64  	%rd106, %rd105, %rd101;
	mov.b64 	%fd47, %rd106;
	{
	.reg .b32 %temp; 
	mov.b64 	{%temp, %r206}, %fd47;
	}
	{
	.reg .b32 %temp; 
	mov.b64 	{%r205, %temp}, %fd47;
	}
	// begin inline asm
	shf.r.wrap.b32 %r200, %r206, %r205, %r2895;
	// end inline asm
	// begin inline asm
	shf.r.wrap.b32 %r204, %r205, %r206, %r2895;
	// end inline asm
	mov.b64 	%fd48, {%r200, %r204};
	mov.b64 	%rd107, %fd48;
	add.s64 	%rd108, %rd67, %rd107;
	xor.b64  	%rd109, %rd108, %rd81;
	mov.b64 	%fd49, %rd109;
	{
	.reg .b32 %temp; 
	mov.b64 	{%temp, %r214}, %fd49;
	}
	{
	.reg .b32 %temp; 
	mov.b64 	{%r213, %temp}, %fd49;
	}
	// begin inline asm
	shf.r.wrap.b32 %r208, %r214, %r213, %r2975;
	// end inline asm
	// begin inline asm
	shf.r.wrap.b32 %r212, %r213, %r214, %r2975;
	// end inline asm
	mov.b64 	%fd50, {%r208, %r212};
	mov.b64 	%rd110, %fd50;
	add.s64 	%rd111, %rd94, %rd110;
	xor.b64  	%rd112, %rd111, %rd107;
	mov.b64 	%fd51, %rd112;
	{
	.reg .b32 %temp; 
	mov.b64 	{%r222, %temp}, %fd51;
	}
	{
	.reg .b32 %temp; 
	mov.b64 	{%temp, %r221}, %fd51;
	}
	// begin inline asm
	shf.r.wrap.b32 %r216, %r222, %r221, %r2983;
	// end inline asm
	// begin inline asm
	shf.r.wrap.b32 %r220, %r221, %r222, %r2983;
	// end inline asm
	mov.b64 	%fd52, {%r216, %r220};
	mov.b64 	%rd113, %fd52;
	add.s64 	%rd114, %rd108, %rd113;
	xor.b64  	%rd115, %rd114, %rd110;
	mov.b64 	%fd53, %rd115;
	{
	.reg .b32 %temp; 
	mov.b64 	{%r230, %temp}, %fd53;
	}
	{
	.reg .b32 %temp; 
	mov.b64 	{%temp, %r229}, %fd53;
	}
	// begin inline asm
	shf.r.wrap.b32 %r224, %r230, %r229, %r2991;
	// end inline asm
	// begin inline asm
	shf.r.wrap.b32 %r228, %r229, %r230, %r2991;
	// end inline asm
	mov.b64 	%fd54, {%r224, %r228};
	mov.b64 	%rd116, %fd54;
	add.s64 	%rd117, %rd111, %rd116;
	xor.b64  	%rd118, %rd117, %rd113;
	mov.b64 	%fd55, %rd118;
	{
	.reg .b32 %temp; 
	mov.b64 	{%temp, %r238}, %fd55;
	}
	{
	.reg .b32 %temp; 
	mov.b64 	{%r237, %temp}, %fd55;
	}
	// begin inline asm
	shf.r.wrap.b32 %r232, %r238, %r237, %r2895;
	// end inline asm
	// begin inline asm
	shf.r.wrap.b32 %r236, %r237, %r238, %r2895;
	// end inline asm
	mov.b64 	%fd56, {%r232, %r236};
	mov.b64 	%rd119, %fd56;
	add.s64 	%rd120, %rd79, %rd72;
	add.s64 	%rd121, %rd120, %rd22;
	xor.b64  	%rd122, %rd121, %rd93;
	mov.b64 	%fd57, %rd122;
	{
	.reg .b32 %temp; 
	mov.b64 	{%temp, %r246}, %fd57;
	}
	{
	.reg .b32 %temp; 
	mov.b64 	{%r245, %temp}, %fd57;
	}
	// begin inline asm
	shf.r.wrap.b32 %r240, %r246, %r245, %r2975;
	// end inline asm
	// begin inline asm
	shf.r.wrap.b32 %r244, %r245, %r246, %r2975;
	// end inline asm
	mov.b64 	%fd58, {%r240, %r244};
	mov.b64 	%rd123, %fd58;
	add.s64 	%rd124, %rd105, %rd123;
	xor.b64  	%rd125, %rd124, %rd72;
	mov.b64 	%fd59, %rd125;
	{
	.reg .b32 %temp; 
	mov.b64 	{%r254, %temp}, %fd59;
	}
	{
	.reg .b32 %temp; 
	mov.b64 	{%temp, %r253}, %fd59;
	}
	// begin inline asm
	shf.r.wrap.b32 %r248, %r254, %r253, %r2983;
	// end inline asm
	// begin inline asm
	shf.r.wrap.b32 %r252, %r253, %r254, %r2983;
	// end inline asm
	mov.b64 	%fd60, {%r248, %r252};
	mov.b64 	%rd126, %fd60;
	add.s64 	%rd127, %rd8, %rd121;
	add.s64 	%rd128, %rd127, %rd126;
	xor.b64  	%rd129, %rd128, %rd123;
	mov.b64 	%fd61, %rd129;
	{
	.reg .b32 %temp; 
	mov.b64 	{%r262, %temp}, %fd61;
	}
	{
	.reg .b32 %temp; 
	mov.b64 	{%temp, %r261}, %fd61;
	}
	// begin inline asm
	shf.r.wrap.b32 %r256, %r262, %r261, %r2991;
	// end inline asm
	// begin inline asm
	shf.r.wrap.b32 %r260, %r261, %r262, %r2991;
	// end inline asm
	mov.b64 	%fd62, {%r256, %r260};
	mov.b64 	%rd130, %fd62;
	add.s64 	%rd131, %rd124, %rd130;
	xor.b64  	%rd132, %rd131, %rd126;
	mov.b64 	%fd63, %rd132;
	{
	.reg .b32 %temp; 
	mov.b64 	{%temp, %r270}, %fd63;
	}
	{
	.reg .b32 %temp; 
	mov.b64 	{%r269, %temp}, %fd63;
	}
	// begin inline asm
	shf.r.wrap.b32 %r264, %r270, %r269, %r2895;
	// end inline asm
	// begin inline asm
	shf.r.wrap.b32 %r268, %r269, %r270, %r2895;
	// end inline asm
	mov.b64 	%fd64, {%r264, %r268};
	mov.b64 	%rd133, %fd64;
	add.s64 	%rd134, %rd91, %rd84;
	add.s64 	%rd135, %rd134, %rd9;
	xor.b64  	%rd136, %rd135, %rd104;
	mov.b64 	%fd65, %rd136;
	{
	.reg .b32 %temp; 
	mov.b64 	{%temp, %r278}, %fd65;
	}
	{
	.reg .b32 %temp; 
	mov.b64 	{%r277, %temp}, %fd65;
	}
	// begin inline asm
	shf.r.wrap.b32 %r272, %r278, %r277, %r2975;
	// end inline asm
	// begin inline asm
	shf.r.wrap.b32 %r276, %r277, %r278, %r2975;
	// end inline asm
	mov.b64 	%fd66, {%r272, %r276};
	mov.b64 	%rd137, %fd66;
	add.s64 	%rd138, %rd70, %rd137;
	xor.b64  	%rd139, %rd138, %rd84;
	mov.b64 	%fd67, %rd139;
	{
	.reg .b32 %temp; 
	mov.b64 	{%r286, %temp}, %fd67;
	}
	{
	.reg .b32 %temp; 
	mov.b64 	{%temp, %r285}, %fd67;
	}
	// begin inline asm
	shf.r.wrap.b32 %r280, %r286, %r285, %r2983;
	// end inline asm
	// begin inline asm
	shf.r.wrap.b32 %r284, %r285, %r286, %r2983;
	// end inline asm
	mov.b64 	%fd68, {%r280, %r284};
	mov.b64 	%rd140, %fd68;
	add.s64 	%rd141, %rd135, %rd140;
	xor.b64  	%rd142, %rd141, %rd137;
	mov.b64 	%fd69, %rd142;
	{
	.reg .b32 %temp; 
	mov.b64 	{%r294, %temp}, %fd69;
	}
	{
	.reg .b32 %temp; 
	mov.b64 	{%temp, %r293}, %fd69;
	}
	// begin inline asm
	shf.r.wrap.b32 %r288, %r294, %r293, %r2991;
	// end inline asm
	// begin inline asm
	shf.r.wrap.b32 %r292, %r293, %r294, %r2991;
	// end inline asm
	mov.b64 	%fd70, {%r288, %r292};
	mov.b64 	%rd143, %fd70;
	add.s64 	%rd144, %rd138, %rd143;
	xor.b64  	%rd145, %rd144, %rd140;
	mov.b64 	%fd71, %rd145;
	{
	.reg .b32 %temp; 
	mov.b64 	{%temp, %r302}, %fd71;
	}
	{
	.reg .b32 %temp; 
	mov.b64 	{%r301, %temp}, %fd71;
	}
	// begin inline asm
	shf.r.wrap.b32 %r296, %r302, %r301, %r2895;
	// end inline asm
	// begin inline asm
	shf.r.wrap.b32 %r300, %r301, %r302, %r2895;
	// end inline asm
	mov.b64 	%fd72, {%r296, %r300};
	mov.b64 	%rd146, %fd72;
	add.s64 	%rd147, %rd102, %rd96;
	xor.b64  	%rd148, %rd147, %rd69;
	mov.b64 	%fd73, %rd148;
	{
	.reg .b32 %temp; 
	mov.b64 	{%temp, %r310}, %fd73;
	}
	{
	.reg .b32 %temp; 
	mov.b64 	{%r309, %temp}, %fd73;
	}
	// begin inline asm
	shf.r.wrap.b32 %r304, %r310, %r309, %r2975;
	// end inline asm
	// begin inline asm
	shf.r.wrap.b32 %r308, %r309, %r310, %r2975;
	// end inline asm
	mov.b64 	%fd74, {%r304, %r308};
	mov.b64 	%rd149, %fd74;
	add.s64 	%rd150, %rd82, %rd149;
	xor.b64  	%rd151, %rd150, %rd96;
	mov.b64 	%fd75, %rd151;
	{
	.reg .b32 %temp; 
	mov.b64 	{%r318, %temp}, %fd75;
	}
	{
	.reg .b32 %temp; 
	mov.b64 	{%temp, %r317}, %fd75;
	}
	// begin inline asm
	shf.r.wrap.b32 %r312, %r318, %r317, %r2983;
	// end inline asm
	// begin inline asm
	shf.r.wrap.b32 %r316, %r317, %r318, %r2983;
	// end inline asm
	mov.b64 	%fd76, {%r312, %r316};
	mov.b64 	%rd152, %fd76;
	add.s64 	%rd153, %rd6, %rd147;
	add.s64 	%rd154, %rd153, %rd152;
	xor.b64  	%rd155, %rd154, %rd149;
	mov.b64 	%fd77, %rd155;
	{
	.reg .b32 %temp; 
	mov.b64 	{%r326, %temp}, %fd77;
	}
	{
	.reg .b32 %temp; 
	mov.b64 	{%temp, %r325}, %fd77;
	}
	// begin inline asm
	shf.r.wrap.b32 %r320, %r326, %r325, %r2991;
	// end inline asm
	// begin inline asm
	shf.r.wrap.b32 %r324, %r325, %r326, %r2991;
	// end inline asm
	mov.b64 	%fd78, {%r320, %r324};
	mov.b64 	%rd156, %fd78;
	add.s64 	%rd157, %rd150, %rd156;
	xor.b64  	%rd158, %rd157, %rd152;
	mov.b64 	%fd79, %rd158;
	{
	.reg .b32 %temp; 
	mov.b64 	{%temp, %r334}, %fd79;
	}
	{
	.reg .b32 %temp; 
	mov.b64 	{%r333, %temp}, %fd79;
	}
	// begin inline asm
	shf.r.wrap.b32 %r328, %r334, %r333, %r2895;
	// end inline asm
	// begin inline asm
	shf.r.wrap.b32 %r332, %r333, %r334, %r2895;
	// end inline asm
	mov.b64 	%fd80, {%r328, %r332};
	mov.b64 	%rd159, %fd80;
	add.s64 	%rd160, %rd114, %rd133;
	add.s64 	%rd161, %rd160, %rd2;
	xor.b64  	%rd162, %rd161, %rd156;
	mov.b64 	%fd81, %rd162;
	{
	.reg .b32 %temp; 
	mov.b64 	{%temp, %r342}, %fd81;
	}
	{
	.reg .b32 %temp; 
	mov.b64 	{%r341, %temp}, %fd81;
	}
	// begin inline asm
	shf.r.wrap.b32 %r336, %r342, %r341, %r2975;
	// end inline asm
	// begin inline asm
	shf.r.wrap.b32 %r340, %r341, %r342, %r2975;
	// end inline asm
	mov.b64 	%fd82, {%r336, %r340};
	mov.b64 	%rd163, %fd82;
	add.s64 	%rd164, %rd144, %rd163;
	xor.b64  	%rd165, %rd164, %rd133;
	mov.b64 	%fd83, %rd165;
	{
	.reg .b32 %temp; 
	mov.b64 	{%r350, %temp}, %fd83;
	}
	{
	.reg .b32 %temp; 
	mov.b64 	{%temp, %r349}, %fd83;
	}
	// begin inline asm
	shf.r.wrap.b32 %r344, %r350, %r349, %r2983;
	// end inline asm
	// begin inline asm
	shf.r.wrap.b32 %r348, %r349, %r350, %r2983;
	// end inline asm
	mov.b64 	%fd84, {%r344, %r348};
	mov.b64 	%rd166, %fd84;
	add.s64 	%rd167, %rd161, %rd166;
	xor.b64  	%rd168, %rd167, %rd163;
	mov.b64 	%fd85, %rd168;
	{
	.reg .b32 %temp; 
	mov.b64 	{%r358, %temp}, %fd85;
	}
	{
	.reg .b32 %temp; 
	mov.b64 	{%temp, %r357}, %fd85;
	}
	// begin inline asm
	shf.r.wrap.b32 %r352, %r358, %r357, %r2991;
	// end inline asm
	// begin inline asm
	shf.r.wrap.b32 %r356, %r357, %r358, %r2991;
	// end inline asm
	mov.b64 	%fd86, {%r352, %r356};
	mov.b64 	%rd169, %fd86;
	add.s64 	%rd170, %rd164, %rd169;
	xor.b64  	%rd171, %rd170, %rd166;
	mov.b64 	%fd87, %rd171;
	{
	.reg .b32 %temp; 
	mov.b64 	{%temp, %r366}, %fd87;
	}
	{
	.reg .b32 %temp; 
	mov.b64 	{%r365, %temp}, %fd87;
	}
	// begin inline asm
	shf.r.wrap.b32 %r360, %r366, %r365, %r2895;
	// end inline asm
	// begin inline asm
	shf.r.wrap.b32 %r364, %r365, %r366, %r2895;
	// end inline asm
	mov.b64 	%fd88, {%r360, %r364};
	mov.b64 	%rd172, %fd88;
	add.s64 	%rd173, %rd128, %rd146;
	add.s64 	%rd174, %rd173, %rd1;
	xor.b64  	%rd175, %rd174, %rd116;
	mov.b64 	%fd89, %rd175;
	{
	.reg .b32 %temp; 
	mov.b64 	{%temp, %r374}, %fd89;
	}
	{
	.reg .b32 %temp; 
	mov.b64 	{%r373, %temp}, %fd89;
	}
	// begin inline asm
	shf.r.wrap.b32 %r368, %r374, %r373, %r2975;
	// end inline asm
	// begin inline asm
	shf.r.wrap.b32 %r372, %r373, %r374, %r2975;
	// end inline asm
	mov.b64 	%fd90, {%r368, %r372};
	mov.b64 	%rd176, %fd90;
	add.s64 	%rd177, %rd157, %rd176;
	xor.b64  	%rd178, %rd177, %rd146;
	mov.b64 	%fd91, %rd178;
	{
	.reg .b32 %temp; 
	mov.b64 	{%r382, %temp}, %fd91;
	}
	{
	.reg .b32 %temp; 
	mov.b64 	{%temp, %r381}, %fd91;
	}
	// begin inline asm
	shf.r.wrap.b32 %r376, %r382, %r381, %r2983;
	// end inline asm
	// begin inline asm
	shf.r.wrap.b32 %r380, %r381, %r382, %r2983;
	// end inline asm
	mov.b64 	%fd92, {%r376, %r380};
	mov.b64 	%rd179, %fd92;
	add.s64 	%rd180, %rd3, %rd174;
	add.s64 	%rd181, %rd180, %rd179;
	xor.b64  	%rd182, %rd181, %rd176;
	mov.b64 	%fd93, %rd182;
	{
	.reg .b32 %temp; 
	mov.b64 	{%r390, %temp}, %fd93;
	}
	{
	.reg .b32 %temp; 
	mov.b64 	{%temp, %r389}, %fd93;
	}
	// begin inline asm
	shf.r.wrap.b32 %r384, %r390, %r389, %r2991;
	// end inline asm
	// begin inline asm
	shf.r.wrap.b32 %r388, %r389, %r390, %r2991;
	// end inline asm
	mov.b64 	%fd94, {%r384, %r388};
	mov.b64 	%rd183, %fd94;
	add.s64 	%rd184, %rd177, %rd183;
	xor.b64  	%rd185, %rd184, %rd179;
	mov.b64 	%fd95, %rd185;
	{
	.reg .b32 %temp; 
	mov.b64 	{%temp, %r398}, %fd95;
	}
	{
	.reg .b32 %temp; 
	mov.b64 	{%r397, %temp}, %fd95;
	}
	// begin inline asm
	shf.r.wrap.b32 %r392, %r398, %r397, %r2895;
	// end inline asm
	// begin inline asm
	shf.r.wrap.b32 %r396, %r397, %r398, %r2895;
	// end inline asm
	mov.b64 	%fd96, {%r392, %r396};
	mov.b64 	%rd186, %fd96;
	add.s64 	%rd187, %rd141, %rd159;
	xor.b64  	%rd188, %rd187, %rd130;
	mov.b64 	%fd97, %rd188;
	{
	.reg .b32 %temp; 
	mov.b64 	{%temp, %r406}, %fd97;
	}
	{
	.reg .b32 %temp; 
	mov.b64 	{%r405, %temp}, %fd97;
	}
	// begin inline asm
	shf.r.wrap.b32 %r400, %r406, %r405, %r2975;
	// end inline asm
	// begin inline asm
	shf.r.wrap.b32 %r404, %r405, %r406, %r2975;
	// end inline asm
	mov.b64 	%fd98, {%r400, %r404};
	mov.b64 	%rd189, %fd98;
	add.s64 	%rd190, %rd117, %rd189;
	xor.b64  	%rd191, %rd190, %rd159;
	mov.b64 	%fd99, %rd191;
	{
	.reg .b32 %temp; 
	mov.b64 	{%r414, %temp}, %fd99;
	}
	{
	.reg .b32 %temp; 
	mov.b64 	{%temp, %r413}, %fd99;
	}
	// begin inline asm
	shf.r.wrap.b32 %r408, %r414, %r413, %r2983;
	// end inline asm
	// begin inline asm
	shf.r.wrap.b32 %r412, %r413, %r414, %r2983;
	// end inline asm
	mov.b64 	%fd100, {%r408, %r412};
	mov.b64 	%rd192, %fd100;
	add.s64 	%rd193, %rd7, %rd187;
	add.s64 	%rd194, %rd193, %rd192;
	xor.b64  	%rd195, %rd194, %rd189;
	mov.b64 	%fd101, %rd195;
	{
	.reg .b32 %temp; 
	mov.b64 	{%r422, %temp}, %fd101;
	}
	{
	.reg .b32 %temp; 
	mov.b64 	{%temp, %r421}, %fd101;
	}
	// begin inline asm
	shf.r.wrap.b32 %r416, %r422, %r421, %r2991;
	// end inline asm
	// begin inline asm
	shf.r.wrap.b32 %r420, %r421, %r422, %r2991;
	// end inline asm
	mov.b64 	%fd102, {%r416, %r420};
	mov.b64 	%rd196, %fd102;
	add.s64 	%rd197, %rd190, %rd196;
	xor.b64  	%rd198, %rd197, %rd192;
	mov.b64 	%fd103, %rd198;
	{
	.reg .b32 %temp; 
	mov.b64 	{%temp, %r430}, %fd103;
	}
	{
	.reg .b32 %temp; 
	mov.b64 	{%r429, %temp}, %fd103;
	}
	// begin inline asm
	shf.r.wrap.b32 %r424, %r430, %r429, %r2895;
	// end inline asm
	// begin inline asm
	shf.r.wrap.b32 %r428, %r429, %r430, %r2895;
	// end inline asm
	mov.b64 	%fd104, {%r424, %r428};
	mov.b64 	%rd199, %fd104;
	add.s64 	%rd200, %rd154, %rd119;
	add.s64 	%rd201, %rd200, %rd5;
	xor.b64  	%rd202, %rd201, %rd143;
	mov.b64 	%fd105, %rd202;
	{
	.reg .b32 %temp; 
	mov.b64 	{%temp, %r438}, %fd105;
	}
	{
	.reg .b32 %temp; 
	mov.b64 	{%r437, %temp}, %fd105;
	}
	// begin inline asm
	shf.r.wrap.b32 %r432, %r438, %r437, %r2975;
	// end inline asm
	// begin inline asm
	shf.r.wrap.b32 %r436, %r437, %r438, %r2975;
	// end inline asm
	mov.b64 	%fd106, {%r432, %r436};
	mov.b64 	%rd203, %fd106;
	add.s64 	%rd204, %rd131, %rd203;
	xor.b64  	%rd205, %rd204, %rd119;
	mov.b64 	%fd107, %rd205;
	{
	.reg .b32 %temp; 
	mov.b64 	{%r446, %temp}, %fd107;
	}
	{
	.reg .b32 %temp; 
	mov.b64 	{%temp, %r445}, %fd107;
	}
	// begin inline asm
	shf.r.wrap.b32 %r440, %r446, %r445, %r2983;
	// end inline asm
	// begin inline asm
	shf.r.wrap.b32 %r444, %r445, %r446, %r2983;
	// end inline asm
	mov.b64 	%fd108, {%r440, %r444};
	mov.b64 	%rd206, %fd108;
	add.s64 	%rd207, %rd4, %rd201;
	add.s64 	%rd208, %rd207, %rd206;
	xor.b64  	%rd209, %rd208, %rd203;
	mov.b64 	%fd109, %rd209;
	{
	.reg .b32 %temp; 
	mov.b64 	{%r454, %temp}, %fd109;
	}
	{
	.reg .b32 %temp; 
	mov.b64 	{%temp, %r453}, %fd109;
	}
	// begin inline asm
	shf.r.wrap.b32 %r448, %r454, %r453, %r2991;
	// end inline asm
	// begin inline asm
	shf.r.wrap.b32 %r452, %r453, %r454, %r2991;
	// end inline asm
	mov.b64 	%fd110, {%r448, %r452};
	mov.b64 	%rd210, %fd110;
	add.s64 	%rd211, %rd204, %rd210;
	xor.b64  	%rd212, %rd211, %rd206;
	mov.b64 	%fd111, %rd212;
	{
	.reg .b32 %temp; 
	mov.b64 	{%temp, %r462}, %fd111;
	}
	{
	.reg .b32 %temp; 
	mov.b64 	{%r461, %temp}, %fd111;
	}
	// begin inline asm
	shf.r.wrap.b32 %r456, %r462, %r461, %r2895;
	// end inline asm
	// begin inline asm
	shf.r.wrap.b32 %r460, %r461, %r462, %r2895;
	// end inline asm
	mov.b64 	%fd112, {%r456, %r460};
	mov.b64 	%rd213, %fd112;
	add.s64 	%rd214, %rd167, %rd213;
	xor.b64  	%rd215, %rd214, %rd183;
	mov.b64 	%fd113, %rd215;
	{
	.reg .b32 %temp; 
	mov.b64 	{%temp, %r470}, %fd113;
	}
	{
	.reg .b32 %temp; 
	mov.b64 	{%r469, %temp}, %fd113;
	}
	// begin inline asm
	shf.r.wrap.b32 %r464, %r470, %r469, %r2975;
	// end inline asm
	// begin inline asm
	shf.r.wrap.b32 %r468, %r469, %r470, %r2975;
	// end inline asm
	mov.b64 	%fd114, {%r464, %r468};
	mov.b64 	%rd216, %fd114;
	add.s64 	%rd217, %rd197, %rd216;
	xor.b64  	%rd218, %rd217, %rd213;
	mov.b64 	%fd115, %rd218;
	{
	.reg .b32 %temp; 
	mov.b64 	{%r478, %temp}, %fd115;
	}
	{
	.reg .b32 %temp; 
	mov.b64 	{%temp, %r477}, %fd115;
	}
	// begin inline asm
	shf.r.wrap.b32 %r472, %r478, %r477, %r2983;
	// end inline asm
	// begin inline asm
	shf.r.wrap.b32 %r476, %r477, %r478, %r2983;
	// end inline asm
	mov.b64 	%fd116, {%r472, %r476};
	mov.b64 	%rd219, %fd116;
	add.s64 	%rd220, %rd8, %rd214;
	add.s64 	%rd221, %rd220, %rd219;
	xor.b64  	%rd222, %rd221, %rd216;
	mov.b64 	%fd117, %rd222;
	{
	.reg .b32 %temp; 
	mov.b64 	{%r486, %temp}, %fd117;
	}
	{
	.reg .b32 %temp; 
	mov.b64 	{%temp, %r485}, %fd117;
	}
	// begin inline asm
	shf.r.wrap.b32 %r480, %r486, %r485, %r2991;
	// end inline asm
	// begin inline asm
	shf.r.wrap.b32 %r484, %r485, %r486, %r2991;
	// end inline asm
	mov.b64 	%fd118, {%r480, %r484};
	mov.b64 	%rd223, %fd118;
	add.s64 	%rd224, %rd217, %rd223;
	xor.b64  	%rd225, %rd224, %rd219;
	mov.b64 	%fd119, %rd225;
	{
	.reg .b32 %temp; 
	mov.b64 	{%temp, %r494}, %fd119;
	}
	{
	.reg .b32 %temp; 
	mov.b64 	{%r493, %temp}, %fd119;
	}
	// begin inline asm
	shf.r.wrap.b32 %r488, %r494, %r493, %r2895;
	// end inline asm
	// begin inline asm
	shf.r.wrap.b32 %r492, %r493, %r494, %r2895;
	// end inline asm
	mov.b64 	%fd120, {%r488, %r492};
	mov.b64 	%rd226, %fd120;
	add.s64 	%rd227, %rd181, %rd172;
	xor.b64  	%rd228, %rd227, %rd196;
	mov.b64 	%fd121, %rd228;
	{
	.reg .b32 %temp; 
	mov.b64 	{%temp, %r502}, %fd121;
	}
	{
	.reg .b32 %temp; 
	mov.b64 	{%r501, %temp}, %fd121;
	}
	// begin inline asm
	shf.r.wrap.b32 %r496, %r502, %r501, %r2975;
	// end inline asm
	// begin inline asm
	shf.r.wrap.b32 %r500, %r501, %r502, %r2975;
	// end inline asm
	mov.b64 	%fd122, {%r496, %r500};
	mov.b64 	%rd229, %fd122;
	add.s64 	%rd230, %rd211, %rd229;
	xor.b64  	%rd231, %rd230, %rd172;
	mov.b64 	%fd123, %rd231;
	{
	.reg .b32 %temp; 
	mov.b64 	{%r510, %temp}, %fd123;
	}
	{
	.reg .b32 %temp; 
	mov.b64 	{%temp, %r509}, %fd123;
	}
	// begin inline asm
	shf.r.wrap.b32 %r504, %r510, %r509, %r2983;
	// end inline asm
	// begin inline asm
	shf.r.wrap.b32 %r508, %r509, %r510, %r2983;
	// end inline asm
	mov.b64 	%fd124, {%r504, %r508};
	mov.b64 	%rd232, %fd124;
	add.s64 	%rd233, %rd1, %rd227;
	add.s64 	%rd234, %rd233, %rd232;
	xor.b64  	%rd235, %rd234, %rd229;
	mov.b64 	%fd125, %rd235;
	{
	.reg .b32 %temp; 
	mov.b64 	{%r518, %temp}, %fd125;
	}
	{
	.reg .b32 %temp; 
	mov.b64 	{%temp, %r517}, %fd125;
	}
	// begin inline asm
	shf.r.wrap.b32 %r512, %r518, %r517, %r2991;
	// end inline asm
	// begin inline asm
	shf.r.wrap.b32 %r516, %r517, %r518, %r2991;
	// end inline asm
	mov.b64 	%fd126, {%r512, %r516};
	mov.b64 	%rd236, %fd126;
	add.s64 	%rd237, %rd230, %rd236;
	xor.b64  	%rd238, %rd237, %rd232;
	mov.b64 	%fd127, %rd238;
	{
	.reg .b32 %temp; 
	mov.b64 	{%temp, %r526}, %fd127;
	}
	{
	.reg .b32 %temp; 
	mov.b64 	{%r525, %temp}, %fd127;
	}
	// begin inline asm
	shf.r.wrap.b32 %r520, %r526, %r525, %r2895;
	// end inline asm
	// begin inline asm
	shf.r.wrap.b32 %r524, %r525, %r526, %r2895;
	// end inline asm
	mov.b64 	%fd128, {%r520, %r524};
	mov.b64 	%rd239, %fd128;
	add.s64 	%rd240, %rd194, %rd186;
	add.s64 	%rd241, %rd240, %rd5;
	xor.b64  	%rd242, %rd241, %rd210;
	mov.b64 	%fd129, %rd242;
	{
	.reg .b32 %temp; 
	mov.b64 	{%temp, %r534}, %fd129;
	}
	{
	.reg .b32 %temp; 
	mov.b64 	{%r533, %temp}, %fd129;
	}
	// begin inline asm
	shf.r.wrap.b32 %r528, %r534, %r533, %r2975;
	// end inline asm
	// begin inline asm
	shf.r.wrap.b32 %r532, %r533, %r534, %r2975;
	// end inline asm
	mov.b64 	%fd130, {%r528, %r532};
	mov.b64 	%rd243, %fd130;
	add.s64 	%rd244, %rd170, %rd243;
	xor.b64  	%rd245, %rd244, %rd186;
	mov.b64 	%fd131, %rd245;
	{
	.reg .b32 %temp; 
	mov.b64 	{%r542, %temp}, %fd131;
	}
	{
	.reg .b32 %temp; 
	mov.b64 	{%temp, %r541}, %fd131;
	}
	// begin inline asm
	shf.r.wrap.b32 %r536, %r542, %r541, %r2983;
	// end inline asm
	// begin inline asm
	shf.r.wrap.b32 %r540, %r541, %r542, %r2983;
	// end inline asm
	mov.b64 	%fd132, {%r536, %r540};
	mov.b64 	%rd246, %fd132;
	add.s64 	%rd247, %rd3, %rd241;
	add.s64 	%rd248, %rd247, %rd246;
	xor.b64  	%rd249, %rd248, %rd243;
	mov.b64 	%fd133, %rd249;
	{
	.reg .b32 %temp; 
	mov.b64 	{%r550, %temp}, %fd133;
	}
	{
	.reg .b32 %temp; 
	mov.b64 	{%temp, %r549}, %fd133;
	}
	// begin inline asm
	shf.r.wrap.b32 %r544, %r550, %r549, %r2991;
	// end inline asm
	// begin inline asm
	shf.r.wrap.b32 %r548, %r549, %r550, %r2991;
	// end inline asm
	mov.b64 	%fd134, {%r544, %r548};
	mov.b64 	%rd250, %fd134;
	add.s64 	%rd251, %rd244, %rd250;
	xor.b64  	%rd252, %rd251, %rd246;
	mov.b64 	%fd135, %rd252;
	{
	.reg .b32 %temp; 
	mov.b64 	{%temp, %r558}, %fd135;
	}
	{
	.reg .b32 %temp; 
	mov.b64 	{%r557, %temp}, %fd135;
	}
	// begin inline asm
	shf.r.wrap.b32 %r552, %r558, %r557, %r2895;
	// end inline asm
	// begin inline asm
	shf.r.wrap.b32 %r556, %r557, %r558, %r2895;
	// end inline asm
	mov.b64 	%fd136, {%r552, %r556};
	mov.b64 	%rd253, %fd136;
	add.s64 	%rd254, %rd208, %rd199;
	xor.b64  	%rd255, %rd254, %rd169;
	mov.b64 	%fd137, %rd255;
	{
	.reg .b32 %temp; 
	mov.b64 	{%temp, %r566}, %fd137;
	}
	{
	.reg .b32 %temp; 
	mov.b64 	{%r565, %temp}, %fd137;
	}
	// begin inline asm
	shf.r.wrap.b32 %r560, %r566, %r565, %r2975;
	// end inline asm
	// begin inline asm
	shf.r.wrap.b32 %r564, %r565, %r566, %r2975;
	// end inline asm
	mov.b64 	%fd138, {%r560, %r564};
	mov.b64 	%rd256, %fd138;
	add.s64 	%rd257, %rd184, %rd256;
	xor.b64  	%rd258, %rd257, %rd199;
	mov.b64 	%fd139, %rd258;
	{
	.reg .b32 %temp; 
	mov.b64 	{%r574, %temp}, %fd139;
	}
	{
	.reg .b32 %temp; 
	mov.b64 	{%temp, %r573}, %fd139;
	}
	// begin inline asm
	shf.r.wrap.b32 %r568, %r574, %r573, %r2983;
	// end inline asm
	// begin inline asm
	shf.r.wrap.b32 %r572, %r573, %r574, %r2983;
	// end inline asm
	mov.b64 	%fd140, {%r568, %r572};
	mov.b64 	%rd259, %fd140;
	add.s64 	%rd260, %rd254, %rd259;
	xor.b64  	%rd261, %rd260, %rd256;
	mov.b64 	%fd141, %rd261;
	{
	.reg .b32 %temp; 
	mov.b64 	{%r582, %temp}, %fd141;
	}
	{
	.reg .b32 %temp; 
	mov.b64 	{%temp, %r581}, %fd141;
	}
	// begin inline asm
	shf.r.wrap.b32 %r576, %r582, %r581, %r2991;
	// end inline asm
	// begin inline asm
	shf.r.wrap.b32 %r580, %r581, %r582, %r2991;
	// end inline asm
	mov.b64 	%fd142, {%r576, %r580};
	mov.b64 	%rd262, %fd142;
	add.s64 	%rd263, %rd257, %rd262;
	xor.b64  	%rd264, %rd263, %rd259;
	mov.b64 	%fd143, %rd264;
	{
	.reg .b32 %temp; 
	mov.b64 	{%temp, %r590}, %fd143;
	}
	{
	.reg .b32 %temp; 
	mov.b64 	{%r589, %temp}, %fd143;
	}
	// begin inline asm
	shf.r.wrap.b32 %r584, %r590, %r589, %r2895;
	// end inline asm
	// begin inline asm
	shf.r.wrap.b32 %r588, %r589, %r590, %r2895;
	// end inline asm
	mov.b64 	%fd144, {%r584, %r588};
	mov.b64 	%rd265, %fd144;
	add.s64 	%rd266, %rd221, %rd239;
	xor.b64  	%rd267, %rd266, %rd262;
	mov.b64 	%fd145, %rd267;
	{
	.reg .b32 %temp; 
	mov.b64 	{%temp, %r598}, %fd145;
	}
	{
	.reg .b32 %temp; 
	mov.b64 	{%r597, %temp}, %fd145;
	}
	// begin inline asm
	shf.r.wrap.b32 %r592, %r598, %r597, %r2975;
	// end inline asm
	// begin inline asm
	shf.r.wrap.b32 %r596, %r597, %r598, %r2975;
	// end inline asm
	mov.b64 	%fd146, {%r592, %r596};
	mov.b64 	%rd268, %fd146;
	add.s64 	%rd269, %rd251, %rd268;
	xor.b64  	%rd270, %rd269, %rd239;
	mov.b64 	%fd147, %rd270;
	{
	.reg .b32 %temp; 
	mov.b64 	{%r606, %temp}, %fd147;
	}
	{
	.reg .b32 %temp; 
	mov.b64 	{%temp, %r605}, %fd147;
	}
	// begin inline asm
	shf.r.wrap.b32 %r600, %r606, %r605, %r2983;
	// end inline asm
	// begin inline asm
	shf.r.wrap.b32 %r604, %r605, %r606, %r2983;
	// end inline asm
	mov.b64 	%fd148, {%r600, %r604};
	mov.b64 	%rd271, %fd148;
	add.s64 	%rd272, %rd266, %rd271;
	xor.b64  	%rd273, %rd272, %rd268;
	mov.b64 	%fd149, %rd273;
	{
	.reg .b32 %temp; 
	mov.b64 	{%r614, %temp}, %fd149;
	}
	{
	.reg .b32 %temp; 
	mov.b64 	{%temp, %r613}, %fd149;
	}
	// begin inline asm
	shf.r.wrap.b32 %r608, %r614, %r613, %r2991;
	// end inline asm
	// begin inline asm
	shf.r.wrap.b32 %r612, %r613, %r614, %r2991;
	// end inline asm
	mov.b64 	%fd150, {%r608, %r612};
	mov.b64 	%rd274, %fd150;
	add.s64 	%rd275, %rd269, %rd274;
	xor.b64  	%rd276, %rd275, %rd271;
	mov.b64 	%fd151, %rd276;
	{
	.reg .b32 %temp; 
	mov.b64 	{%temp, %r622}, %fd151;
	}
	{
	.reg .b32 %temp; 
	mov.b64 	{%r621, %temp}, %fd151;
	}
	// begin inline asm
	shf.r.wrap.b32 %r616, %r622, %r621, %r2895;
	// end inline asm
	// begin inline asm
	shf.r.wrap.b32 %r620, %r621, %r622, %r2895;
	// end inline asm
	mov.b64 	%fd152, {%r616, %r620};
	mov.b64 	%rd277, %fd152;
	add.s64 	%rd278, %rd234, %rd253;
	add.s64 	%rd279, %rd278, %rd4;
	xor.b64  	%rd280, %rd279, %rd223;
	mov.b64 	%fd153, %rd280;
	{
	.reg .b32 %temp; 
	mov.b64 	{%temp, %r630}, %fd153;
	}
	{
	.reg .b32 %temp; 
	mov.b64 	{%r629, %temp}, %fd153;
	}
	// begin inline asm
	shf.r.wrap.b32 %r624, %r630, %r629, %r2975;
	// end inline asm
	// begin inline asm
	shf.r.wrap.b32 %r628, %r629, %r630, %r2975;
	// end inline asm
	mov.b64 	%fd154, {%r624, %r628};
	mov.b64 	%rd281, %fd154;
	add.s64 	%rd282, %rd263, %rd281;
	xor.b64  	%rd283, %rd282, %rd253;
	mov.b64 	%fd155, %rd283;
	{
	.reg .b32 %temp; 
	mov.b64 	{%r638, %temp}, %fd155;
	}
	{
	.reg .b32 %temp; 
	mov.b64 	{%temp, %r637}, %fd155;
	}
	// begin inline asm
	shf.r.wrap.b32 %r632, %r638, %r637, %r2983;
	// end inline asm
	// begin inline asm
	shf.r.wrap.b32 %r636, %r637, %r638, %r2983;
	// end inline asm
	mov.b64 	%fd156, {%r632, %r636};
	mov.b64 	%rd284, %fd156;
	add.s64 	%rd285, %rd6, %rd279;
	add.s64 	%rd286, %rd285, %rd284;
	xor.b64  	%rd287, %rd286, %rd281;
	mov.b64 	%fd157, %rd287;
	{
	.reg .b32 %temp; 
	mov.b64 	{%r646, %temp}, %fd157;
	}
	{
	.reg .b32 %temp; 
	mov.b64 	{%temp, %r645}, %fd157;
	}
	// begin inline asm
	shf.r.wrap.b32 %r640, %r646, %r645, %r2991;
	// end inline asm
	// begin inline asm
	shf.r.wrap.b32 %r644, %r645, %r646, %r2991;
	// end inline asm
	mov.b64 	%fd158, {%r640, %r644};
	mov.b64 	%rd288, %fd158;
	add.s64 	%rd289, %rd282, %rd288;
	xor.b64  	%rd290, %rd289, %rd284;
	mov.b64 	%fd159, %rd290;
	{
	.reg .b32 %temp; 
	mov.b64 	{%temp, %r654}, %fd159;
	}
	{
	.reg .b32 %temp; 
	mov.b64 	{%r653, %temp}, %fd159;
	}
	// begin inline asm
	shf.r.wrap.b32 %r648, %r654, %r653, %r2895;
	// end inline asm
	// begin inline asm
	shf.r.wrap.b32 %r652, %r653, %r654, %r2895;
	// end inline asm
	mov.b64 	%fd160, {%r648, %r652};
	mov.b64 	%rd291, %fd160;
	add.s64 	%rd292, %rd248, %rd265;
	add.s64 	%rd293, %rd292, %rd7;
	xor.b64  	%rd294, %rd293, %rd236;
	mov.b64 	%fd161, %rd294;
	{
	.reg .b32 %temp; 
	mov.b64 	{%temp, %r662}, %fd161;
	}
	{
	.reg .b32 %temp; 
	mov.b64 	{%r661, %temp}, %fd161;
	}
	// begin inline asm
	shf.r.wrap.b32 %r656, %r662, %r661, %r2975;
	// end inline asm
	// begin inline asm
	shf.r.wrap.b32 %r660, %r661, %r662, %r2975;
	// end inline asm
	mov.b64 	%fd162, {%r656, %r660};
	mov.b64 	%rd295, %fd162;
	add.s64 	%rd296, %rd224, %rd295;
	xor.b64  	%rd297, %rd296, %rd265;
	mov.b64 	%fd163, %rd297;
	{
	.reg .b32 %temp; 
	mov.b64 	{%r670, %temp}, %fd163;
	}
	{
	.reg .b32 %temp; 
	mov.b64 	{%temp, %r669}, %fd163;
	}
	// begin inline asm
	shf.r.wrap.b32 %r664, %r670, %r669, %r2983;
	// end inline asm
	// begin inline asm
	shf.r.wrap.b32 %r668, %r669, %r670, %r2983;
	// end inline asm
	mov.b64 	%fd164, {%r664, %r668};
	mov.b64 	%rd298, %fd164;
	add.s64 	%rd299, %rd2, %rd293;
	add.s64 	%rd300, %rd299, %rd298;
	xor.b64  	%rd301, %rd300, %rd295;
	mov.b64 	%fd165, %rd301;
	{
	.reg .b32 %temp; 
	mov.b64 	{%r678, %temp}, %fd165;
	}
	{
	.reg .b32 %temp; 
	mov.b64 	{%temp, %r677}, %fd165;
	}
	// begin inline asm
	shf.r.wrap.b32 %r672, %r678, %r677, %r2991;
	// end inline asm
	// begin inline asm
	shf.r.wrap.b32 %r676, %r677, %r678, %r2991;
	// end inline asm
	mov.b64 	%fd166, {%r672, %r676};
	mov.b64 	%rd302, %fd166;
	add.s64 	%rd303, %rd296, %rd302;
	xor.b64  	%rd304, %rd303, %rd298;
	mov.b64 	%fd167, %rd304;
	{
	.reg .b32 %temp; 
	mov.b64 	{%temp, %r686}, %fd167;
	}
	{
	.reg .b32 %temp; 
	mov.b64 	{%r685, %temp}, %fd167;
	}
	// begin inline asm
	shf.r.wrap.b32 %r680, %r686, %r685, %r2895;
	// end inline asm
	// begin inline asm
	shf.r.wrap.b32 %r684, %r685, %r686, %r2895;
	// end inline asm
	mov.b64 	%fd168, {%r680, %r684};
	mov.b64 	%rd305, %fd168;
	add.s64 	%rd306, %rd260, %rd226;
	add.s64 	%rd307, %rd306, %rd9;
	xor.b64  	%rd308, %rd307, %rd250;
	mov.b64 	%fd169, %rd308;
	{
	.reg .b32 %temp; 
	mov.b64 	{%temp, %r694}, %fd169;
	}
	{
	.reg .b32 %temp; 
	mov.b64 	{%r693, %temp}, %fd169;
	}
	// begin inline asm
	shf.r.wrap.b32 %r688, %r694, %r693, %r2975;
	// end inline asm
	// begin inline asm
	shf.r.wrap.b32 %r692, %r693, %r694, %r2975;
	// end inline asm
	mov.b64 	%fd170, {%r688, %r692};
	mov.b64 	%rd309, %fd170;
	add.s64 	%rd310, %rd237, %rd309;
	xor.b64  	%rd311, %rd310, %rd226;
	mov.b64 	%fd171, %rd311;
	{
	.reg .b32 %temp; 
	mov.b64 	{%r702, %temp}, %fd171;
	}
	{
	.reg .b32 %temp; 
	mov.b64 	{%temp, %r701}, %fd171;
	}
	// begin inline asm
	shf.r.wrap.b32 %r696, %r702, %r701, %r2983;
	// end inline asm
	// begin inline asm
	shf.r.wrap.b32 %r700, %r701, %r702, %r2983;
	// end inline asm
	mov.b64 	%fd172, {%r696, %r700};
	mov.b64 	%rd312, %fd172;
	add.s64 	%rd313, %rd307, %rd22;
	add.s64 	%rd314, %rd313, %rd312;
	xor.b64  	%rd315, %rd314, %rd309;
	mov.b64 	%fd173, %rd315;
	{
	.reg .b32 %temp; 
	mov.b64 	{%r710, %temp}, %fd173;
	}
	{
	.reg .b32 %temp; 
	mov.b64 	{%temp, %r709}, %fd173;
	}
	// begin inline asm
	shf.r.wrap.b32 %r704, %r710, %r709, %r2991;
	// end inline asm
	// begin inline asm
	shf.r.wrap.b32 %r708, %r709, %r710, %r2991;
	// end inline asm
	mov.b64 	%fd174, {%r704, %r708};
	mov.b64 	%rd316, %fd174;
	add.s64 	%rd317, %rd310, %rd316;
	xor.b64  	%rd318, %rd317, %rd312;
	mov.b64 	%fd175, %rd318;
	{
	.reg .b32 %temp; 
	mov.b64 	{%temp, %r718}, %fd175;
	}
	{
	.reg .b32 %temp; 
	mov.b64 	{%r717, %temp}, %fd175;
	}
	// begin inline asm
	shf.r.wrap.b32 %r712, %r718, %r717, %r2895;
	// end inline asm
	// begin inline asm
	shf.r.wrap.b32 %r716, %r717, %r718, %r2895;
	// end inline asm
	mov.b64 	%fd176, {%r712, %r716};
	mov.b64 	%rd319, %fd176;
	add.s64 	%rd320, %rd7, %rd272;
	add.s64 	%rd321, %rd320, %rd319;
	xor.b64  	%rd322, %rd321, %rd288;
	mov.b64 	%fd177, %rd322;
	{
	.reg .b32 %temp; 
	mov.b64 	{%temp, %r726}, %fd177;
	}
	{
	.reg .b32 %temp; 
	mov.b64 	{%r725, %temp}, %fd177;
	}
	// begin inline asm
	shf.r.wrap.b32 %r720, %r726, %r725, %r2975;
	// end inline asm
	// begin inline asm
	shf.r.wrap.b32 %r724, %r725, %r726, %r2975;
	// end inline asm
	mov.b64 	%fd178, {%r720, %r724};
	mov.b64 	%rd323, %fd178;
	add.s64 	%rd324, %rd303, %rd323;
	xor.b64  	%rd325, %rd324, %rd319;
	mov.b64 	%fd179, %rd325;
	{
	.reg .b32 %temp; 
	mov.b64 	{%r734, %temp}, %fd179;
	}
	{
	.reg .b32 %temp; 
	mov.b64 	{%temp, %r733}, %fd179;
	}
	// begin inline asm
	shf.r.wrap.b32 %r728, %r734, %r733, %r2983;
	// end inline asm
	// begin inline asm
	shf.r.wrap.b32 %r732, %r733, %r734, %r2983;
	// end inline asm
	mov.b64 	%fd180, {%r728, %r732};
	mov.b64 	%rd326, %fd180;
	add.s64 	%rd327, %rd9, %rd321;
	add.s64 	%rd328, %rd327, %rd326;
	xor.b64  	%rd329, %rd328, %rd323;
	mov.b64 	%fd181, %rd329;
	{
	.reg .b32 %temp; 
	mov.b64 	{%r742, %temp}, %fd181;
	}
	{
	.reg .b32 %temp; 
	mov.b64 	{%temp, %r741}, %fd181;
	}
	// begin inline asm
	shf.r.wrap.b32 %r736, %r742, %r741, %r2991;
	// end inline asm
	// begin inline asm
	shf.r.wrap.b32 %r740, %r741, %r742, %r2991;
	// end inline asm
	mov.b64 	%fd182, {%r736, %r740};
	mov.b64 	%rd330, %fd182;
	add.s64 	%rd331, %rd324, %rd330;
	xor.b64  	%rd332, %rd331, %rd326;
	mov.b64 	%fd183, %rd332;
	{
	.reg .b32 %temp; 
	mov.b64 	{%temp, %r750}, %fd183;
	}
	{
	.reg .b32 %temp; 
	mov.b64 	{%r749, %temp}, %fd183;
	}
	// begin inline asm
	shf.r.wrap.b32 %r744, %r750, %r749, %r2895;
	// end inline asm
	// begin inline asm
	shf.r.wrap.b32 %r748, %r749, %r750, %r2895;
	// end inline asm
	mov.b64 	%fd184, {%r744, %r748};
	mov.b64 	%rd333, %fd184;
	add.s64 	%rd334, %rd286, %rd277;
	add.s64 	%rd335, %rd334, %rd4;
	xor.b64  	%rd336, %rd335, %rd302;
	mov.b64 	%fd185, %rd336;
	{
	.reg .b32 %temp; 
	mov.b64 	{%temp, %r758}, %fd185;
	}
	{
	.reg .b32 %temp; 
	mov.b64 	{%r757, %temp}, %fd185;
	}
	// begin inline asm
	shf.r.wrap.b32 %r752, %r758, %r757, %r2975;
	// end inline asm
	// begin inline asm
	shf.r.wrap.b32 %r756, %r757, %r758, %r2975;
	// end inline asm
	mov.b64 	%fd186, {%r752, %r756};
	mov.b64 	%rd337, %fd186;
	add.s64 	%rd338, %rd317, %rd337;
	xor.b64  	%rd339, %rd338, %rd277;
	mov.b64 	%fd187, %rd339;
	{
	.reg .b32 %temp; 
	mov.b64 	{%r766, %temp}, %fd187;
	}
	{
	.reg .b32 %temp; 
	mov.b64 	{%temp, %r765}, %fd187;
	}
	// begin inline asm
	shf.r.wrap.b32 %r760, %r766, %r765, %r2983;
	// end inline asm
	// begin inline asm
	shf.r.wrap.b32 %r764, %r765, %r766, %r2983;
	// end inline asm
	mov.b64 	%fd188, {%r760, %r764};
	mov.b64 	%rd340, %fd188;
	add.s64 	%rd341, %rd2, %rd335;
	add.s64 	%rd342, %rd341, %rd340;
	xor.b64  	%rd343, %rd342, %rd337;
	mov.b64 	%fd189, %rd343;
	{
	.reg .b32 %temp; 
	mov.b64 	{%r774, %temp}, %fd189;
	}
	{
	.reg .b32 %temp; 
	mov.b64 	{%temp, %r773}, %fd189;
	}
	// begin inline asm
	shf.r.wrap.b32 %r768, %r774, %r773, %r2991;
	// end inline asm
	// begin inline asm
	shf.r.wrap.b32 %r772, %r773, %r774, %r2991;
	// end inline asm
	mov.b64 	%fd190, {%r768, %r772};
	mov.b64 	%rd344, %fd190;
	add.s64 	%rd345, %rd338, %rd344;
	xor.b64  	%rd346, %rd345, %rd340;
	mov.b64 	%fd191, %rd346;
	{
	.reg .b32 %temp; 
	mov.b64 	{%temp, %r782}, %fd191;
	}
	{
	.reg .b32 %temp; 
	mov.b64 	{%r781, %temp}, %fd191;
	}
	// begin inline asm
	shf.r.wrap.b32 %r776, %r782, %r781, %r2895;
	// end inline asm
	// begin inline asm
	shf.r.wrap.b32 %r780, %r781, %r782, %r2895;
	// end inline asm
	mov.b64 	%fd192, {%r776, %r780};
	mov.b64 	%rd347, %fd192;
	add.s64 	%rd348, %rd300, %rd291;
	xor.b64  	%rd349, %rd348, %rd316;
	mov.b64 	%fd193, %rd349;
	{
	.reg .b32 %temp; 
	mov.b64 	{%temp, %r790}, %fd193;
	}
	{
	.reg .b32 %temp; 
	mov.b64 	{%r789, %temp}, %fd193;
	}
	// begin inline asm
	shf.r.wrap.b32 %r784, %r790, %r789, %r2975;
	// end inline asm
	// begin inline asm
	shf.r.wrap.b32 %r788, %r789, %r790, %r2975;
	// end inline asm
	mov.b64 	%fd194, {%r784, %r788};
	mov.b64 	%rd350, %fd194;
	add.s64 	%rd351, %rd275, %rd350;
	xor.b64  	%rd352, %rd351, %rd291;
	mov.b64 	%fd195, %rd352;
	{
	.reg .b32 %temp; 
	mov.b64 	{%r798, %temp}, %fd195;
	}
	{
	.reg .b32 %temp; 
	mov.b64 	{%temp, %r797}, %fd195;
	}
	// begin inline asm
	shf.r.wrap.b32 %r792, %r798, %r797, %r2983;
	// end inline asm
	// begin inline asm
	shf.r.wrap.b32 %r796, %r797, %r798, %r2983;
	// end inline asm
	mov.b64 	%fd196, {%r792, %r796};
	mov.b64 	%rd353, %fd196;
	add.s64 	%rd354, %rd348, %rd353;
	xor.b64  	%rd355, %rd354, %rd350;
	mov.b64 	%fd197, %rd355;
	{
	.reg .b32 %temp; 
	mov.b64 	{%r806, %temp}, %fd197;
	}
	{
	.reg .b32 %temp; 
	mov.b64 	{%temp, %r805}, %fd197;
	}
	// begin inline asm
	shf.r.wrap.b32 %r800, %r806, %r805, %r2991;
	// end inline asm
	// begin inline asm
	shf.r.wrap.b32 %r804, %r805, %r806, %r2991;
	// end inline asm
	mov.b64 	%fd198, {%r800, %r804};
	mov.b64 	%rd356, %fd198;
	add.s64 	%rd357, %rd351, %rd356;
	xor.b64  	%rd358, %rd357, %rd353;
	mov.b64 	%fd199, %rd358;
	{
	.reg .b32 %temp; 
	mov.b64 	{%temp, %r814}, %fd199;
	}
	{
	.reg .b32 %temp; 
	mov.b64 	{%r813, %temp}, %fd199;
	}
	// begin inline asm
	shf.r.wrap.b32 %r808, %r814, %r813, %r2895;
	// end inline asm
	// begin inline asm
	shf.r.wrap.b32 %r812, %r813, %r814, %r2895;
	// end inline asm
	mov.b64 	%fd200, {%r808, %r812};
	mov.b64 	%rd359, %fd200;
	add.s64 	%rd360, %rd314, %rd305;
	xor.b64  	%rd361, %rd360, %rd274;
	mov.b64 	%fd201, %rd361;
	{
	.reg .b32 %temp; 
	mov.b64 	{%temp, %r822}, %fd201;
	}
	{
	.reg .b32 %temp; 
	mov.b64 	{%r821, %temp}, %fd201;
	}
	// begin inline asm
	shf.r.wrap.b32 %r816, %r822, %r821, %r2975;
	// end inline asm
	// begin inline asm
	shf.r.wrap.b32 %r820, %r821, %r822, %r2975;
	// end inline asm
	mov.b64 	%fd202, {%r816, %r820};
	mov.b64 	%rd362, %fd202;
	add.s64 	%rd363, %rd289, %rd362;
	xor.b64  	%rd364, %rd363, %rd305;
	mov.b64 	%fd203, %rd364;
	{
	.reg .b32 %temp; 
	mov.b64 	{%r830, %temp}, %fd203;
	}
	{
	.reg .b32 %temp; 
	mov.b64 	{%temp, %r829}, %fd203;
	}
	// begin inline asm
	shf.r.wrap.b32 %r824, %r830, %r829, %r2983;
	// end inline asm
	// begin inline asm
	shf.r.wrap.b32 %r828, %r829, %r830, %r2983;
	// end inline asm
	mov.b64 	%fd204, {%r824, %r828};
	mov.b64 	%rd365, %fd204;
	add.s64 	%rd366, %rd360, %rd365;
	xor.b64  	%rd367, %rd366, %rd362;
	mov.b64 	%fd205, %rd367;
	{
	.reg .b32 %temp; 
	mov.b64 	{%r838, %temp}, %fd205;
	}
	{
	.reg .b32 %temp; 
	mov.b64 	{%temp, %r837}, %fd205;
	}
	// begin inline asm
	shf.r.wrap.b32 %r832, %r838, %r837, %r2991;
	// end inline asm
	// begin inline asm
	shf.r.wrap.b32 %r836, %r837, %r838, %r2991;
	// end inline asm
	mov.b64 	%fd206, {%r832, %r836};
	mov.b64 	%rd368, %fd206;
	add.s64 	%rd369, %rd363, %rd368;
	xor.b64  	%rd370, %rd369, %rd365;
	mov.b64 	%fd207, %rd370;
	{
	.reg .b32 %temp; 
	mov.b64 	{%temp, %r846}, %fd207;
	}
	{
	.reg .b32 %temp; 
	mov.b64 	{%r845, %temp}, %fd207;
	}
	// begin inline asm
	shf.r.wrap.b32 %r840, %r846, %r845, %r2895;
	// end inline asm
	// begin inline asm
	shf.r.wrap.b32 %r844, %r845, %r846, %r2895;
	// end inline asm
	mov.b64 	%fd208, {%r840, %r844};
	mov.b64 	%rd371, %fd208;
	add.s64 	%rd372, %rd328, %rd347;
	add.s64 	%rd373, %rd372, %rd3;
	xor.b64  	%rd374, %rd373, %rd368;
	mov.b64 	%fd209, %rd374;
	{
	.reg .b32 %temp; 
	mov.b64 	{%temp, %r854}, %fd209;
	}
	{
	.reg .b32 %temp; 
	mov.b64 	{%r853, %temp}, %fd209;
	}
	// begin inline asm
	shf.r.wrap.b32 %r848, %r854, %r853, %r2975;
	// end inline asm
	// begin inline asm
	shf.r.wrap.b32 %r852, %r853, %r854, %r2975;
	// end inline asm
	mov.b64 	%fd210, {%r848, %r852};
	mov.b64 	%rd375, %fd210;
	add.s64 	%rd376, %rd357, %rd375;
	xor.b64  	%rd377, %rd376, %rd347;
	mov.b64 	%fd211, %rd377;
	{
	.reg .b32 %temp; 
	mov.b64 	{%r862, %temp}, %fd211;
	}
	{
	.reg .b32 %temp; 
	mov.b64 	{%temp, %r861}, %fd211;
	}
	// begin inline asm
	shf.r.wrap.b32 %r856, %r862, %r861, %r2983;
	// end inline asm
	// begin inline asm
	shf.r.wrap.b32 %r860, %r861, %r862, %r2983;
	// end inline asm
	mov.b64 	%fd212, {%r856, %r860};
	mov.b64 	%rd378, %fd212;
	add.s64 	%rd379, %rd6, %rd373;
	add.s64 	%rd380, %rd379, %rd378;
	xor.b64  	%rd381, %rd380, %rd375;
	mov.b64 	%fd213, %rd381;
	{
	.reg .b32 %temp; 
	mov.b64 	{%r870, %temp}, %fd213;
	}
	{
	.reg .b32 %temp; 
	mov.b64 	{%temp, %r869}, %fd213;
	}
	// begin inline asm
	shf.r.wrap.b32 %r864, %r870, %r869, %r2991;
	// end inline asm
	// begin inline asm
	shf.r.wrap.b32 %r868, %r869, %r870, %r2991;
	// end inline asm
	mov.b64 	%fd214, {%r864, %r868};
	mov.b64 	%rd382, %fd214;
	add.s64 	%rd383, %rd376, %rd382;
	xor.b64  	%rd384, %rd383, %rd378;
	mov.b64 	%fd215, %rd384;
	{
	.reg .b32 %temp; 
	mov.b64 	{%temp, %r878}, %fd215;
	}
	{
	.reg .b32 %temp; 
	mov.b64 	{%r877, %temp}, %fd215;
	}
	// begin inline asm
	shf.r.wrap.b32 %r872, %r878, %r877, %r2895;
	// end inline asm
	// begin inline asm
	shf.r.wrap.b32 %r876, %r877, %r878, %r2895;
	// end inline asm
	mov.b64 	%fd216, {%r872, %r876};
	mov.b64 	%rd385, %fd216;
	add.s64 	%rd386, %rd342, %rd359;
	add.s64 	%rd387, %rd386, %rd5;
	xor.b64  	%rd388, %rd387, %rd330;
	mov.b64 	%fd217, %rd388;
	{
	.reg .b32 %temp; 
	mov.b64 	{%temp, %r886}, %fd217;
	}
	{
	.reg .b32 %temp; 
	mov.b64 	{%r885, %temp}, %fd217;
	}
	// begin inline asm
	shf.r.wrap.b32 %r880, %r886, %r885, %r2975;
	// end inline asm
	// begin inline asm
	shf.r.wrap.b32 %r884, %r885, %r886, %r2975;
	// end inline asm
	mov.b64 	%fd218, {%r880, %r884};
	mov.b64 	%rd389, %fd218;
	add.s64 	%rd390, %rd369, %rd389;
	xor.b64  	%rd391, %rd390, %rd359;
	mov.b64 	%fd219, %rd391;
	{
	.reg .b32 %temp; 
	mov.b64 	{%r894, %temp}, %fd219;
	}
	{
	.reg .b32 %temp; 
	mov.b64 	{%temp, %r893}, %fd219;
	}
	// begin inline asm
	shf.r.wrap.b32 %r888, %r894, %r893, %r2983;
	// end inline asm
	// begin inline asm
	shf.r.wrap.b32 %r892, %r893, %r894, %r2983;
	// end inline asm
	mov.b64 	%fd220, {%r888, %r892};
	mov.b64 	%rd392, %fd220;
	add.s64 	%rd393, %rd387, %rd392;
	xor.b64  	%rd394, %rd393, %rd389;
	mov.b64 	%fd221, %rd394;
	{
	.reg .b32 %temp; 
	mov.b64 	{%r902, %temp}, %fd221;
	}
	{
	.reg .b32 %temp; 
	mov.b64 	{%temp, %r901}, %fd221;
	}
	// begin inline asm
	shf.r.wrap.b32 %r896, %r902, %r901, %r2991;
	// end inline asm
	// begin inline asm
	shf.r.wrap.b32 %r900, %r901, %r902, %r2991;
	// end inline asm
	mov.b64 	%fd222, {%r896, %r900};
	mov.b64 	%rd395, %fd222;
	add.s64 	%rd396, %rd390, %rd395;
	xor.b64  	%rd397, %rd396, %rd392;
	mov.b64 	%fd223, %rd397;
	{
	.reg .b32 %temp; 
	mov.b64 	{%temp, %r910}, %fd223;
	}
	{
	.reg .b32 %temp; 
	mov.b64 	{%r909, %temp}, %fd223;
	}
	// begin inline asm
	shf.r.wrap.b32 %r904, %r910, %r909, %r2895;
	// end inline asm
	// begin inline asm
	shf.r.wrap.b32 %r908, %r909, %r910, %r2895;
	// end inline asm
	mov.b64 	%fd224, {%r904, %r908};
	mov.b64 	%rd398, %fd224;
	add.s64 	%rd399, %rd354, %rd371;
	add.s64 	%rd400, %rd399, %rd22;
	xor.b64  	%rd401, %rd400, %rd344;
	mov.b64 	%fd225, %rd401;
	{
	.reg .b32 %temp; 
	mov.b64 	{%temp, %r918}, %fd225;
	}
	{
	.reg .b32 %temp; 
	mov.b64 	{%r917, %temp}, %fd225;
	}
	// begin inline asm
	shf.r.wrap.b32 %r912, %r918, %r917, %r2975;
	// end inline asm
	// begin inline asm
	shf.r.wrap.b32 %r916, %r917, %r918, %r2975;
	// end inline asm
	mov.b64 	%fd226, {%r912, %r916};
	mov.b64 	%rd402, %fd226;
	add.s64 	%rd403, %rd331, %rd402;
	xor.b64  	%rd404, %rd403, %rd371;
	mov.b64 	%fd227, %rd404;
	{
	.reg .b32 %temp; 
	mov.b64 	{%r926, %temp}, %fd227;
	}
	{
	.reg .b32 %temp; 
	mov.b64 	{%temp, %r925}, %fd227;
	}
	// begin inline asm
	shf.r.wrap.b32 %r920, %r926, %r925, %r2983;
	// end inline asm
	// begin inline asm
	shf.r.wrap.b32 %r924, %r925, %r926, %r2983;
	// end inline asm
	mov.b64 	%fd228, {%r920, %r924};
	mov.b64 	%rd405, %fd228;
	add.s64 	%rd406, %rd1, %rd400;
	add.s64 	%rd407, %rd406, %rd405;
	xor.b64  	%rd408, %rd407, %rd402;
	mov.b64 	%fd229, %rd408;
	{
	.reg .b32 %temp; 
	mov.b64 	{%r934, %temp}, %fd229;
	}
	{
	.reg .b32 %temp; 
	mov.b64 	{%temp, %r933}, %fd229;
	}
	// begin inline asm
	shf.r.wrap.b32 %r928, %r934, %r933, %r2991;
	// end inline asm
	// begin inline asm
	shf.r.wrap.b32 %r932, %r933, %r934, %r2991;
	// end inline asm
	mov.b64 	%fd230, {%r928, %r932};
	mov.b64 	%rd409, %fd230;
	add.s64 	%rd410, %rd403, %rd409;
	xor.b64  	%rd411, %rd410, %rd405;
	mov.b64 	%fd231, %rd411;
	{
	.reg .b32 %temp; 
	mov.b64 	{%temp, %r942}, %fd231;
	}
	{
	.reg .b32 %temp; 
	mov.b64 	{%r941, %temp}, %fd231;
	}
	// begin inline asm
	shf.r.wrap.b32 %r936, %r942, %r941, %r2895;
	// end inline asm
	// begin inline asm
	shf.r.wrap.b32 %r940, %r941, %r942, %r2895;
	// end inline asm
	mov.b64 	%fd232, {%r936, %r940};
	mov.b64 	%rd412, %fd232;
	add.s64 	%rd413, %rd366, %rd333;
	xor.b64  	%rd414, %rd413, %rd356;
	mov.b64 	%fd233, %rd414;
	{
	.reg .b32 %temp; 
	mov.b64 	{%temp, %r950}, %fd233;
	}
	{
	.reg .b32 %temp; 
	mov.b64 	{%r949, %temp}, %fd233;
	}
	// begin inline asm
	shf.r.wrap.b32 %r944, %r950, %r949, %r2975;
	// end inline asm
	// begin inline asm
	shf.r.wrap.b32 %r948, %r949, %r950, %r2975;
	// end inline asm
	mov.b64 	%fd234, {%r944, %r948};
	mov.b64 	%rd415, %fd234;
	add.s64 	%rd416, %rd345, %rd415;
	xor.b64  	%rd417, %rd416, %rd333;
	mov.b64 	%fd235, %rd417;
	{
	.reg .b32 %temp; 
	mov.b64 	{%r958, %temp}, %fd235;
	}
	{
	.reg .b32 %temp; 
	mov.b64 	{%temp, %r957}, %fd235;
	}
	// begin inline asm
	shf.r.wrap.b32 %r952, %r958, %r957, %r2983;
	// end inline asm
	// begin inline asm
	shf.r.wrap.b32 %r956, %r957, %r958, %r2983;
	// end inline asm
	mov.b64 	%fd236, {%r952, %r956};
	mov.b64 	%rd418, %fd236;
	add.s64 	%rd419, %rd8, %rd413;
	add.s64 	%rd420, %rd419, %rd418;
	xor.b64  	%rd421, %rd420, %rd415;
	mov.b64 	%fd237, %rd421;
	{
	.reg .b32 %temp; 
	mov.b64 	{%r966, %temp}, %fd237;
	}
	{
	.reg .b32 %temp; 
	mov.b64 	{%temp, %r965}, %fd237;
	}
	// begin inline asm
	shf.r.wrap.b32 %r960, %r966, %r965, %r2991;
	// end inline asm
	// begin inline asm
	shf.r.wrap.b32 %r964, %r965, %r966, %r2991;
	// end inline asm
	mov.b64 	%fd238, {%r960, %r964};
	mov.b64 	%rd422, %fd238;
	add.s64 	%rd423, %rd416, %rd422;
	xor.b64  	%rd424, %rd423, %rd418;
	mov.b64 	%fd239, %rd424;
	{
	.reg .b32 %temp; 
	mov.b64 	{%temp, %r974}, %fd239;
	}
	{
	.reg .b32 %temp; 
	mov.b64 	{%r973, %temp}, %fd239;
	}
	// begin inline asm
	shf.r.wrap.b32 %r968, %r974, %r973, %r2895;
	// end inline asm
	// begin inline asm
	shf.r.wrap.b32 %r972, %r973, %r974, %r2895;
	// end inline asm
	mov.b64 	%fd240, {%r968, %r972};
	mov.b64 	%rd425, %fd240;
	add.s64 	%rd426, %rd9, %rd380;
	add.s64 	%rd427, %rd426, %rd425;
	xor.b64  	%rd428, %rd427, %rd395;
	mov.b64 	%fd241, %rd428;
	{
	.reg .b32 %temp; 
	mov.b64 	{%temp, %r982}, %fd241;
	}
	{
	.reg .b32 %temp; 
	mov.b64 	{%r981, %temp}, %fd241;
	}
	// begin inline asm
	shf.r.wrap.b32 %r976, %r982, %r981, %r2975;
	// end inline asm
	// begin inline asm
	shf.r.wrap.b32 %r980, %r981, %r982, %r2975;
	// end inline asm
	mov.b64 	%fd242, {%r976, %r980};
	mov.b64 	%rd429, %fd242;
	add.s64 	%rd430, %rd410, %rd429;
	xor.b64  	%rd431, %rd430, %rd425;
	mov.b64 	%fd243, %rd431;
	{
	.reg .b32 %temp; 
	mov.b64 	{%r990, %temp}, %fd243;
	}
	{
	.reg .b32 %temp; 
	mov.b64 	{%temp, %r989}, %fd243;
	}
	// begin inline asm
	shf.r.wrap.b32 %r984, %r990, %r989, %r2983;
	// end inline asm
	// begin inline asm
	shf.r.wrap.b32 %r988, %r989, %r990, %r2983;
	// end inline asm
	mov.b64 	%fd244, {%r984, %r988};
	mov.b64 	%rd432, %fd244;
	add.s64 	%rd433, %rd1, %rd427;
	add.s64 	%rd434, %rd433, %rd432;
	xor.b64  	%rd435, %rd434, %rd429;
	mov.b64 	%fd245, %rd435;
	{
	.reg .b32 %temp; 
	mov.b64 	{%r998, %temp}, %fd245;
	}
	{
	.reg .b32 %temp; 
	mov.b64 	{%temp, %r997}, %fd245;
	}
	// begin inline asm
	shf.r.wrap.b32 %r992, %r998, %r997, %r2991;
	// end inline asm
	// begin inline asm
	shf.r.wrap.b32 %r996, %r997, %r998, %r2991;
	// end inline asm
	mov.b64 	%fd246, {%r992, %r996};
	mov.b64 	%rd436, %fd246;
	add.s64 	%rd437, %rd430, %rd436;
	xor.b64  	%rd438, %rd437, %rd432;
	mov.b64 	%fd247, %rd438;
	{
	.reg .b32 %temp; 
	mov.b64 	{%temp, %r1006}, %fd247;
	}
	{
	.reg .b32 %temp; 
	mov.b64 	{%r1005, %temp}, %fd247;
	}
	// begin inline asm
	shf.r.wrap.b32 %r1000, %r1006, %r1005, %r2895;
	// end inline asm
	// begin inline asm
	shf.r.wrap.b32 %r1004, %r1005, %r1006, %r2895;
	// end inline asm
	mov.b64 	%fd248, {%r1000, %r1004};
	mov.b64 	%rd439, %fd248;
	add.s64 	%rd440, %rd393, %rd385;
	add.s64 	%rd441, %rd440, %rd5;
	xor.b64  	%rd442, %rd441, %rd409;
	mov.b64 	%fd249, %rd442;
	{
	.reg .b32 %temp; 
	mov.b64 	{%temp, %r1014}, %fd249;
	}
	{
	.reg .b32 %temp; 
	mov.b64 	{%r1013, %temp}, %fd249;
	}
	// begin inline asm
	shf.r.wrap.b32 %r1008, %r1014, %r1013, %r2975;
	// end inline asm
	// begin inline asm
	shf.r.wrap.b32 %r1012, %r1013, %r1014, %r2975;
	// end inline asm
	mov.b64 	%fd250, {%r1008, %r1012};
	mov.b64 	%rd443, %fd250;
	add.s64 	%rd444, %rd423, %rd443;
	xor.b64  	%rd445, %rd444, %rd385;
	mov.b64 	%fd251, %rd445;
	{
	.reg .b32 %temp; 
	mov.b64 	{%r1022, %temp}, %fd251;
	}
	{
	.reg .b32 %temp; 
	mov.b64 	{%temp, %r1021}, %fd251;
	}
	// begin inline asm
	shf.r.wrap.b32 %r1016, %r1022, %r1021, %r2983;
	// end inline asm
	// begin inline asm
	shf.r.wrap.b32 %r1020, %r1021, %r1022, %r2983;
	// end inline asm
	mov.b64 	%fd252, {%r1016, %r1020};
	mov.b64 	%rd446, %fd252;
	add.s64 	%rd447, %rd7, %rd441;
	add.s64 	%rd448, %rd447, %rd446;
	xor.b64  	%rd449, %rd448, %rd443;
	mov.b64 	%fd253, %rd449;
	{
	.reg .b32 %temp; 
	mov.b64 	{%r1030, %temp}, %fd253;
	}
	{
	.reg .b32 %temp; 
	mov.b64 	{%temp, %r1029}, %fd253;
	}
	// begin inline asm
	shf.r.wrap.b32 %r1024, %r1030, %r1029, %r2991;
	// end inline asm
	// begin inline asm
	shf.r.wrap.b32 %r1028, %r1029, %r1030, %r2991;
	// end inline asm
	mov.b64 	%fd254, {%r1024, %r1028};
	mov.b64 	%rd450, %fd254;
	add.s64 	%rd451, %rd444, %rd450;
	xor.b64  	%rd452, %rd451, %rd446;
	mov.b64 	%fd255, %rd452;
	{
	.reg .b32 %temp; 
	mov.b64 	{%temp, %r1038}, %fd255;
	}
	{
	.reg .b32 %temp; 
	mov.b64 	{%r1037, %temp}, %fd255;
	}
	// begin inline asm
	shf.r.wrap.b32 %r1032, %r1038, %r1037, %r2895;
	// end inline asm
	// begin inline asm
	shf.r.wrap.b32 %r1036, %r1037, %r1038, %r2895;
	// end inline asm
	mov.b64 	%fd256, {%r1032, %r1036};
	mov.b64 	%rd453, %fd256;
	add.s64 	%rd454, %rd407, %rd398;
	add.s64 	%rd455, %rd454, %rd3;
	xor.b64  	%rd456, %rd455, %rd422;
	mov.b64 	%fd257, %rd456;
	{
	.reg .b32 %temp; 
	mov.b64 	{%temp, %r1046}, %fd257;
	}
	{
	.reg .b32 %temp; 
	mov.b64 	{%r1045, %temp}, %fd257;
	}
	// begin inline asm
	shf.r.wrap.b32 %r1040, %r1046, %r1045, %r2975;
	// end inline asm
	// begin inline asm
	shf.r.wrap.b32 %r1044, %r1045, %r1046, %r2975;
	// end inline asm
	mov.b64 	%fd258, {%r1040, %r1044};
	mov.b64 	%rd457, %fd258;
	add.s64 	%rd458, %rd383, %rd457;
	xor.b64  	%rd459, %rd458, %rd398;
	mov.b64 	%fd259, %rd459;
	{
	.reg .b32 %temp; 
	mov.b64 	{%r1054, %temp}, %fd259;
	}
	{
	.reg .b32 %temp; 
	mov.b64 	{%temp, %r1053}, %fd259;
	}
	// begin inline asm
	shf.r.wrap.b32 %r1048, %r1054, %r1053, %r2983;
	// end inline asm
	// begin inline asm
	shf.r.wrap.b32 %r1052, %r1053, %r1054, %r2983;
	// end inline asm
	mov.b64 	%fd260, {%r1048, %r1052};
	mov.b64 	%rd460, %fd260;
	add.s64 	%rd461, %rd455, %rd22;
	add.s64 	%rd462, %rd461, %rd460;
	xor.b64  	%rd463, %rd462, %rd457;
	mov.b64 	%fd261, %rd463;
	{
	.reg .b32 %temp; 
	mov.b64 	{%r1062, %temp}, %fd261;
	}
	{
	.reg .b32 %temp; 
	mov.b64 	{%temp, %r1061}, %fd261;
	}
	// begin inline asm
	shf.r.wrap.b32 %r1056, %r1062, %r1061, %r2991;
	// end inline asm
	// begin inline asm
	shf.r.wrap.b32 %r1060, %r1061, %r1062, %r2991;
	// end inline asm
	mov.b64 	%fd262, {%r1056, %r1060};
	mov.b64 	%rd464, %fd262;
	add.s64 	%rd465, %rd458, %rd464;
	xor.b64  	%rd466, %rd465, %rd460;
	mov.b64 	%fd263, %rd466;
	{
	.reg .b32 %temp; 
	mov.b64 	{%temp, %r1070}, %fd263;
	}
	{
	.reg .b32 %temp; 
	mov.b64 	{%r1069, %temp}, %fd263;
	}
	// begin inline asm
	shf.r.wrap.b32 %r1064, %r1070, %r1069, %r2895;
	// end inline asm
	// begin inline asm
	shf.r.wrap.b32 %r1068, %r1069, %r1070, %r2895;
	// end inline asm
	mov.b64 	%fd264, {%r1064, %r1068};
	mov.b64 	%rd467, %fd264;
	add.s64 	%rd468, %rd420, %rd412;
	xor.b64  	%rd469, %rd468, %rd382;
	mov.b64 	%fd265, %rd469;
	{
	.reg .b32 %temp; 
	mov.b64 	{%temp, %r1078}, %fd265;
	}
	{
	.reg .b32 %temp; 
	mov.b64 	{%r1077, %temp}, %fd265;
	}
	// begin inline asm
	shf.r.wrap.b32 %r1072, %r1078, %r1077, %r2975;
	// end inline asm
	// begin inline asm
	shf.r.wrap.b32 %r1076, %r1077, %r1078, %r2975;
	// end inline asm
	mov.b64 	%fd266, {%r1072, %r1076};
	mov.b64 	%rd470, %fd266;
	add.s64 	%rd471, %rd396, %rd470;
	xor.b64  	%rd472, %rd471, %rd412;
	mov.b64 	%fd267, %rd472;
	{
	.reg .b32 %temp; 
	mov.b64 	{%r1086, %temp}, %fd267;
	}
	{
	.reg .b32 %temp; 
	mov.b64 	{%temp, %r1085}, %fd267;
	}
	// begin inline asm
	shf.r.wrap.b32 %r1080, %r1086, %r1085, %r2983;
	// end inline asm
	// begin inline asm
	shf.r.wrap.b32 %r1084, %r1085, %r1086, %r2983;
	// end inline asm
	mov.b64 	%fd268, {%r1080, %r1084};
	mov.b64 	%rd473, %fd268;
	add.s64 	%rd474, %rd468, %rd473;
	xor.b64  	%rd475, %rd474, %rd470;
	mov.b64 	%fd269, %rd475;
	{
	.reg .b32 %temp; 
	mov.b64 	{%r1094, %temp}, %fd269;
	}
	{
	.reg .b32 %temp; 
	mov.b64 	{%temp, %r1093}, %fd269;
	}
	// begin inline asm
	shf.r.wrap.b32 %r1088, %r1094, %r1093, %r2991;
	// end inline asm
	// begin inline asm
	shf.r.wrap.b32 %r1092, %r1093, %r1094, %r2991;
	// end inline asm
	mov.b64 	%fd270, {%r1088, %r1092};
	mov.b64 	%rd476, %fd270;
	add.s64 	%rd477, %rd471, %rd476;
	xor.b64  	%rd478, %rd477, %rd473;
	mov.b64 	%fd271, %rd478;
	{
	.reg .b32 %temp; 
	mov.b64 	{%temp, %r1102}, %fd271;
	}
	{
	.reg .b32 %temp; 
	mov.b64 	{%r1101, %temp}, %fd271;
	}
	// begin inline asm
	shf.r.wrap.b32 %r1096, %r1102, %r1101, %r2895;
	// end inline asm
	// begin inline asm
	shf.r.wrap.b32 %r1100, %r1101, %r1102, %r2895;
	// end inline asm
	mov.b64 	%fd272, {%r1096, %r1100};
	mov.b64 	%rd479, %fd272;
	add.s64 	%rd480, %rd434, %rd453;
	xor.b64  	%rd481, %rd480, %rd476;
	mov.b64 	%fd273, %rd481;
	{
	.reg .b32 %temp; 
	mov.b64 	{%temp, %r1110}, %fd273;
	}
	{
	.reg .b32 %temp; 
	mov.b64 	{%r1109, %temp}, %fd273;
	}
	// begin inline asm
	shf.r.wrap.b32 %r1104, %r1110, %r1109, %r2975;
	// end inline asm
	// begin inline asm
	shf.r.wrap.b32 %r1108, %r1109, %r1110, %r2975;
	// end inline asm
	mov.b64 	%fd274, {%r1104, %r1108};
	mov.b64 	%rd482, %fd274;
	add.s64 	%rd483, %rd465, %rd482;
	xor.b64  	%rd484, %rd483, %rd453;
	mov.b64 	%fd275, %rd484;
	{
	.reg .b32 %temp; 
	mov.b64 	{%r1118, %temp}, %fd275;
	}
	{
	.reg .b32 %temp; 
	mov.b64 	{%temp, %r1117}, %fd275;
	}
	// begin inline asm
	shf.r.wrap.b32 %r1112, %r1118, %r1117, %r2983;
	// end inline asm
	// begin inline asm
	shf.r.wrap.b32 %r1116, %r1117, %r1118, %r2983;
	// end inline asm
	mov.b64 	%fd276, {%r1112, %r1116};
	mov.b64 	%rd485, %fd276;
	add.s64 	%rd486, %rd2, %rd480;
	add.s64 	%rd487, %rd486, %rd485;
	xor.b64  	%rd488, %rd487, %rd482;
	mov.b64 	%fd277, %rd488;
	{
	.reg .b32 %temp; 
	mov.b64 	{%r1126, %temp}, %fd277;
	}
	{
	.reg .b32 %temp; 
	mov.b64 	{%temp, %r1125}, %fd277;
	}
	// begin inline asm
	shf.r.wrap.b32 %r1120, %r1126, %r1125, %r2991;
	// end inline asm
	// begin inline asm
	shf.r.wrap.b32 %r1124, %r1125, %r1126, %r2991;
	// end inline asm
	mov.b64 	%fd278, {%r1120, %r1124};
	mov.b64 	%rd489, %fd278;
	add.s64 	%rd490, %rd483, %rd489;
	xor.b64  	%rd491, %rd490, %rd485;
	mov.b64 	%fd279, %rd491;
	{
	.reg .b32 %temp; 
	mov.b64 	{%temp, %r1134}, %fd279;
	}
	{
	.reg .b32 %temp; 
	mov.b64 	{%r1133, %temp}, %fd279;
	}
	// begin inline asm
	shf.r.wrap.b32 %r1128, %r1134, %r1133, %r2895;
	// end inline asm
	// begin inline asm
	shf.r.wrap.b32 %r1132, %r1133, %r1134, %r2895;
	// end inline asm
	mov.b64 	%fd280, {%r1128, %r1132};
	mov.b64 	%rd492, %fd280;
	add.s64 	%rd493, %rd448, %rd467;
	xor.b64  	%rd494, %rd493, %rd436;
	mov.b64 	%fd281, %rd494;
	{
	.reg .b32 %temp; 
	mov.b64 	{%temp, %r1142}, %fd281;
	}
	{
	.reg .b32 %temp; 
	mov.b64 	{%r1141, %temp}, %fd281;
	}
	// begin inline asm
	shf.r.wrap.b32 %r1136, %r1142, %r1141, %r2975;
	// end inline asm
	// begin inline asm
	shf.r.wrap.b32 %r1140, %r1141, %r1142, %r2975;
	// end inline asm
	mov.b64 	%fd282, {%r1136, %r1140};
	mov.b64 	%rd495, %fd282;
	add.s64 	%rd496, %rd477, %rd495;
	xor.b64  	%rd497, %rd496, %rd467;
	mov.b64 	%fd283, %rd497;
	{
	.reg .b32 %temp; 
	mov.b64 	{%r1150, %temp}, %fd283;
	}
	{
	.reg .b32 %temp; 
	mov.b64 	{%temp, %r1149}, %fd283;
	}
	// begin inline asm
	shf.r.wrap.b32 %r1144, %r1150, %r1149, %r2983;
	// end inline asm
	// begin inline asm
	shf.r.wrap.b32 %r1148, %r1149, %r1150, %r2983;
	// end inline asm
	mov.b64 	%fd284, {%r1144, %r1148};
	mov.b64 	%rd498, %fd284;
	add.s64 	%rd499, %rd493, %rd498;
	xor.b64  	%rd500, %rd499, %rd495;
	mov.b64 	%fd285, %rd500;
	{
	.reg .b32 %temp; 
	mov.b64 	{%r1158, %temp}, %fd285;
	}
	{
	.reg .b32 %temp; 
	mov.b64 	{%temp, %r1157}, %fd285;
	}
	// begin inline asm
	shf.r.wrap.b32 %r1152, %r1158, %r1157, %r2991;
	// end inline asm
	// begin inline asm
	shf.r.wrap.b32 %r1156, %r1157, %r1158, %r2991;
	// end inline asm
	mov.b64 	%fd286, {%r1152, %r1156};
	mov.b64 	%rd501, %fd286;
	add.s64 	%rd502, %rd496, %rd501;
	xor.b64  	%rd503, %rd502, %rd498;
	mov.b64 	%fd287, %rd503;
	{
	.reg .b32 %temp; 
	mov.b64 	{%temp, %r1166}, %fd287;
	}
	{
	.reg .b32 %temp; 
	mov.b64 	{%r1165, %temp}, %fd287;
	}
	// begin inline asm
	shf.r.wrap.b32 %r1160, %r1166, %r1165, %r2895;
	// end inline asm
	// begin inline asm
	shf.r.wrap.b32 %r1164, %r1165, %r1166, %r2895;
	// end inline asm
	mov.b64 	%fd288, {%r1160, %r1164};
	mov.b64 	%rd504, %fd288;
	add.s64 	%rd505, %rd462, %rd479;
	add.s64 	%rd506, %rd505, %rd6;
	xor.b64  	%rd507, %rd506, %rd450;
	mov.b64 	%fd289, %rd507;
	{
	.reg .b32 %temp; 
	mov.b64 	{%temp, %r1174}, %fd289;
	}
	{
	.reg .b32 %temp; 
	mov.b64 	{%r1173, %temp}, %fd289;
	}
	// begin inline asm
	shf.r.wrap.b32 %r1168, %r1174, %r1173, %r2975;
	// end inline asm
	// begin inline asm
	shf.r.wrap.b32 %r1172, %r1173, %r1174, %r2975;
	// end inline asm
	mov.b64 	%fd290, {%r1168, %r1172};
	mov.b64 	%rd508, %fd290;
	add.s64 	%rd509, %rd437, %rd508;
	xor.b64  	%rd510, %rd509, %rd479;
	mov.b64 	%fd291, %rd510;
	{
	.reg .b32 %temp; 
	mov.b64 	{%r1182, %temp}, %fd291;
	}
	{
	.reg .b32 %temp; 
	mov.b64 	{%temp, %r1181}, %fd291;
	}
	// begin inline asm
	shf.r.wrap.b32 %r1176, %r1182, %r1181, %r2983;
	// end inline asm
	// begin inline asm
	shf.r.wrap.b32 %r1180, %r1181, %r1182, %r2983;
	// end inline asm
	mov.b64 	%fd292, {%r1176, %r1180};
	mov.b64 	%rd511, %fd292;
	add.s64 	%rd512, %rd8, %rd506;
	add.s64 	%rd513, %rd512, %rd511;
	xor.b64  	%rd514, %rd513, %rd508;
	mov.b64 	%fd293, %rd514;
	{
	.reg .b32 %temp; 
	mov.b64 	{%r1190, %temp}, %fd293;
	}
	{
	.reg .b32 %temp; 
	mov.b64 	{%temp, %r1189}, %fd293;
	}
	// begin inline asm
	shf.r.wrap.b32 %r1184, %r1190, %r1189, %r2991;
	// end inline asm
	// begin inline asm
	shf.r.wrap.b32 %r1188, %r1189, %r1190, %r2991;
	// end inline asm
	mov.b64 	%fd294, {%r1184, %r1188};
	mov.b64 	%rd515, %fd294;
	add.s64 	%rd516, %rd509, %rd515;
	xor.b64  	%rd517, %rd516, %rd511;
	mov.b64 	%fd295, %rd517;
	{
	.reg .b32 %temp; 
	mov.b64 	{%temp, %r1198}, %fd295;
	}
	{
	.reg .b32 %temp; 
	mov.b64 	{%r1197, %temp}, %fd295;
	}
	// begin inline asm
	shf.r.wrap.b32 %r1192, %r1198, %r1197, %r2895;
	// end inline asm
	// begin inline asm
	shf.r.wrap.b32 %r1196, %r1197, %r1198, %r2895;
	// end inline asm
	mov.b64 	%fd296, {%r1192, %r1196};
	mov.b64 	%rd518, %fd296;
	add.s64 	%rd519, %rd474, %rd439;
	add.s64 	%rd520, %rd519, %rd4;
	xor.b64  	%rd521, %rd520, %rd464;
	mov.b64 	%fd297, %rd521;
	{
	.reg .b32 %temp; 
	mov.b64 	{%temp, %r1206}, %fd297;
	}
	{
	.reg .b32 %temp; 
	mov.b64 	{%r1205, %temp}, %fd297;
	}
	// begin inline asm
	shf.r.wrap.b32 %r1200, %r1206, %r1205, %r2975;
	// end inline asm
	// begin inline asm
	shf.r.wrap.b32 %r1204, %r1205, %r1206, %r2975;
	// end inline asm
	mov.b64 	%fd298, {%r1200, %r1204};
	mov.b64 	%rd522, %fd298;
	add.s64 	%rd523, %rd451, %rd522;
	xor.b64  	%rd524, %rd523, %rd439;
	mov.b64 	%fd299, %rd524;
	{
	.reg .b32 %temp; 
	mov.b64 	{%r1214, %temp}, %fd299;
	}
	{
	.reg .b32 %temp; 
	mov.b64 	{%temp, %r1213}, %fd299;
	}
	// begin inline asm
	shf.r.wrap.b32 %r1208, %r1214, %r1213, %r2983;
	// end inline asm
	// begin inline asm
	shf.r.wrap.b32 %r1212, %r1213, %r1214, %r2983;
	// end inline asm
	mov.b64 	%fd300, {%r1208, %r1212};
	mov.b64 	%rd525, %fd300;
	add.s64 	%rd526, %rd520, %rd525;
	xor.b64  	%rd527, %rd526, %rd522;
	mov.b64 	%fd301, %rd527;
	{
	.reg .b32 %temp; 
	mov.b64 	{%r1222, %temp}, %fd301;
	}
	{
	.reg .b32 %temp; 
	mov.b64 	{%temp, %r1221}, %fd301;
	}
	// begin inline asm
	shf.r.wrap.b32 %r1216, %r1222, %r1221, %r2991;
	// end inline asm
	// begin inline asm
	shf.r.wrap.b32 %r1220, %r1221, %r1222, %r2991;
	// end inline asm
	mov.b64 	%fd302, {%r1216, %r1220};
	mov.b64 	%rd528, %fd302;
	add.s64 	%rd529, %rd523, %rd528;
	xor.b64  	%rd530, %rd529, %rd525;
	mov.b64 	%fd303, %rd530;
	{
	.reg .b32 %temp; 
	mov.b64 	{%temp, %r1230}, %fd303;
	}
	{
	.reg .b32 %temp; 
	mov.b64 	{%r1229, %temp}, %fd303;
	}
	// begin inline asm
	shf.r.wrap.b32 %r1224, %r1230, %r1229, %r2895;
	// end inline asm
	// begin inline asm
	shf.r.wrap.b32 %r1228, %r1229, %r1230, %r2895;
	// end inline asm
	mov.b64 	%fd304, {%r1224, %r1228};
	mov.b64 	%rd531, %fd304;
	add.s64 	%rd532, %rd3, %rd487;
	add.s64 	%rd533, %rd532, %rd531;
	xor.b64  	%rd534, %rd533, %rd501;
	mov.b64 	%fd305, %rd534;
	{
	.reg .b32 %temp; 
	mov.b64 	{%temp, %r1238}, %fd305;
	}
	{
	.reg .b32 %temp; 
	mov.b64 	{%r1237, %temp}, %fd305;
	}
	// begin inline asm
	shf.r.wrap.b32 %r1232, %r1238, %r1237, %r2975;
	// end inline asm
	// begin inline asm
	shf.r.wrap.b32 %r1236, %r1237, %r1238, %r2975;
	// end inline asm
	mov.b64 	%fd306, {%r1232, %r1236};
	mov.b64 	%rd535, %fd306;
	add.s64 	%rd536, %rd516, %rd535;
	xor.b64  	%rd537, %rd536, %rd531;
	mov.b64 	%fd307, %rd537;
	{
	.reg .b32 %temp; 
	mov.b64 	{%r1246, %temp}, %fd307;
	}
	{
	.reg .b32 %temp; 
	mov.b64 	{%temp, %r1245}, %fd307;
	}
	// begin inline asm
	shf.r.wrap.b32 %r1240, %r1246, %r1245, %r2983;
	// end inline asm
	// begin inline asm
	shf.r.wrap.b32 %r1244, %r1245, %r1246, %r2983;
	// end inline asm
	mov.b64 	%fd308, {%r1240, %r1244};
	mov.b64 	%rd538, %fd308;
	add.s64 	%rd539, %rd533, %rd538;
	xor.b64  	%rd540, %rd539, %rd535;
	mov.b64 	%fd309, %rd540;
	{
	.reg .b32 %temp; 
	mov.b64 	{%r1254, %temp}, %fd309;
	}
	{
	.reg .b32 %temp; 
	mov.b64 	{%temp, %r1253}, %fd309;
	}
	// begin inline asm
	shf.r.wrap.b32 %r1248, %r1254, %r1253, %r2991;
	// end inline asm
	// begin inline asm
	shf.r.wrap.b32 %r1252, %r1253, %r1254, %r2991;
	// end inline asm
	mov.b64 	%fd310, {%r1248, %r1252};
	mov.b64 	%rd541, %fd310;
	add.s64 	%rd542, %rd536, %rd541;
	xor.b64  	%rd543, %rd542, %rd538;
	mov.b64 	%fd311, %rd543;
	{
	.reg .b32 %temp; 
	mov.b64 	{%temp, %r1262}, %fd311;
	}
	{
	.reg .b32 %temp; 
	mov.b64 	{%r1261, %temp}, %fd311;
	}
	// begin inline asm
	shf.r.wrap.b32 %r1256, %r1262, %r1261, %r2895;
	// end inline asm
	// begin inline asm
	shf.r.wrap.b32 %r1260, %r1261, %r1262, %r2895;
	// end inline asm
	mov.b64 	%fd312, {%r1256, %r1260};
	mov.b64 	%rd544, %fd312;
	add.s64 	%rd545, %rd499, %rd492;
	add.s64 	%rd546, %rd545, %rd6;
	xor.b64  	%rd547, %rd546, %rd515;
	mov.b64 	%fd313, %rd547;
	{
	.reg .b32 %temp; 
	mov.b64 	{%temp, %r1270}, %fd313;
	}
	{
	.reg .b32 %temp; 
	mov.b64 	{%r1269, %temp}, %fd313;
	}
	// begin inline asm
	shf.r.wrap.b32 %r1264, %r1270, %r1269, %r2975;
	// end inline asm
	// begin inline asm
	shf.r.wrap.b32 %r1268, %r1269, %r1270, %r2975;
	// end inline asm
	mov.b64 	%fd314, {%r1264, %r1268};
	mov.b64 	%rd548, %fd314;
	add.s64 	%rd549, %rd529, %rd548;
	xor.b64  	%rd550, %rd549, %rd492;
	mov.b64 	%fd315, %rd550;
	{
	.reg .b32 %temp; 
	mov.b64 	{%r1278, %temp}, %fd315;
	}
	{
	.reg .b32 %temp; 
	mov.b64 	{%temp, %r1277}, %fd315;
	}
	// begin inline asm
	shf.r.wrap.b32 %r1272, %r1278, %r1277, %r2983;
	// end inline asm
	// begin inline asm
	shf.r.wrap.b32 %r1276, %r1277, %r1278, %r2983;
	// end inline asm
	mov.b64 	%fd316, {%r1272, %r1276};
	mov.b64 	%rd551, %fd316;
	add.s64 	%rd552, %rd546, %rd551;
	xor.b64  	%rd553, %rd552, %rd548;
	mov.b64 	%fd317, %rd553;
	{
	.reg .b32 %temp; 
	mov.b64 	{%r1286, %temp}, %fd317;
	}
	{
	.reg .b32 %temp; 
	mov.b64 	{%temp, %r1285}, %fd317;
	}
	// begin inline asm
	shf.r.wrap.b32 %r1280, %r1286, %r1285, %r2991;
	// end inline asm
	// begin inline asm
	shf.r.wrap.b32 %r1284, %r1285, %r1286, %r2991;
	// end inline asm
	mov.b64 	%fd318, {%r1280, %r1284};
	mov.b64 	%rd554, %fd318;
	add.s64 	%rd555, %rd549, %rd554;
	xor.b64  	%rd556, %rd555, %rd551;
	mov.b64 	%fd319, %rd556;
	{
	.reg .b32 %temp; 
	mov.b64 	{%temp, %r1294}, %fd319;
	}
	{
	.reg .b32 %temp; 
	mov.b64 	{%r1293, %temp}, %fd319;
	}
	// begin inline asm
	shf.r.wrap.b32 %r1288, %r1294, %r1293, %r2895;
	// end inline asm
	// begin inline asm
	shf.r.wrap.b32 %r1292, %r1293, %r1294, %r2895;
	// end inline asm
	mov.b64 	%fd320, {%r1288, %r1292};
	mov.b64 	%rd557, %fd320;
	add.s64 	%rd558, %rd513, %rd504;
	add.s64 	%rd559, %rd558, %rd1;
	xor.b64  	%rd560, %rd559, %rd528;
	mov.b64 	%fd321, %rd560;
	{
	.reg .b32 %temp; 
	mov.b64 	{%temp, %r1302}, %fd321;
	}
	{
	.reg .b32 %temp; 
	mov.b64 	{%r1301, %temp}, %fd321;
	}
	// begin inline asm
	shf.r.wrap.b32 %r1296, %r1302, %r1301, %r2975;
	// end inline asm
	// begin inline asm
	shf.r.wrap.b32 %r1300, %r1301, %r1302, %r2975;
	// end inline asm
	mov.b64 	%fd322, {%r1296, %r1300};
	mov.b64 	%rd561, %fd322;
	add.s64 	%rd562, %rd490, %rd561;
	xor.b64  	%rd563, %rd562, %rd504;
	mov.b64 	%fd323, %rd563;
	{
	.reg .b32 %temp; 
	mov.b64 	{%r1310, %temp}, %fd323;
	}
	{
	.reg .b32 %temp; 
	mov.b64 	{%temp, %r1309}, %fd323;
	}
	// begin inline asm
	shf.r.wrap.b32 %r1304, %r1310, %r1309, %r2983;
	// end inline asm
	// begin inline asm
	shf.r.wrap.b32 %r1308, %r1309, %r1310, %r2983;
	// end inline asm
	mov.b64 	%fd324, {%r1304, %r1308};
	mov.b64 	%rd564, %fd324;
	add.s64 	%rd565, %rd559, %rd564;
	xor.b64  	%rd566, %rd565, %rd561;
	mov.b64 	%fd325, %rd566;
	{
	.reg .b32 %temp; 
	mov.b64 	{%r1318, %temp}, %fd325;
	}
	{
	.reg .b32 %temp; 
	mov.b64 	{%temp, %r1317}, %fd325;
	}
	// begin inline asm
	shf.r.wrap.b32 %r1312, %r1318, %r1317, %r2991;
	// end inline asm
	// begin inline asm
	shf.r.wrap.b32 %r1316, %r1317, %r1318, %r2991;
	// end inline asm
	mov.b64 	%fd326, {%r1312, %r1316};
	mov.b64 	%rd567, %fd326;
	add.s64 	%rd568, %rd562, %rd567;
	xor.b64  	%rd569, %rd568, %rd564;
	mov.b64 	%fd327, %rd569;
	{
	.reg .b32 %temp; 
	mov.b64 	{%temp, %r1326}, %fd327;
	}
	{
	.reg .b32 %temp; 
	mov.b64 	{%r1325, %temp}, %fd327;
	}
	// begin inline asm
	shf.r.wrap.b32 %r1320, %r1326, %r1325, %r2895;
	// end inline asm
	// begin inline asm
	shf.r.wrap.b32 %r1324, %r1325, %r1326, %r2895;
	// end inline asm
	mov.b64 	%fd328, {%r1320, %r1324};
	mov.b64 	%rd570, %fd328;
	add.s64 	%rd571, %rd526, %rd518;
	add.s64 	%rd572, %rd571, %rd8;
	xor.b64  	%rd573, %rd572, %rd489;
	mov.b64 	%fd329, %rd573;
	{
	.reg .b32 %temp; 
	mov.b64 	{%temp, %r1334}, %fd329;
	}
	{
	.reg .b32 %temp; 
	mov.b64 	{%r1333, %temp}, %fd329;
	}
	// begin inline asm
	shf.r.wrap.b32 %r1328, %r1334, %r1333, %r2975;
	// end inline asm
	// begin inline asm
	shf.r.wrap.b32 %r1332, %r1333, %r1334, %r2975;
	// end inline asm
	mov.b64 	%fd330, {%r1328, %r1332};
	mov.b64 	%rd574, %fd330;
	add.s64 	%rd575, %rd502, %rd574;
	xor.b64  	%rd576, %rd575, %rd518;
	mov.b64 	%fd331, %rd576;
	{
	.reg .b32 %temp; 
	mov.b64 	{%r1342, %temp}, %fd331;
	}
	{
	.reg .b32 %temp; 
	mov.b64 	{%temp, %r1341}, %fd331;
	}
	// begin inline asm
	shf.r.wrap.b32 %r1336, %r1342, %r1341, %r2983;
	// end inline asm
	// begin inline asm
	shf.r.wrap.b32 %r1340, %r1341, %r1342, %r2983;
	// end inline asm
	mov.b64 	%fd332, {%r1336, %r1340};
	mov.b64 	%rd577, %fd332;
	add.s64 	%rd578, %rd4, %rd572;
	add.s64 	%rd579, %rd578, %rd577;
	xor.b64  	%rd580, %rd579, %rd574;
	mov.b64 	%fd333, %rd580;
	{
	.reg .b32 %temp; 
	mov.b64 	{%r1350, %temp}, %fd333;
	}
	{
	.reg .b32 %temp; 
	mov.b64 	{%temp, %r1349}, %fd333;
	}
	// begin inline asm
	shf.r.wrap.b32 %r1344, %r1350, %r1349, %r2991;
	// end inline asm
	// begin inline asm
	shf.r.wrap.b32 %r1348, %r1349, %r1350, %r2991;
	// end inline asm
	mov.b64 	%fd334, {%r1344, %r1348};
	mov.b64 	%rd581, %fd334;
	add.s64 	%rd582, %rd575, %rd581;
	xor.b64  	%rd583, %rd582, %rd577;
	mov.b64 	%fd335, %rd583;
	{
	.reg .b32 %temp; 
	mov.b64 	{%temp, %r1358}, %fd335;
	}
	{
	.reg .b32 %temp; 
	mov.b64 	{%r1357, %temp}, %fd335;
	}
	// begin inline asm
	shf.r.wrap.b32 %r1352, %r1358, %r1357, %r2895;
	// end inline asm
	// begin inline asm
	shf.r.wrap.b32 %r1356, %r1357, %r1358, %r2895;
	// end inline asm
	mov.b64 	%fd336, {%r1352, %r1356};
	mov.b64 	%rd584, %fd336;
	add.s64 	%rd585, %rd539, %rd557;
	add.s64 	%rd586, %rd585, %rd22;
	xor.b64  	%rd587, %rd586, %rd581;
	mov.b64 	%fd337, %rd587;
	{
	.reg .b32 %temp; 
	mov.b64 	{%temp, %r1366}, %fd337;
	}
	{
	.reg .b32 %temp; 
	mov.b64 	{%r1365, %temp}, %fd337;
	}
	// begin inline asm
	shf.r.wrap.b32 %r1360, %r1366, %r1365, %r2975;
	// end inline asm
	// begin inline asm
	shf.r.wrap.b32 %r1364, %r1365, %r1366, %r2975;
	// end inline asm
	mov.b64 	%fd338, {%r1360, %r1364};
	mov.b64 	%rd588, %fd338;
	add.s64 	%rd589, %rd568, %rd588;
	xor.b64  	%rd590, %rd589, %rd557;
	mov.b64 	%fd339, %rd590;
	{
	.reg .b32 %temp; 
	mov.b64 	{%r1374, %temp}, %fd339;
	}
	{
	.reg .b32 %temp; 
	mov.b64 	{%temp, %r1373}, %fd339;
	}
	// begin inline asm
	shf.r.wrap.b32 %r1368, %r1374, %r1373, %r2983;
	// end inline asm
	// begin inline asm
	shf.r.wrap.b32 %r1372, %r1373, %r1374, %r2983;
	// end inline asm
	mov.b64 	%fd340, {%r1368, %r1372};
	mov.b64 	%rd591, %fd340;
	add.s64 	%rd592, %rd586, %rd591;
	xor.b64  	%rd593, %rd592, %rd588;
	mov.b64 	%fd341, %rd593;
	{
	.reg .b32 %temp; 
	mov.b64 	{%r1382, %temp}, %fd341;
	}
	{
	.reg .b32 %temp; 
	mov.b64 	{%temp, %r1381}, %fd341;
	}
	// begin inline asm
	shf.r.wrap.b32 %r1376, %r1382, %r1381, %r2991;
	// end inline asm
	// begin inline asm
	shf.r.wrap.b32 %r1380, %r1381, %r1382, %r2991;
	// end inline asm
	mov.b64 	%fd342, {%r1376, %r1380};
	mov.b64 	%rd594, %fd342;
	add.s64 	%rd595, %rd589, %rd594;
	xor.b64  	%rd596, %rd595, %rd591;
	mov.b64 	%fd343, %rd596;
	{
	.reg .b32 %temp; 
	mov.b64 	{%temp, %r1390}, %fd343;
	}
	{
	.reg .b32 %temp; 
	mov.b64 	{%r1389, %temp}, %fd343;
	}
	// begin inline asm
	shf.r.wrap.b32 %r1384, %r1390, %r1389, %r2895;
	// end inline asm
	// begin inline asm
	shf.r.wrap.b32 %r1388, %r1389, %r1390, %r2895;
	// end inline asm
	mov.b64 	%fd344, {%r1384, %r1388};
	mov.b64 	%rd597, %fd344;
	add.s64 	%rd598, %rd552, %rd570;
	add.s64 	%rd599, %rd598, %rd7;
	xor.b64  	%rd600, %rd599, %rd541;
	mov.b64 	%fd345, %rd600;
	{
	.reg .b32 %temp; 
	mov.b64 	{%temp, %r1398}, %fd345;
	}
	{
	.reg .b32 %temp; 
	mov.b64 	{%r1397, %temp}, %fd345;
	}
	// begin inline asm
	shf.r.wrap.b32 %r1392, %r1398, %r1397, %r2975;
	// end inline asm
	// begin inline asm
	shf.r.wrap.b32 %r1396, %r1397, %r1398, %r2975;
	// end inline asm
	mov.b64 	%fd346, {%r1392, %r1396};
	mov.b64 	%rd601, %fd346;
	add.s64 	%rd602, %rd582, %rd601;
	xor.b64  	%rd603, %rd602, %rd570;
	mov.b64 	%fd347, %rd603;
	{
	.reg .b32 %temp; 
	mov.b64 	{%r1406, %temp}, %fd347;
	}
	{
	.reg .b32 %temp; 
	mov.b64 	{%temp, %r1405}, %fd347;
	}
	// begin inline asm
	shf.r.wrap.b32 %r1400, %r1406, %r1405, %r2983;
	// end inline asm
	// begin inline asm
	shf.r.wrap.b32 %r1404, %r1405, %r1406, %r2983;
	// end inline asm
	mov.b64 	%fd348, {%r1400, %r1404};
	mov.b64 	%rd604, %fd348;
	add.s64 	%rd605, %rd5, %rd599;
	add.s64 	%rd606, %rd605, %rd604;
	xor.b64  	%rd607, %rd606, %rd601;
	mov.b64 	%fd349, %rd607;
	{
	.reg .b32 %temp; 
	mov.b64 	{%r1414, %temp}, %fd349;
	}
	{
	.reg .b32 %temp; 
	mov.b64 	{%temp, %r1413}, %fd349;
	}
	// begin inline asm
	shf.r.wrap.b32 %r1408, %r1414, %r1413, %r2991;
	// end inline asm
	// begin inline asm
	shf.r.wrap.b32 %r1412, %r1413, %r1414, %r2991;
	// end inline asm
	mov.b64 	%fd350, {%r1408, %r1412};
	mov.b64 	%rd608, %fd350;
	add.s64 	%rd609, %rd602, %rd608;
	xor.b64  	%rd610, %rd609, %rd604;
	mov.b64 	%fd351, %rd610;
	{
	.reg .b32 %temp; 
	mov.b64 	{%temp, %r1422}, %fd351;
	}
	{
	.reg .b32 %temp; 
	mov.b64 	{%r1421, %temp}, %fd351;
	}
	// begin inline asm
	shf.r.wrap.b32 %r1416, %r1422, %r1421, %r2895;
	// end inline asm
	// begin inline asm
	shf.r.wrap.b32 %r1420, %r1421, %r1422, %r2895;
	// end inline asm
	mov.b64 	%fd352, {%r1416, %r1420};
	mov.b64 	%rd611, %fd352;
	add.s64 	%rd612, %rd565, %rd584;
	xor.b64  	%rd613, %rd612, %rd554;
	mov.b64 	%fd353, %rd613;
	{
	.reg .b32 %temp; 
	mov.b64 	{%temp, %r1430}, %fd353;
	}
	{
	.reg .b32 %temp; 
	mov.b64 	{%r1429, %temp}, %fd353;
	}
	// begin inline asm
	shf.r.wrap.b32 %r1424, %r1430, %r1429, %r2975;
	// end inline asm
	// begin inline asm
	shf.r.wrap.b32 %r1428, %r1429, %r1430, %r2975;
	// end inline asm
	mov.b64 	%fd354, {%r1424, %r1428};
	mov.b64 	%rd614, %fd354;
	add.s64 	%rd615, %rd542, %rd614;
	xor.b64  	%rd616, %rd615, %rd584;
	mov.b64 	%fd355, %rd616;
	{
	.reg .b32 %temp; 
	mov.b64 	{%r1438, %temp}, %fd355;
	}
	{
	.reg .b32 %temp; 
	mov.b64 	{%temp, %r1437}, %fd355;
	}
	// begin inline asm
	shf.r.wrap.b32 %r1432, %r1438, %r1437, %r2983;
	// end inline asm
	// begin inline asm
	shf.r.wrap.b32 %r1436, %r1437, %r1438, %r2983;
	// end inline asm
	mov.b64 	%fd356, {%r1432, %r1436};
	mov.b64 	%rd617, %fd356;
	add.s64 	%rd618, %rd612, %rd617;
	xor.b64  	%rd619, %rd618, %rd614;
	mov.b64 	%fd357, %rd619;
	{
	.reg .b32 %temp; 
	mov.b64 	{%r1446, %temp}, %fd357;
	}
	{
	.reg .b32 %temp; 
	mov.b64 	{%temp, %r1445}, %fd357;
	}
	// begin inline asm
	shf.r.wrap.b32 %r1440, %r1446, %r1445, %r2991;
	// end inline asm
	// begin inline asm
	shf.r.wrap.b32 %r1444, %r1445, %r1446, %r2991;
	// end inline asm
	mov.b64 	%fd358, {%r1440, %r1444};
	mov.b64 	%rd620, %fd358;
	add.s64 	%rd621, %rd615, %rd620;
	xor.b64  	%rd622, %rd621, %rd617;
	mov.b64 	%fd359, %rd622;
	{
	.reg .b32 %temp; 
	mov.b64 	{%temp, %r1454}, %fd359;
	}
	{
	.reg .b32 %temp; 
	mov.b64 	{%r1453, %temp}, %fd359;
	}
	// begin inline asm
	shf.r.wrap.b32 %r1448, %r1454, %r1453, %r2895;
	// end inline asm
	// begin inline asm
	shf.r.wrap.b32 %r1452, %r1453, %r1454, %r2895;
	// end inline asm
	mov.b64 	%fd360, {%r1448, %r1452};
	mov.b64 	%rd623, %fd360;
	add.s64 	%rd624, %rd579, %rd544;
	add.s64 	%rd625, %rd624, %rd2;
	xor.b64  	%rd626, %rd625, %rd567;
	mov.b64 	%fd361, %rd626;
	{
	.reg .b32 %temp; 
	mov.b64 	{%temp, %r1462}, %fd361;
	}
	{
	.reg .b32 %temp; 
	mov.b64 	{%r1461, %temp}, %fd361;
	}
	// begin inline asm
	shf.r.wrap.b32 %r1456, %r1462, %r1461, %r2975;
	// end inline asm
	// begin inline asm
	shf.r.wrap.b32 %r1460, %r1461, %r1462, %r2975;
	// end inline asm
	mov.b64 	%fd362, {%r1456, %r1460};
	mov.b64 	%rd627, %fd362;
	add.s64 	%rd628, %rd555, %rd627;
	xor.b64  	%rd629, %rd628, %rd544;
	mov.b64 	%fd363, %rd629;
	{
	.reg .b32 %temp; 
	mov.b64 	{%r1470, %temp}, %fd363;
	}
	{
	.reg .b32 %temp; 
	mov.b64 	{%temp, %r1469}, %fd363;
	}
	// begin inline asm
	shf.r.wrap.b32 %r1464, %r1470, %r1469, %r2983;
	// end inline asm
	// begin inline asm
	shf.r.wrap.b32 %r1468, %r1469, %r1470, %r2983;
	// end inline asm
	mov.b64 	%fd364, {%r1464, %r1468};
	mov.b64 	%rd630, %fd364;
	add.s64 	%rd631, %rd9, %rd625;
	add.s64 	%rd632, %rd631, %rd630;
	xor.b64  	%rd633, %rd632, %rd627;
	mov.b64 	%fd365, %rd633;
	{
	.reg .b32 %temp; 
	mov.b64 	{%r1478, %temp}, %fd365;
	}
	{
	.reg .b32 %temp; 
	mov.b64 	{%temp, %r1477}, %fd365;
	}
	// begin inline asm
	shf.r.wrap.b32 %r1472, %r1478, %r1477, %r2991;
	// end inline asm
	// begin inline asm
	shf.r.wrap.b32 %r1476, %r1477, %r1478, %r2991;
	// end inline asm
	mov.b64 	%fd366, {%r1472, %r1476};
	mov.b64 	%rd634, %fd366;
	add.s64 	%rd635, %rd628, %rd634;
	xor.b64  	%rd636, %rd635, %rd630;
	mov.b64 	%fd367, %rd636;
	{
	.reg .b32 %temp; 
	mov.b64 	{%temp, %r1486}, %fd367;
	}
	{
	.reg .b32 %temp; 
	mov.b64 	{%r1485, %temp}, %fd367;
	}
	// begin inline asm
	shf.r.wrap.b32 %r1480, %r1486, %r1485, %r2895;
	// end inline asm
	// begin inline asm
	shf.r.wrap.b32 %r1484, %r1485, %r1486, %r2895;
	// end inline asm
	mov.b64 	%fd368, {%r1480, %r1484};
	mov.b64 	%rd637, %fd368;
	add.s64 	%rd638, %rd592, %rd637;
	xor.b64  	%rd639, %rd638, %rd608;
	mov.b64 	%fd369, %rd639;
	{
	.reg .b32 %temp; 
	mov.b64 	{%temp, %r1494}, %fd369;
	}
	{
	.reg .b32 %temp; 
	mov.b64 	{%r1493, %temp}, %fd369;
	}
	// begin inline asm
	shf.r.wrap.b32 %r1488, %r1494, %r1493, %r2975;
	// end inline asm
	// begin inline asm
	shf.r.wrap.b32 %r1492, %r1493, %r1494, %r2975;
	// end inline asm
	mov.b64 	%fd370, {%r1488, %r1492};
	mov.b64 	%rd640, %fd370;
	add.s64 	%rd641, %rd621, %rd640;
	xor.b64  	%rd642, %rd641, %rd637;
	mov.b64 	%fd371, %rd642;
	{
	.reg .b32 %temp; 
	mov.b64 	{%r1502, %temp}, %fd371;
	}
	{
	.reg .b32 %temp; 
	mov.b64 	{%temp, %r1501}, %fd371;
	}
	// begin inline asm
	shf.r.wrap.b32 %r1496, %r1502, %r1501, %r2983;
	// end inline asm
	// begin inline asm
	shf.r.wrap.b32 %r1500, %r1501, %r1502, %r2983;
	// end inline asm
	mov.b64 	%fd372, {%r1496, %r1500};
	mov.b64 	%rd643, %fd372;
	add.s64 	%rd644, %rd5, %rd638;
	add.s64 	%rd645, %rd644, %rd643;
	xor.b64  	%rd646, %rd645, %rd640;
	mov.b64 	%fd373, %rd646;
	{
	.reg .b32 %temp; 
	mov.b64 	{%r1510, %temp}, %fd373;
	}
	{
	.reg .b32 %temp; 
	mov.b64 	{%temp, %r1509}, %fd373;
	}
	// begin inline asm
	shf.r.wrap.b32 %r1504, %r1510, %r1509, %r2991;
	// end inline asm
	// begin inline asm
	shf.r.wrap.b32 %r1508, %r1509, %r1510, %r2991;
	// end inline asm
	mov.b64 	%fd374, {%r1504, %r1508};
	mov.b64 	%rd647, %fd374;
	add.s64 	%rd648, %rd641, %rd647;
	xor.b64  	%rd649, %rd648, %rd643;
	mov.b64 	%fd375, %rd649;
	{
	.reg .b32 %temp; 
	mov.b64 	{%temp, %r1518}, %fd375;
	}
	{
	.reg .b32 %temp; 
	mov.b64 	{%r1517, %temp}, %fd375;
	}
	// begin inline asm
	shf.r.wrap.b32 %r1512, %r1518, %r1517, %r2895;
	// end inline asm
	// begin inline asm
	shf.r.wrap.b32 %r1516, %r1517, %r1518, %r2895;
	// end inline asm
	mov.b64 	%fd376, {%r1512, %r1516};
	mov.b64 	%rd650, %fd376;
	add.s64 	%rd651, %rd606, %rd597;
	add.s64 	%rd652, %rd651, %rd2;
	xor.b64  	%rd653, %rd652, %rd620;
	mov.b64 	%fd377, %rd653;
	{
	.reg .b32 %temp; 
	mov.b64 	{%temp, %r1526}, %fd377;
	}
	{
	.reg .b32 %temp; 
	mov.b64 	{%r1525, %temp}, %fd377;
	}
	// begin inline asm
	shf.r.wrap.b32 %r1520, %r1526, %r1525, %r2975;
	// end inline asm
	// begin inline asm
	shf.r.wrap.b32 %r1524, %r1525, %r1526, %r2975;
	// end inline asm
	mov.b64 	%fd378, {%r1520, %r1524};
	mov.b64 	%rd654, %fd378;
	add.s64 	%rd655, %rd635, %rd654;
	xor.b64  	%rd656, %rd655, %rd597;
	mov.b64 	%fd379, %rd656;
	{
	.reg .b32 %temp; 
	mov.b64 	{%r1534, %temp}, %fd379;
	}
	{
	.reg .b32 %temp; 
	mov.b64 	{%temp, %r1533}, %fd379;
	}
	// begin inline asm
	shf.r.wrap.b32 %r1528, %r1534, %r1533, %r2983;
	// end inline asm
	// begin inline asm
	shf.r.wrap.b32 %r1532, %r1533, %r1534, %r2983;
	// end inline asm
	mov.b64 	%fd380, {%r1528, %r1532};
	mov.b64 	%rd657, %fd380;
	add.s64 	%rd658, %rd652, %rd657;
	xor.b64  	%rd659, %rd658, %rd654;
	mov.b64 	%fd381, %rd659;
	{
	.reg .b32 %temp; 
	mov.b64 	{%r1542, %temp}, %fd381;
	}
	{
	.reg .b32 %temp; 
	mov.b64 	{%temp, %r1541}, %fd381;
	}
	// begin inline asm
	shf.r.wrap.b32 %r1536, %r1542, %r1541, %r2991;
	// end inline asm
	// begin inline asm
	shf.r.wrap.b32 %r1540, %r1541, %r1542, %r2991;
	// end inline asm
	mov.b64 	%fd382, {%r1536, %r1540};
	mov.b64 	%rd660, %fd382;
	add.s64 	%rd661, %rd655, %rd660;
	xor.b64  	%rd662, %rd661, %rd657;
	mov.b64 	%fd383, %rd662;
	{
	.reg .b32 %temp; 
	mov.b64 	{%temp, %r1550}, %fd383;
	}
	{
	.reg .b32 %temp; 
	mov.b64 	{%r1549, %temp}, %fd383;
	}
	// begin inline asm
	shf.r.wrap.b32 %r1544, %r1550, %r1549, %r2895;
	// end inline asm
	// begin inline asm
	shf.r.wrap.b32 %r1548, %r1549, %r1550, %r2895;
	// end inline asm
	mov.b64 	%fd384, {%r1544, %r1548};
	mov.b64 	%rd663, %fd384;
	add.s64 	%rd664, %rd618, %rd611;
	xor.b64  	%rd665, %rd664, %rd634;
	mov.b64 	%fd385, %rd665;
	{
	.reg .b32 %temp; 
	mov.b64 	{%temp, %r1558}, %fd385;
	}
	{
	.reg .b32 %temp; 
	mov.b64 	{%r1557, %temp}, %fd385;
	}
	// begin inline asm
	shf.r.wrap.b32 %r1552, %r1558, %r1557, %r2975;
	// end inline asm
	// begin inline asm
	shf.r.wrap.b32 %r1556, %r1557, %r1558, %r2975;
	// end inline asm
	mov.b64 	%fd386, {%r1552, %r1556};
	mov.b64 	%rd666, %fd386;
	add.s64 	%rd667, %rd595, %rd666;
	xor.b64  	%rd668, %rd667, %rd611;
	mov.b64 	%fd387, %rd668;
	{
	.reg .b32 %temp; 
	mov.b64 	{%r1566, %temp}, %fd387;
	}
	{
	.reg .b32 %temp; 
	mov.b64 	{%temp, %r1565}, %fd387;
	}
	// begin inline asm
	shf.r.wrap.b32 %r1560, %r1566, %r1565, %r2983;
	// end inline asm
	// begin inline asm
	shf.r.wrap.b32 %r1564, %r1565, %r1566, %r2983;
	// end inline asm
	mov.b64 	%fd388, {%r1560, %r1564};
	mov.b64 	%rd669, %fd388;
	add.s64 	%rd670, %rd664, %rd669;
	xor.b64  	%rd671, %rd670, %rd666;
	mov.b64 	%fd389, %rd671;
	{
	.reg .b32 %temp; 
	mov.b64 	{%r1574, %temp}, %fd389;
	}
	{
	.reg .b32 %temp; 
	mov.b64 	{%temp, %r1573}, %fd389;
	}
	// begin inline asm
	shf.r.wrap.b32 %r1568, %r1574, %r1573, %r2991;
	// end inline asm
	// begin inline asm
	shf.r.wrap.b32 %r1572, %r1573, %r1574, %r2991;
	// end inline asm
	mov.b64 	%fd390, {%r1568, %r1572};
	mov.b64 	%rd672, %fd390;
	add.s64 	%rd673, %rd667, %rd672;
	xor.b64  	%rd674, %rd673, %rd669;
	mov.b64 	%fd391, %rd674;
	{
	.reg .b32 %temp; 
	mov.b64 	{%temp, %r1582}, %fd391;
	}
	{
	.reg .b32 %temp; 
	mov.b64 	{%r1581, %temp}, %fd391;
	}
	// begin inline asm
	shf.r.wrap.b32 %r1576, %r1582, %r1581, %r2895;
	// end inline asm
	// begin inline asm
	shf.r.wrap.b32 %r1580, %r1581, %r1582, %r2895;
	// end inline asm
	mov.b64 	%fd392, {%r1576, %r1580};
	mov.b64 	%rd675, %fd392;
	add.s64 	%rd676, %rd632, %rd623;
	add.s64 	%rd677, %rd676, %rd22;
	xor.b64  	%rd678, %rd677, %rd594;
	mov.b64 	%fd393, %rd678;
	{
	.reg .b32 %temp; 
	mov.b64 	{%temp, %r1590}, %fd393;
	}
	{
	.reg .b32 %temp; 
	mov.b64 	{%r1589, %temp}, %fd393;
	}
	// begin inline asm
	shf.r.wrap.b32 %r1584, %r1590, %r1589, %r2975;
	// end inline asm
	// begin inline asm
	shf.r.wrap.b32 %r1588, %r1589, %r1590, %r2975;
	// end inline asm
	mov.b64 	%fd394, {%r1584, %r1588};
	mov.b64 	%rd679, %fd394;
	add.s64 	%rd680, %rd609, %rd679;
	xor.b64  	%rd681, %rd680, %rd623;
	mov.b64 	%fd395, %rd681;
	{
	.reg .b32 %temp; 
	mov.b64 	{%r1598, %temp}, %fd395;
	}
	{
	.reg .b32 %temp; 
	mov.b64 	{%temp, %r1597}, %fd395;
	}
	// begin inline asm
	shf.r.wrap.b32 %r1592, %r1598, %r1597, %r2983;
	// end inline asm
	// begin inline asm
	shf.r.wrap.b32 %r1596, %r1597, %r1598, %r2983;
	// end inline asm
	mov.b64 	%fd396, {%r1592, %r1596};
	mov.b64 	%rd682, %fd396;
	add.s64 	%rd683, %rd677, %rd682;
	xor.b64  	%rd684, %rd683, %rd679;
	mov.b64 	%fd397, %rd684;
	{
	.reg .b32 %temp; 
	mov.b64 	{%r1606, %temp}, %fd397;
	}
	{
	.reg .b32 %temp; 
	mov.b64 	{%temp, %r1605}, %fd397;
	}
	// begin inline asm
	shf.r.wrap.b32 %r1600, %r1606, %r1605, %r2991;
	// end inline asm
	// begin inline asm
	shf.r.wrap.b32 %r1604, %r1605, %r1606, %r2991;
	// end inline asm
	mov.b64 	%fd398, {%r1600, %r1604};
	mov.b64 	%rd685, %fd398;
	add.s64 	%rd686, %rd680, %rd685;
	xor.b64  	%rd687, %rd686, %rd682;
	mov.b64 	%fd399, %rd687;
	{
	.reg .b32 %temp; 
	mov.b64 	{%temp, %r1614}, %fd399;
	}
	{
	.reg .b32 %temp; 
	mov.b64 	{%r1613, %temp}, %fd399;
	}
	// begin inline asm
	shf.r.wrap.b32 %r1608, %r1614, %r1613, %r2895;
	// end inline asm
	// begin inline asm
	shf.r.wrap.b32 %r1612, %r1613, %r1614, %r2895;
	// end inline asm
	mov.b64 	%fd400, {%r1608, %r1612};
	mov.b64 	%rd688, %fd400;
	add.s64 	%rd689, %rd645, %rd663;
	add.s64 	%rd690, %rd689, %rd1;
	xor.b64  	%rd691, %rd690, %rd685;
	mov.b64 	%fd401, %rd691;
	{
	.reg .b32 %temp; 
	mov.b64 	{%temp, %r1622}, %fd401;
	}
	{
	.reg .b32 %temp; 
	mov.b64 	{%r1621, %temp}, %fd401;
	}
	// begin inline asm
	shf.r.wrap.b32 %r1616, %r1622, %r1621, %r2975;
	// end inline asm
	// begin inline asm
	shf.r.wrap.b32 %r1620, %r1621, %r1622, %r2975;
	// end inline asm
	mov.b64 	%fd402, {%r1616, %r1620};
	mov.b64 	%rd692, %fd402;
	add.s64 	%rd693, %rd673, %rd692;
	xor.b64  	%rd694, %rd693, %rd663;
	mov.b64 	%fd403, %rd694;
	{
	.reg .b32 %temp; 
	mov.b64 	{%r1630, %temp}, %fd403;
	}
	{
	.reg .b32 %temp; 
	mov.b64 	{%temp, %r1629}, %fd403;
	}
	// begin inline asm
	shf.r.wrap.b32 %r1624, %r1630, %r1629, %r2983;
	// end inline asm
	// begin inline asm
	shf.r.wrap.b32 %r1628, %r1629, %r1630, %r2983;
	// end inline asm
	mov.b64 	%fd404, {%r1624, %r1628};
	mov.b64 	%rd695, %fd404;
	add.s64 	%rd696, %rd7, %rd690;
	add.s64 	%rd697, %rd696, %rd695;
	xor.b64  	%rd698, %rd697, %rd692;
	mov.b64 	%fd405, %rd698;
	{
	.reg .b32 %temp; 
	mov.b64 	{%r1638, %temp}, %fd405;
	}
	{
	.reg .b32 %temp; 
	mov.b64 	{%temp, %r1637}, %fd405;
	}
	// begin inline asm
	shf.r.wrap.b32 %r1632, %r1638, %r1637, %r2991;
	// end inline asm
	// begin inline asm
	shf.r.wrap.b32 %r1636, %r1637, %r1638, %r2991;
	// end inline asm
	mov.b64 	%fd406, {%r1632, %r1636};
	mov.b64 	%rd699, %fd406;
	add.s64 	%rd700, %rd693, %rd699;
	xor.b64  	%rd701, %rd700, %rd695;
	mov.b64 	%fd407, %rd701;
	{
	.reg .b32 %temp; 
	mov.b64 	{%temp, %r1646}, %fd407;
	}
	{
	.reg .b32 %temp; 
	mov.b64 	{%r1645, %temp}, %fd407;
	}
	// begin inline asm
	shf.r.wrap.b32 %r1640, %r1646, %r1645, %r2895;
	// end inline asm
	// begin inline asm
	shf.r.wrap.b32 %r1644, %r1645, %r1646, %r2895;
	// end inline asm
	mov.b64 	%fd408, {%r1640, %r1644};
	mov.b64 	%rd702, %fd408;
	add.s64 	%rd703, %rd658, %rd675;
	add.s64 	%rd704, %rd703, %rd6;
	xor.b64  	%rd705, %rd704, %rd647;
	mov.b64 	%fd409, %rd705;
	{
	.reg .b32 %temp; 
	mov.b64 	{%temp, %r1654}, %fd409;
	}
	{
	.reg .b32 %temp; 
	mov.b64 	{%r1653, %temp}, %fd409;
	}
	// begin inline asm
	shf.r.wrap.b32 %r1648, %r1654, %r1653, %r2975;
	// end inline asm
	// begin inline asm
	shf.r.wrap.b32 %r1652, %r1653, %r1654, %r2975;
	// end inline asm
	mov.b64 	%fd410, {%r1648, %r1652};
	mov.b64 	%rd706, %fd410;
	add.s64 	%rd707, %rd686, %rd706;
	xor.b64  	%rd708, %rd707, %rd675;
	mov.b64 	%fd411, %rd708;
	{
	.reg .b32 %temp; 
	mov.b64 	{%r1662, %temp}, %fd411;
	}
	{
	.reg .b32 %temp; 
	mov.b64 	{%temp, %r1661}, %fd411;
	}
	// begin inline asm
	shf.r.wrap.b32 %r1656, %r1662, %r1661, %r2983;
	// end inline asm
	// begin inline asm
	shf.r.wrap.b32 %r1660, %r1661, %r1662, %r2983;
	// end inline asm
	mov.b64 	%fd412, {%r1656, %r1660};
	mov.b64 	%rd709, %fd412;
	add.s64 	%rd710, %rd4, %rd704;
	add.s64 	%rd711, %rd710, %rd709;
	xor.b64  	%rd712, %rd711, %rd706;
	mov.b64 	%fd413, %rd712;
	{
	.reg .b32 %temp; 
	mov.b64 	{%r1670, %temp}, %fd413;
	}
	{
	.reg .b32 %temp; 
	mov.b64 	{%temp, %r1669}, %fd413;
	}
	// begin inline asm
	shf.r.wrap.b32 %r1664, %r1670, %r1669, %r2991;
	// end inline asm
	// begin inline asm
	shf.r.wrap.b32 %r1668, %r1669, %r1670, %r2991;
	// end inline asm
	mov.b64 	%fd414, {%r1664, %r1668};
	mov.b64 	%rd713, %fd414;
	add.s64 	%rd714, %rd707, %rd713;
	xor.b64  	%rd715, %rd714, %rd709;
	mov.b64 	%fd415, %rd715;
	{
	.reg .b32 %temp; 
	mov.b64 	{%temp, %r1678}, %fd415;
	}
	{
	.reg .b32 %temp; 
	mov.b64 	{%r1677, %temp}, %fd415;
	}
	// begin inline asm
	shf.r.wrap.b32 %r1672, %r1678, %r1677, %r2895;
	// end inline asm
	// begin inline asm
	shf.r.wrap.b32 %r1676, %r1677, %r1678, %r2895;
	// end inline asm
	mov.b64 	%fd416, {%r1672, %r1676};
	mov.b64 	%rd716, %fd416;
	add.s64 	%rd717, %rd670, %rd688;
	add.s64 	%rd718, %rd717, %rd9;
	xor.b64  	%rd719, %rd718, %rd660;
	mov.b64 	%fd417, %rd719;
	{
	.reg .b32 %temp; 
	mov.b64 	{%temp, %r1686}, %fd417;
	}
	{
	.reg .b32 %temp; 
	mov.b64 	{%r1685, %temp}, %fd417;
	}
	// begin inline asm
	shf.r.wrap.b32 %r1680, %r1686, %r1685, %r2975;
	// end inline asm
	// begin inline asm
	shf.r.wrap.b32 %r1684, %r1685, %r1686, %r2975;
	// end inline asm
	mov.b64 	%fd418, {%r1680, %r1684};
	mov.b64 	%rd720, %fd418;
	add.s64 	%rd721, %rd648, %rd720;
	xor.b64  	%rd722, %rd721, %rd688;
	mov.b64 	%fd419, %rd722;
	{
	.reg .b32 %temp; 
	mov.b64 	{%r1694, %temp}, %fd419;
	}
	{
	.reg .b32 %temp; 
	mov.b64 	{%temp, %r1693}, %fd419;
	}
	// begin inline asm
	shf.r.wrap.b32 %r1688, %r1694, %r1693, %r2983;
	// end inline asm
	// begin inline asm
	shf.r.wrap.b32 %r1692, %r1693, %r1694, %r2983;
	// end inline asm
	mov.b64 	%fd420, {%r1688, %r1692};
	mov.b64 	%rd723, %fd420;
	add.s64 	%rd724, %rd3, %rd718;
	add.s64 	%rd725, %rd724, %rd723;
	xor.b64  	%rd726, %rd725, %rd720;
	mov.b64 	%fd421, %rd726;
	{
	.reg .b32 %temp; 
	mov.b64 	{%r1702, %temp}, %fd421;
	}
	{
	.reg .b32 %temp; 
	mov.b64 	{%temp, %r1701}, %fd421;
	}
	// begin inline asm
	shf.r.wrap.b32 %r1696, %r1702, %r1701, %r2991;
	// end inline asm
	// begin inline asm
	shf.r.wrap.b32 %r1700, %r1701, %r1702, %r2991;
	// end inline asm
	mov.b64 	%fd422, {%r1696, %r1700};
	mov.b64 	%rd727, %fd422;
	add.s64 	%rd728, %rd721, %rd727;
	xor.b64  	%rd729, %rd728, %rd723;
	mov.b64 	%fd423, %rd729;
	{
	.reg .b32 %temp; 
	mov.b64 	{%temp, %r1710}, %fd423;
	}
	{
	.reg .b32 %temp; 
	mov.b64 	{%r1709, %temp}, %fd423;
	}
	// begin inline asm
	shf.r.wrap.b32 %r1704, %r1710, %r1709, %r2895;
	// end inline asm
	// begin inline asm
	shf.r.wrap.b32 %r1708, %r1709, %r1710, %r2895;
	// end inline asm
	mov.b64 	%fd424, {%r1704, %r1708};
	mov.b64 	%rd730, %fd424;
	add.s64 	%rd731, %rd683, %rd650;
	add.s64 	%rd732, %rd731, %rd8;
	xor.b64  	%rd733, %rd732, %rd672;
	mov.b64 	%fd425, %rd733;
	{
	.reg .b32 %temp; 
	mov.b64 	{%temp, %r1718}, %fd425;
	}
	{
	.reg .b32 %temp; 
	mov.b64 	{%r1717, %temp}, %fd425;
	}
	// begin inline asm
	shf.r.wrap.b32 %r1712, %r1718, %r1717, %r2975;
	// end inline asm
	// begin inline asm
	shf.r.wrap.b32 %r1716, %r1717, %r1718, %r2975;
	// end inline asm
	mov.b64 	%fd426, {%r1712, %r1716};
	mov.b64 	%rd734, %fd426;
	add.s64 	%rd735, %rd661, %rd734;
	xor.b64  	%rd736, %rd735, %rd650;
	mov.b64 	%fd427, %rd736;
	{
	.reg .b32 %temp; 
	mov.b64 	{%r1726, %temp}, %fd427;
	}
	{
	.reg .b32 %temp; 
	mov.b64 	{%temp, %r1725}, %fd427;
	}
	// begin inline asm
	shf.r.wrap.b32 %r1720, %r1726, %r1725, %r2983;
	// end inline asm
	// begin inline asm
	shf.r.wrap.b32 %r1724, %r1725, %r1726, %r2983;
	// end inline asm
	mov.b64 	%fd428, {%r1720, %r1724};
	mov.b64 	%rd737, %fd428;
	add.s64 	%rd738, %rd732, %rd737;
	xor.b64  	%rd739, %rd738, %rd734;
	mov.b64 	%fd429, %rd739;
	{
	.reg .b32 %temp; 
	mov.b64 	{%r1734, %temp}, %fd429;
	}
	{
	.reg .b32 %temp; 
	mov.b64 	{%temp, %r1733}, %fd429;
	}
	// begin inline asm
	shf.r.wrap.b32 %r1728, %r1734, %r1733, %r2991;
	// end inline asm
	// begin inline asm
	shf.r.wrap.b32 %r1732, %r1733, %r1734, %r2991;
	// end inline asm
	mov.b64 	%fd430, {%r1728, %r1732};
	mov.b64 	%rd740, %fd430;
	add.s64 	%rd741, %rd735, %rd740;
	xor.b64  	%rd742, %rd741, %rd737;
	mov.b64 	%fd431, %rd742;
	{
	.reg .b32 %temp; 
	mov.b64 	{%temp, %r1742}, %fd431;
	}
	{
	.reg .b32 %temp; 
	mov.b64 	{%r1741, %temp}, %fd431;
	}
	// begin inline asm
	shf.r.wrap.b32 %r1736, %r1742, %r1741, %r2895;
	// end inline asm
	// begin inline asm
	shf.r.wrap.b32 %r1740, %r1741, %r1742, %r2895;
	// end inline asm
	mov.b64 	%fd432, {%r1736, %r1740};
	mov.b64 	%rd743, %fd432;
	add.s64 	%rd744, %rd697, %rd743;
	xor.b64  	%rd745, %rd744, %rd713;
	mov.b64 	%fd433, %rd745;
	{
	.reg .b32 %temp; 
	mov.b64 	{%temp, %r1750}, %fd433;
	}
	{
	.reg .b32 %temp; 
	mov.b64 	{%r1749, %temp}, %fd433;
	}
	// begin inline asm
	shf.r.wrap.b32 %r1744, %r1750, %r1749, %r2975;
	// end inline asm
	// begin inline asm
	shf.r.wrap.b32 %r1748, %r1749, %r1750, %r2975;
	// end inline asm
	mov.b64 	%fd434, {%r1744, %r1748};
	mov.b64 	%rd746, %fd434;
	add.s64 	%rd747, %rd728, %rd746;
	xor.b64  	%rd748, %rd747, %rd743;
	mov.b64 	%fd435, %rd748;
	{
	.reg .b32 %temp; 
	mov.b64 	{%r1758, %temp}, %fd435;
	}
	{
	.reg .b32 %temp; 
	mov.b64 	{%temp, %r1757}, %fd435;
	}
	// begin inline asm
	shf.r.wrap.b32 %r1752, %r1758, %r1757, %r2983;
	// end inline asm
	// begin inline asm
	shf.r.wrap.b32 %r1756, %r1757, %r1758, %r2983;
	// end inline asm
	mov.b64 	%fd436, {%r1752, %r1756};
	mov.b64 	%rd749, %fd436;
	add.s64 	%rd750, %rd744, %rd749;
	xor.b64  	%rd751, %rd750, %rd746;
	mov.b64 	%fd437, %rd751;
	{
	.reg .b32 %temp; 
	mov.b64 	{%r1766, %temp}, %fd437;
	}
	{
	.reg .b32 %temp; 
	mov.b64 	{%temp, %r1765}, %fd437;
	}
	// begin inline asm
	shf.r.wrap.b32 %r1760, %r1766, %r1765, %r2991;
	// end inline asm
	// begin inline asm
	shf.r.wrap.b32 %r1764, %r1765, %r1766, %r2991;
	// end inline asm
	mov.b64 	%fd438, {%r1760, %r1764};
	mov.b64 	%rd752, %fd438;
	add.s64 	%rd753, %rd747, %rd752;
	xor.b64  	%rd754, %rd753, %rd749;
	mov.b64 	%fd439, %rd754;
	{
	.reg .b32 %temp; 
	mov.b64 	{%temp, %r1774}, %fd439;
	}
	{
	.reg .b32 %temp; 
	mov.b64 	{%r1773, %temp}, %fd439;
	}
	// begin inline asm
	shf.r.wrap.b32 %r1768, %r1774, %r1773, %r2895;
	// end inline asm
	// begin inline asm
	shf.r.wrap.b32 %r1772, %r1773, %r1774, %r2895;
	// end inline asm
	mov.b64 	%fd440, {%r1768, %r1772};
	mov.b64 	%rd755, %fd440;
	add.s64 	%rd756, %rd711, %rd702;
	add.s64 	%rd757, %rd756, %rd7;
	xor.b64  	%rd758, %rd757, %rd727;
	mov.b64 	%fd441, %rd758;
	{
	.reg .b32 %temp; 
	mov.b64 	{%temp, %r1782}, %fd441;
	}
	{
	.reg .b32 %temp; 
	mov.b64 	{%r1781, %temp}, %fd441;
	}
	// begin inline asm
	shf.r.wrap.b32 %r1776, %r1782, %r1781, %r2975;
	// end inline asm
	// begin inline asm
	shf.r.wrap.b32 %r1780, %r1781, %r1782, %r2975;
	// end inline asm
	mov.b64 	%fd442, {%r1776, %r1780};
	mov.b64 	%rd759, %fd442;
	add.s64 	%rd760, %rd741, %rd759;
	xor.b64  	%rd761, %rd760, %rd702;
	mov.b64 	%fd443, %rd761;
	{
	.reg .b32 %temp; 
	mov.b64 	{%r1790, %temp}, %fd443;
	}
	{
	.reg .b32 %temp; 
	mov.b64 	{%temp, %r1789}, %fd443;
	}
	// begin inline asm
	shf.r.wrap.b32 %r1784, %r1790, %r1789, %r2983;
	// end inline asm
	// begin inline asm
	shf.r.wrap.b32 %r1788, %r1789, %r1790, %r2983;
	// end inline asm
	mov.b64 	%fd444, {%r1784, %r1788};
	mov.b64 	%rd762, %fd444;
	add.s64 	%rd763, %rd757, %rd762;
	xor.b64  	%rd764, %rd763, %rd759;
	mov.b64 	%fd445, %rd764;
	{
	.reg .b32 %temp; 
	mov.b64 	{%r1798, %temp}, %fd445;
	}
	{
	.reg .b32 %temp; 
	mov.b64 	{%temp, %r1797}, %fd445;
	}
	// begin inline asm
	shf.r.wrap.b32 %r1792, %r1798, %r1797, %r2991;
	// end inline asm
	// begin inline asm
	shf.r.wrap.b32 %r1796, %r1797, %r1798, %r2991;
	// end inline asm
	mov.b64 	%fd446, {%r1792, %r1796};
	mov.b64 	%rd765, %fd446;
	add.s64 	%rd766, %rd760, %rd765;
	xor.b64  	%rd767, %rd766, %rd762;
	mov.b64 	%fd447, %rd767;
	{
	.reg .b32 %temp; 
	mov.b64 	{%temp, %r1806}, %fd447;
	}
	{
	.reg .b32 %temp; 
	mov.b64 	{%r1805, %temp}, %fd447;
	}
	// begin inline asm
	shf.r.wrap.b32 %r1800, %r1806, %r1805, %r2895;
	// end inline asm
	// begin inline asm
	shf.r.wrap.b32 %r1804, %r1805, %r1806, %r2895;
	// end inline asm
	mov.b64 	%fd448, {%r1800, %r1804};
	mov.b64 	%rd768, %fd448;
	add.s64 	%rd769, %rd725, %rd716;
	xor.b64  	%rd770, %rd769, %rd740;
	mov.b64 	%fd449, %rd770;
	{
	.reg .b32 %temp; 
	mov.b64 	{%temp, %r1814}, %fd449;
	}
	{
	.reg .b32 %temp; 
	mov.b64 	{%r1813, %temp}, %fd449;
	}
	// begin inline asm
	shf.r.wrap.b32 %r1808, %r1814, %r1813, %r2975;
	// end inline asm
	// begin inline asm
	shf.r.wrap.b32 %r1812, %r1813, %r1814, %r2975;
	// end inline asm
	mov.b64 	%fd450, {%r1808, %r1812};
	mov.b64 	%rd771, %fd450;
	add.s64 	%rd772, %rd700, %rd771;
	xor.b64  	%rd773, %rd772, %rd716;
	mov.b64 	%fd451, %rd773;
	{
	.reg .b32 %temp; 
	mov.b64 	{%r1822, %temp}, %fd451;
	}
	{
	.reg .b32 %temp; 
	mov.b64 	{%temp, %r1821}, %fd451;
	}
	// begin inline asm
	shf.r.wrap.b32 %r1816, %r1822, %r1821, %r2983;
	// end inline asm
	// begin inline asm
	shf.r.wrap.b32 %r1820, %r1821, %r1822, %r2983;
	// end inline asm
	mov.b64 	%fd452, {%r1816, %r1820};
	mov.b64 	%rd774, %fd452;
	add.s64 	%rd775, %rd2, %rd769;
	add.s64 	%rd776, %rd775, %rd774;
	xor.b64  	%rd777, %rd776, %rd771;
	mov.b64 	%fd453, %rd777;
	{
	.reg .b32 %temp; 
	mov.b64 	{%r1830, %temp}, %fd453;
	}
	{
	.reg .b32 %temp; 
	mov.b64 	{%temp, %r1829}, %fd453;
	}
	// begin inline asm
	shf.r.wrap.b32 %r1824, %r1830, %r1829, %r2991;
	// end inline asm
	// begin inline asm
	shf.r.wrap.b32 %r1828, %r1829, %r1830, %r2991;
	// end inline asm
	mov.b64 	%fd454, {%r1824, %r1828};
	mov.b64 	%rd778, %fd454;
	add.s64 	%rd779, %rd772, %rd778;
	xor.b64  	%rd780, %rd779, %rd774;
	mov.b64 	%fd455, %rd780;
	{
	.reg .b32 %temp; 
	mov.b64 	{%temp, %r1838}, %fd455;
	}
	{
	.reg .b32 %temp; 
	mov.b64 	{%r1837, %temp}, %fd455;
	}
	// begin inline asm
	shf.r.wrap.b32 %r1832, %r1838, %r1837, %r2895;
	// end inline asm
	// begin inline asm
	shf.r.wrap.b32 %r1836, %r1837, %r1838, %r2895;
	// end inline asm
	mov.b64 	%fd456, {%r1832, %r1836};
	mov.b64 	%rd781, %fd456;
	add.s64 	%rd782, %rd738, %rd730;
	add.s64 	%rd783, %rd782, %rd4;
	xor.b64  	%rd784, %rd783, %rd699;
	mov.b64 	%fd457, %rd784;
	{
	.reg .b32 %temp; 
	mov.b64 	{%temp, %r1846}, %fd457;
	}
	{
	.reg .b32 %temp; 
	mov.b64 	{%r1845, %temp}, %fd457;
	}
	// begin inline asm
	shf.r.wrap.b32 %r1840, %r1846, %r1845, %r2975;
	// end inline asm
	// begin inline asm
	shf.r.wrap.b32 %r1844, %r1845, %r1846, %r2975;
	// end inline asm
	mov.b64 	%fd458, {%r1840, %r1844};
	mov.b64 	%rd785, %fd458;
	add.s64 	%rd786, %rd714, %rd785;
	xor.b64  	%rd787, %rd786, %rd730;
	mov.b64 	%fd459, %rd787;
	{
	.reg .b32 %temp; 
	mov.b64 	{%r1854, %temp}, %fd459;
	}
	{
	.reg .b32 %temp; 
	mov.b64 	{%temp, %r1853}, %fd459;
	}
	// begin inline asm
	shf.r.wrap.b32 %r1848, %r1854, %r1853, %r2983;
	// end inline asm
	// begin inline asm
	shf.r.wrap.b32 %r1852, %r1853, %r1854, %r2983;
	// end inline asm
	mov.b64 	%fd460, {%r1848, %r1852};
	mov.b64 	%rd788, %fd460;
	add.s64 	%rd789, %rd9, %rd783;
	add.s64 	%rd790, %rd789, %rd788;
	xor.b64  	%rd791, %rd790, %rd785;
	mov.b64 	%fd461, %rd791;
	{
	.reg .b32 %temp; 
	mov.b64 	{%r1862, %temp}, %fd461;
	}
	{
	.reg .b32 %temp; 
	mov.b64 	{%temp, %r1861}, %fd461;
	}
	// begin inline asm
	shf.r.wrap.b32 %r1856, %r1862, %r1861, %r2991;
	// end inline asm
	// begin inline asm
	shf.r.wrap.b32 %r1860, %r1861, %r1862, %r2991;
	// end inline asm
	mov.b64 	%fd462, {%r1856, %r1860};
	mov.b64 	%rd792, %fd462;
	add.s64 	%rd793, %rd786, %rd792;
	xor.b64  	%rd794, %rd793, %rd788;
	mov.b64 	%fd463, %rd794;
	{
	.reg .b32 %temp; 
	mov.b64 	{%temp, %r1870}, %fd463;
	}
	{
	.reg .b32 %temp; 
	mov.b64 	{%r1869, %temp}, %fd463;
	}
	// begin inline asm
	shf.r.wrap.b32 %r1864, %r1870, %r1869, %r2895;
	// end inline asm
	// begin inline asm
	shf.r.wrap.b32 %r1868, %r1869, %r1870, %r2895;
	// end inline asm
	mov.b64 	%fd464, {%r1864, %r1868};
	mov.b64 	%rd795, %fd464;
	add.s64 	%rd796, %rd750, %rd768;
	add.s64 	%rd797, %rd796, %rd5;
	xor.b64  	%rd798, %rd797, %rd792;
	mov.b64 	%fd465, %rd798;
	{
	.reg .b32 %temp; 
	mov.b64 	{%temp, %r1878}, %fd465;
	}
	{
	.reg .b32 %temp; 
	mov.b64 	{%r1877, %temp}, %fd465;
	}
	// begin inline asm
	shf.r.wrap.b32 %r1872, %r1878, %r1877, %r2975;
	// end inline asm
	// begin inline asm
	shf.r.wrap.b32 %r1876, %r1877, %r1878, %r2975;
	// end inline asm
	mov.b64 	%fd466, {%r1872, %r1876};
	mov.b64 	%rd799, %fd466;
	add.s64 	%rd800, %rd779, %rd799;
	xor.b64  	%rd801, %rd800, %rd768;
	mov.b64 	%fd467, %rd801;
	{
	.reg .b32 %temp; 
	mov.b64 	{%r1886, %temp}, %fd467;
	}
	{
	.reg .b32 %temp; 
	mov.b64 	{%temp, %r1885}, %fd467;
	}
	// begin inline asm
	shf.r.wrap.b32 %r1880, %r1886, %r1885, %r2983;
	// end inline asm
	// begin inline asm
	shf.r.wrap.b32 %r1884, %r1885, %r1886, %r2983;
	// end inline asm
	mov.b64 	%fd468, {%r1880, %r1884};
	mov.b64 	%rd802, %fd468;
	add.s64 	%rd803, %rd1, %rd797;
	add.s64 	%rd804, %rd803, %rd802;
	xor.b64  	%rd805, %rd804, %rd799;
	mov.b64 	%fd469, %rd805;
	{
	.reg .b32 %temp; 
	mov.b64 	{%r1894, %temp}, %fd469;
	}
	{
	.reg .b32 %temp; 
	mov.b64 	{%temp, %r1893}, %fd469;
	}
	// begin inline asm
	shf.r.wrap.b32 %r1888, %r1894, %r1893, %r2991;
	// end inline asm
	// begin inline asm
	shf.r.wrap.b32 %r1892, %r1893, %r1894, %r2991;
	// end inline asm
	mov.b64 	%fd470, {%r1888, %r1892};
	mov.b64 	%rd806, %fd470;
	add.s64 	%rd807, %rd800, %rd806;
	xor.b64  	%rd808, %rd807, %rd802;
	mov.b64 	%fd471, %rd808;
	{
	.reg .b32 %temp; 
	mov.b64 	{%temp, %r1902}, %fd471;
	}
	{
	.reg .b32 %temp; 
	mov.b64 	{%r1901, %temp}, %fd471;
	}
	// begin inline asm
	shf.r.wrap.b32 %r1896, %r1902, %r1901, %r2895;
	// end inline asm
	// begin inline asm
	shf.r.wrap.b32 %r1900, %r1901, %r1902, %r2895;
	// end inline asm
	mov.b64 	%fd472, {%r1896, %r1900};
	mov.b64 	%rd809, %fd472;
	add.s64 	%rd810, %rd763, %rd781;
	xor.b64  	%rd811, %rd810, %rd752;
	mov.b64 	%fd473, %rd811;
	{
	.reg .b32 %temp; 
	mov.b64 	{%temp, %r1910}, %fd473;
	}
	{
	.reg .b32 %temp; 
	mov.b64 	{%r1909, %temp}, %fd473;
	}
	// begin inline asm
	shf.r.wrap.b32 %r1904, %r1910, %r1909, %r2975;
	// end inline asm
	// begin inline asm
	shf.r.wrap.b32 %r1908, %r1909, %r1910, %r2975;
	// end inline asm
	mov.b64 	%fd474, {%r1904, %r1908};
	mov.b64 	%rd812, %fd474;
	add.s64 	%rd813, %rd793, %rd812;
	xor.b64  	%rd814, %rd813, %rd781;
	mov.b64 	%fd475, %rd814;
	{
	.reg .b32 %temp; 
	mov.b64 	{%r1918, %temp}, %fd475;
	}
	{
	.reg .b32 %temp; 
	mov.b64 	{%temp, %r1917}, %fd475;
	}
	// begin inline asm
	shf.r.wrap.b32 %r1912, %r1918, %r1917, %r2983;
	// end inline asm
	// begin inline asm
	shf.r.wrap.b32 %r1916, %r1917, %r1918, %r2983;
	// end inline asm
	mov.b64 	%fd476, {%r1912, %r1916};
	mov.b64 	%rd815, %fd476;
	add.s64 	%rd816, %rd810, %rd22;
	add.s64 	%rd817, %rd816, %rd815;
	xor.b64  	%rd818, %rd817, %rd812;
	mov.b64 	%fd477, %rd818;
	{
	.reg .b32 %temp; 
	mov.b64 	{%r1926, %temp}, %fd477;
	}
	{
	.reg .b32 %temp; 
	mov.b64 	{%temp, %r1925}, %fd477;
	}
	// begin inline asm
	shf.r.wrap.b32 %r1920, %r1926, %r1925, %r2991;
	// end inline asm
	// begin inline asm
	shf.r.wrap.b32 %r1924, %r1925, %r1926, %r2991;
	// end inline asm
	mov.b64 	%fd478, {%r1920, %r1924};
	mov.b64 	%rd819, %fd478;
	add.s64 	%rd820, %rd813, %rd819;
	xor.b64  	%rd821, %rd820, %rd815;
	mov.b64 	%fd479, %rd821;
	{
	.reg .b32 %temp; 
	mov.b64 	{%temp, %r1934}, %fd479;
	}
	{
	.reg .b32 %temp; 
	mov.b64 	{%r1933, %temp}, %fd479;
	}
	// begin inline asm
	shf.r.wrap.b32 %r1928, %r1934, %r1933, %r2895;
	// end inline asm
	// begin inline asm
	shf.r.wrap.b32 %r1932, %r1933, %r1934, %r2895;
	// end inline asm
	mov.b64 	%fd480, {%r1928, %r1932};
	mov.b64 	%rd822, %fd480;
	add.s64 	%rd823, %rd776, %rd795;
	add.s64 	%rd824, %rd823, %rd8;
	xor.b64  	%rd825, %rd824, %rd765;
	mov.b64 	%fd481, %rd825;
	{
	.reg .b32 %temp; 
	mov.b64 	{%temp, %r1942}, %fd481;
	}
	{
	.reg .b32 %temp; 
	mov.b64 	{%r1941, %temp}, %fd481;
	}
	// begin inline asm
	shf.r.wrap.b32 %r1936, %r1942, %r1941, %r2975;
	// end inline asm
	// begin inline asm
	shf.r.wrap.b32 %r1940, %r1941, %r1942, %r2975;
	// end inline asm
	mov.b64 	%fd482, {%r1936, %r1940};
	mov.b64 	%rd826, %fd482;
	add.s64 	%rd827, %rd753, %rd826;
	xor.b64  	%rd828, %rd827, %rd795;
	mov.b64 	%fd483, %rd828;
	{
	.reg .b32 %temp; 
	mov.b64 	{%r1950, %temp}, %fd483;
	}
	{
	.reg .b32 %temp; 
	mov.b64 	{%temp, %r1949}, %fd483;
	}
	// begin inline asm
	shf.r.wrap.b32 %r1944, %r1950, %r1949, %r2983;
	// end inline asm
	// begin inline asm
	shf.r.wrap.b32 %r1948, %r1949, %r1950, %r2983;
	// end inline asm
	mov.b64 	%fd484, {%r1944, %r1948};
	mov.b64 	%rd829, %fd484;
	add.s64 	%rd830, %rd6, %rd824;
	add.s64 	%rd831, %rd830, %rd829;
	xor.b64  	%rd832, %rd831, %rd826;
	mov.b64 	%fd485, %rd832;
	{
	.reg .b32 %temp; 
	mov.b64 	{%r1958, %temp}, %fd485;
	}
	{
	.reg .b32 %temp; 
	mov.b64 	{%temp, %r1957}, %fd485;
	}
	// begin inline asm
	shf.r.wrap.b32 %r1952, %r1958, %r1957, %r2991;
	// end inline asm
	// begin inline asm
	shf.r.wrap.b32 %r1956, %r1957, %r1958, %r2991;
	// end inline asm
	mov.b64 	%fd486, {%r1952, %r1956};
	mov.b64 	%rd833, %fd486;
	add.s64 	%rd834, %rd827, %rd833;
	xor.b64  	%rd835, %rd834, %rd829;
	mov.b64 	%fd487, %rd835;
	{
	.reg .b32 %temp; 
	mov.b64 	{%temp, %r1966}, %fd487;
	}
	{
	.reg .b32 %temp; 
	mov.b64 	{%r1965, %temp}, %fd487;
	}
	// begin inline asm
	shf.r.wrap.b32 %r1960, %r1966, %r1965, %r2895;
	// end inline asm
	// begin inline asm
	shf.r.wrap.b32 %r1964, %r1965, %r1966, %r2895;
	// end inline asm
	mov.b64 	%fd488, {%r1960, %r1964};
	mov.b64 	%rd836, %fd488;
	add.s64 	%rd837, %rd790, %rd755;
	add.s64 	%rd838, %rd837, %rd3;
	xor.b64  	%rd839, %rd838, %rd778;
	mov.b64 	%fd489, %rd839;
	{
	.reg .b32 %temp; 
	mov.b64 	{%temp, %r1974}, %fd489;
	}
	{
	.reg .b32 %temp; 
	mov.b64 	{%r1973, %temp}, %fd489;
	}
	// begin inline asm
	shf.r.wrap.b32 %r1968, %r1974, %r1973, %r2975;
	// end inline asm
	// begin inline asm
	shf.r.wrap.b32 %r1972, %r1973, %r1974, %r2975;
	// end inline asm
	mov.b64 	%fd490, {%r1968, %r1972};
	mov.b64 	%rd840, %fd490;
	add.s64 	%rd841, %rd766, %rd840;
	xor.b64  	%rd842, %rd841, %rd755;
	mov.b64 	%fd491, %rd842;
	{
	.reg .b32 %temp; 
	mov.b64 	{%r1982, %temp}, %fd491;
	}
	{
	.reg .b32 %temp; 
	mov.b64 	{%temp, %r1981}, %fd491;
	}
	// begin inline asm
	shf.r.wrap.b32 %r1976, %r1982, %r1981, %r2983;
	// end inline asm
	// begin inline asm
	shf.r.wrap.b32 %r1980, %r1981, %r1982, %r2983;
	// end inline asm
	mov.b64 	%fd492, {%r1976, %r1980};
	mov.b64 	%rd843, %fd492;
	add.s64 	%rd844, %rd838, %rd843;
	xor.b64  	%rd845, %rd844, %rd840;
	mov.b64 	%fd493, %rd845;
	{
	.reg .b32 %temp; 
	mov.b64 	{%r1990, %temp}, %fd493;
	}
	{
	.reg .b32 %temp; 
	mov.b64 	{%temp, %r1989}, %fd493;
	}
	// begin inline asm
	shf.r.wrap.b32 %r1984, %r1990, %r1989, %r2991;
	// end inline asm
	// begin inline asm
	shf.r.wrap.b32 %r1988, %r1989, %r1990, %r2991;
	// end inline asm
	mov.b64 	%fd494, {%r1984, %r1988};
	mov.b64 	%rd846, %fd494;
	add.s64 	%rd847, %rd841, %rd846;
	xor.b64  	%rd848, %rd847, %rd843;
	mov.b64 	%fd495, %rd848;
	{
	.reg .b32 %temp; 
	mov.b64 	{%temp, %r1998}, %fd495;
	}
	{
	.reg .b32 %temp; 
	mov.b64 	{%r1997, %temp}, %fd495;
	}
	// begin inline asm
	shf.r.wrap.b32 %r1992, %r1998, %r1997, %r2895;
	// end inline asm
	// begin inline asm
	shf.r.wrap.b32 %r1996, %r1997, %r1998, %r2895;
	// end inline asm
	mov.b64 	%fd496, {%r1992, %r1996};
	mov.b64 	%rd849, %fd496;
	add.s64 	%rd850, %rd6, %rd804;
	add.s64 	%rd851, %rd850, %rd849;
	xor.b64  	%rd852, %rd851, %rd819;
	mov.b64 	%fd497, %rd852;
	{
	.reg .b32 %temp; 
	mov.b64 	{%temp, %r2006}, %fd497;
	}
	{
	.reg .b32 %temp; 
	mov.b64 	{%r2005, %temp}, %fd497;
	}
	// begin inline asm
	shf.r.wrap.b32 %r2000, %r2006, %r2005, %r2975;
	// end inline asm
	// begin inline asm
	shf.r.wrap.b32 %r2004, %r2005, %r2006, %r2975;
	// end inline asm
	mov.b64 	%fd498, {%r2000, %r2004};
	mov.b64 	%rd853, %fd498;
	add.s64 	%rd854, %rd834, %rd853;
	xor.b64  	%rd855, %rd854, %rd849;
	mov.b64 	%fd499, %rd855;
	{
	.reg .b32 %temp; 
	mov.b64 	{%r2014, %temp}, %fd499;
	}
	{
	.reg .b32 %temp; 
	mov.b64 	{%temp, %r2013}, %fd499;
	}
	// begin inline asm
	shf.r.wrap.b32 %r2008, %r2014, %r2013, %r2983;
	// end inline asm
	// begin inline asm
	shf.r.wrap.b32 %r2012, %r2013, %r2014, %r2983;
	// end inline asm
	mov.b64 	%fd500, {%r2008, %r2012};
	mov.b64 	%rd856, %fd500;
	add.s64 	%rd857, %rd851, %rd856;
	xor.b64  	%rd858, %rd857, %rd853;
	mov.b64 	%fd501, %rd858;
	{
	.reg .b32 %temp; 
	mov.b64 	{%r2022, %temp}, %fd501;
	}
	{
	.reg .b32 %temp; 
	mov.b64 	{%temp, %r2021}, %fd501;
	}
	// begin inline asm
	shf.r.wrap.b32 %r2016, %r2022, %r2021, %r2991;
	// end inline asm
	// begin inline asm
	shf.r.wrap.b32 %r2020, %r2021, %r2022, %r2991;
	// end inline asm
	mov.b64 	%fd502, {%r2016, %r2020};
	mov.b64 	%rd859, %fd502;
	add.s64 	%rd860, %rd854, %rd859;
	xor.b64  	%rd861, %rd860, %rd856;
	mov.b64 	%fd503, %rd861;
	{
	.reg .b32 %temp; 
	mov.b64 	{%temp, %r2030}, %fd503;
	}
	{
	.reg .b32 %temp; 
	mov.b64 	{%r2029, %temp}, %fd503;
	}
	// begin inline asm
	shf.r.wrap.b32 %r2024, %r2030, %r2029, %r2895;
	// end inline asm
	// begin inline asm
	shf.r.wrap.b32 %r2028, %r2029, %r2030, %r2895;
	// end inline asm
	mov.b64 	%fd504, {%r2024, %r2028};
	mov.b64 	%rd862, %fd504;
	add.s64 	%rd863, %rd817, %rd809;
	xor.b64  	%rd864, %rd863, %rd833;
	mov.b64 	%fd505, %rd864;
	{
	.reg .b32 %temp; 
	mov.b64 	{%temp, %r2038}, %fd505;
	}
	{
	.reg .b32 %temp; 
	mov.b64 	{%r2037, %temp}, %fd505;
	}
	// begin inline asm
	shf.r.wrap.b32 %r2032, %r2038, %r2037, %r2975;
	// end inline asm
	// begin inline asm
	shf.r.wrap.b32 %r2036, %r2037, %r2038, %r2975;
	// end inline asm
	mov.b64 	%fd506, {%r2032, %r2036};
	mov.b64 	%rd865, %fd506;
	add.s64 	%rd866, %rd847, %rd865;
	xor.b64  	%rd867, %rd866, %rd809;
	mov.b64 	%fd507, %rd867;
	{
	.reg .b32 %temp; 
	mov.b64 	{%r2046, %temp}, %fd507;
	}
	{
	.reg .b32 %temp; 
	mov.b64 	{%temp, %r2045}, %fd507;
	}
	// begin inline asm
	shf.r.wrap.b32 %r2040, %r2046, %r2045, %r2983;
	// end inline asm
	// begin inline asm
	shf.r.wrap.b32 %r2044, %r2045, %r2046, %r2983;
	// end inline asm
	mov.b64 	%fd508, {%r2040, %r2044};
	mov.b64 	%rd868, %fd508;
	add.s64 	%rd869, %rd9, %rd863;
	add.s64 	%rd870, %rd869, %rd868;
	xor.b64  	%rd871, %rd870, %rd865;
	mov.b64 	%fd509, %rd871;
	{
	.reg .b32 %temp; 
	mov.b64 	{%r2054, %temp}, %fd509;
	}
	{
	.reg .b32 %temp; 
	mov.b64 	{%temp, %r2053}, %fd509;
	}
	// begin inline asm
	shf.r.wrap.b32 %r2048, %r2054, %r2053, %r2991;
	// end inline asm
	// begin inline asm
	shf.r.wrap.b32 %r2052, %r2053, %r2054, %r2991;
	// end inline asm
	mov.b64 	%fd510, {%r2048, %r2052};
	mov.b64 	%rd872, %fd510;
	add.s64 	%rd873, %rd866, %rd872;
	xor.b64  	%rd874, %rd873, %rd868;
	mov.b64 	%fd511, %rd874;
	{
	.reg .b32 %temp; 
	mov.b64 	{%temp, %r2062}, %fd511;
	}
	{
	.reg .b32 %temp; 
	mov.b64 	{%r2061, %temp}, %fd511;
	}
	// begin inline asm
	shf.r.wrap.b32 %r2056, %r2062, %r2061, %r2895;
	// end inline asm
	// begin inline asm
	shf.r.wrap.b32 %r2060, %r2061, %r2062, %r2895;
	// end inline asm
	mov.b64 	%fd512, {%r2056, %r2060};
	mov.b64 	%rd875, %fd512;
	add.s64 	%rd876, %rd831, %rd822;
	xor.b64  	%rd877, %rd876, %rd846;
	mov.b64 	%fd513, %rd877;
	{
	.reg .b32 %temp; 
	mov.b64 	{%temp, %r2070}, %fd513;
	}
	{
	.reg .b32 %temp; 
	mov.b64 	{%r2069, %temp}, %fd513;
	}
	// begin inline asm
	shf.r.wrap.b32 %r2064, %r2070, %r2069, %r2975;
	// end inline asm
	// begin inline asm
	shf.r.wrap.b32 %r2068, %r2069, %r2070, %r2975;
	// end inline asm
	mov.b64 	%fd514, {%r2064, %r2068};
	mov.b64 	%rd878, %fd514;
	add.s64 	%rd879, %rd807, %rd878;
	xor.b64  	%rd880, %rd879, %rd822;
	mov.b64 	%fd515, %rd880;
	{
	.reg .b32 %temp; 
	mov.b64 	{%r2078, %temp}, %fd515;
	}
	{
	.reg .b32 %temp; 
	mov.b64 	{%temp, %r2077}, %fd515;
	}
	// begin inline asm
	shf.r.wrap.b32 %r2072, %r2078, %r2077, %r2983;
	// end inline asm
	// begin inline asm
	shf.r.wrap.b32 %r2076, %r2077, %r2078, %r2983;
	// end inline asm
	mov.b64 	%fd516, {%r2072, %r2076};
	mov.b64 	%rd881, %fd516;
	add.s64 	%rd882, %rd4, %rd876;
	add.s64 	%rd883, %rd882, %rd881;
	xor.b64  	%rd884, %rd883, %rd878;
	mov.b64 	%fd517, %rd884;
	{
	.reg .b32 %temp; 
	mov.b64 	{%r2086, %temp}, %fd517;
	}
	{
	.reg .b32 %temp; 
	mov.b64 	{%temp, %r2085}, %fd517;
	}
	// begin inline asm
	shf.r.wrap.b32 %r2080, %r2086, %r2085, %r2991;
	// end inline asm
	// begin inline asm
	shf.r.wrap.b32 %r2084, %r2085, %r2086, %r2991;
	// end inline asm
	mov.b64 	%fd518, {%r2080, %r2084};
	mov.b64 	%rd885, %fd518;
	add.s64 	%rd886, %rd879, %rd885;
	xor.b64  	%rd887, %rd886, %rd881;
	mov.b64 	%fd519, %rd887;
	{
	.reg .b32 %temp; 
	mov.b64 	{%temp, %r2094}, %fd519;
	}
	{
	.reg .b32 %temp; 
	mov.b64 	{%r2093, %temp}, %fd519;
	}
	// begin inline asm
	shf.r.wrap.b32 %r2088, %r2094, %r2093, %r2895;
	// end inline asm
	// begin inline asm
	shf.r.wrap.b32 %r2092, %r2093, %r2094, %r2895;
	// end inline asm
	mov.b64 	%fd520, {%r2088, %r2092};
	mov.b64 	%rd888, %fd520;
	add.s64 	%rd889, %rd844, %rd836;
	add.s64 	%rd890, %rd889, %rd1;
	xor.b64  	%rd891, %rd890, %rd806;
	mov.b64 	%fd521, %rd891;
	{
	.reg .b32 %temp; 
	mov.b64 	{%temp, %r2102}, %fd521;
	}
	{
	.reg .b32 %temp; 
	mov.b64 	{%r2101, %temp}, %fd521;
	}
	// begin inline asm
	shf.r.wrap.b32 %r2096, %r2102, %r2101, %r2975;
	// end inline asm
	// begin inline asm
	shf.r.wrap.b32 %r2100, %r2101, %r2102, %r2975;
	// end inline asm
	mov.b64 	%fd522, {%r2096, %r2100};
	mov.b64 	%rd892, %fd522;
	add.s64 	%rd893, %rd820, %rd892;
	xor.b64  	%rd894, %rd893, %rd836;
	mov.b64 	%fd523, %rd894;
	{
	.reg .b32 %temp; 
	mov.b64 	{%r2110, %temp}, %fd523;
	}
	{
	.reg .b32 %temp; 
	mov.b64 	{%temp, %r2109}, %fd523;
	}
	// begin inline asm
	shf.r.wrap.b32 %r2104, %r2110, %r2109, %r2983;
	// end inline asm
	// begin inline asm
	shf.r.wrap.b32 %r2108, %r2109, %r2110, %r2983;
	// end inline asm
	mov.b64 	%fd524, {%r2104, %r2108};
	mov.b64 	%rd895, %fd524;
	add.s64 	%rd896, %rd8, %rd890;
	add.s64 	%rd897, %rd896, %rd895;
	xor.b64  	%rd898, %rd897, %rd892;
	mov.b64 	%fd525, %rd898;
	{
	.reg .b32 %temp; 
	mov.b64 	{%r2118, %temp}, %fd525;
	}
	{
	.reg .b32 %temp; 
	mov.b64 	{%temp, %r2117}, %fd525;
	}
	// begin inline asm
	shf.r.wrap.b32 %r2112, %r2118, %r2117, %r2991;
	// end inline asm
	// begin inline asm
	shf.r.wrap.b32 %r2116, %r2117, %r2118, %r2991;
	// end inline asm
	mov.b64 	%fd526, {%r2112, %r2116};
	mov.b64 	%rd899, %fd526;
	add.s64 	%rd900, %rd893, %rd899;
	xor.b64  	%rd901, %rd900, %rd895;
	mov.b64 	%fd527, %rd901;
	{
	.reg .b32 %temp; 
	mov.b64 	{%temp, %r2126}, %fd527;
	}
	{
	.reg .b32 %temp; 
	mov.b64 	{%r2125, %temp}, %fd527;
	}
	// begin inline asm
	shf.r.wrap.b32 %r2120, %r2126, %r2125, %r2895;
	// end inline asm
	// begin inline asm
	shf.r.wrap.b32 %r2124, %r2125, %r2126, %r2895;
	// end inline asm
	mov.b64 	%fd528, {%r2120, %r2124};
	mov.b64 	%rd902, %fd528;
	add.s64 	%rd903, %rd857, %rd875;
	xor.b64  	%rd904, %rd903, %rd899;
	mov.b64 	%fd529, %rd904;
	{
	.reg .b32 %temp; 
	mov.b64 	{%temp, %r2134}, %fd529;
	}
	{
	.reg .b32 %temp; 
	mov.b64 	{%r2133, %temp}, %fd529;
	}
	// begin inline asm
	shf.r.wrap.b32 %r2128, %r2134, %r2133, %r2975;
	// end inline asm
	// begin inline asm
	shf.r.wrap.b32 %r2132, %r2133, %r2134, %r2975;
	// end inline asm
	mov.b64 	%fd530, {%r2128, %r2132};
	mov.b64 	%rd905, %fd530;
	add.s64 	%rd906, %rd886, %rd905;
	xor.b64  	%rd907, %rd906, %rd875;
	mov.b64 	%fd531, %rd907;
	{
	.reg .b32 %temp; 
	mov.b64 	{%r2142, %temp}, %fd531;
	}
	{
	.reg .b32 %temp; 
	mov.b64 	{%temp, %r2141}, %fd531;
	}
	// begin inline asm
	shf.r.wrap.b32 %r2136, %r2142, %r2141, %r2983;
	// end inline asm
	// begin inline asm
	shf.r.wrap.b32 %r2140, %r2141, %r2142, %r2983;
	// end inline asm
	mov.b64 	%fd532, {%r2136, %r2140};
	mov.b64 	%rd908, %fd532;
	add.s64 	%rd909, %rd3, %rd903;
	add.s64 	%rd910, %rd909, %rd908;
	xor.b64  	%rd911, %rd910, %rd905;
	mov.b64 	%fd533, %rd911;
	{
	.reg .b32 %temp; 
	mov.b64 	{%r2150, %temp}, %fd533;
	}
	{
	.reg .b32 %temp; 
	mov.b64 	{%temp, %r2149}, %fd533;
	}
	// begin inline asm
	shf.r.wrap.b32 %r2144, %r2150, %r2149, %r2991;
	// end inline asm
	// begin inline asm
	shf.r.wrap.b32 %r2148, %r2149, %r2150, %r2991;
	// end inline asm
	mov.b64 	%fd534, {%r2144, %r2148};
	mov.b64 	%rd912, %fd534;
	add.s64 	%rd913, %rd906, %rd912;
	xor.b64  	%rd914, %rd913, %rd908;
	mov.b64 	%fd535, %rd914;
	{
	.reg .b32 %temp; 
	mov.b64 	{%temp, %r2158}, %fd535;
	}
	{
	.reg .b32 %temp; 
	mov.b64 	{%r2157, %temp}, %fd535;
	}
	// begin inline asm
	shf.r.wrap.b32 %r2152, %r2158, %r2157, %r2895;
	// end inline asm
	// begin inline asm
	shf.r.wrap.b32 %r2156, %r2157, %r2158, %r2895;
	// end inline asm
	mov.b64 	%fd536, {%r2152, %r2156};
	mov.b64 	%rd915, %fd536;
	add.s64 	%rd916, %rd870, %rd888;
	xor.b64  	%rd917, %rd916, %rd859;
	mov.b64 	%fd537, %rd917;
	{
	.reg .b32 %temp; 
	mov.b64 	{%temp, %r2166}, %fd537;
	}
	{
	.reg .b32 %temp; 
	mov.b64 	{%r2165, %temp}, %fd537;
	}
	// begin inline asm
	shf.r.wrap.b32 %r2160, %r2166, %r2165, %r2975;
	// end inline asm
	// begin inline asm
	shf.r.wrap.b32 %r2164, %r2165, %r2166, %r2975;
	// end inline asm
	mov.b64 	%fd538, {%r2160, %r2164};
	mov.b64 	%rd918, %fd538;
	add.s64 	%rd919, %rd900, %rd918;
	xor.b64  	%rd920, %rd919, %rd888;
	mov.b64 	%fd539, %rd920;
	{
	.reg .b32 %temp; 
	mov.b64 	{%r2174, %temp}, %fd539;
	}
	{
	.reg .b32 %temp; 
	mov.b64 	{%temp, %r2173}, %fd539;
	}
	// begin inline asm
	shf.r.wrap.b32 %r2168, %r2174, %r2173, %r2983;
	// end inline asm
	// begin inline asm
	shf.r.wrap.b32 %r2172, %r2173, %r2174, %r2983;
	// end inline asm
	mov.b64 	%fd540, {%r2168, %r2172};
	mov.b64 	%rd921, %fd540;
	add.s64 	%rd922, %rd7, %rd916;
	add.s64 	%rd923, %rd922, %rd921;
	xor.b64  	%rd924, %rd923, %rd918;
	mov.b64 	%fd541, %rd924;
	{
	.reg .b32 %temp; 
	mov.b64 	{%r2182, %temp}, %fd541;
	}
	{
	.reg .b32 %temp; 
	mov.b64 	{%temp, %r2181}, %fd541;
	}
	// begin inline asm
	shf.r.wrap.b32 %r2176, %r2182, %r2181, %r2991;
	// end inline asm
	// begin inline asm
	shf.r.wrap.b32 %r2180, %r2181, %r2182, %r2991;
	// end inline asm
	mov.b64 	%fd542, {%r2176, %r2180};
	mov.b64 	%rd925, %fd542;
	add.s64 	%rd926, %rd919, %rd925;
	xor.b64  	%rd927, %rd926, %rd921;
	mov.b64 	%fd543, %rd927;
	{
	.reg .b32 %temp; 
	mov.b64 	{%temp, %r2190}, %fd543;
	}
	{
	.reg .b32 %temp; 
	mov.b64 	{%r2189, %temp}, %fd543;
	}
	// begin inline asm
	shf.r.wrap.b32 %r2184, %r2190, %r2189, %r2895;
	// end inline asm
	// begin inline asm
	shf.r.wrap.b32 %r2188, %r2189, %r2190, %r2895;
	// end inline asm
	mov.b64 	%fd544, {%r2184, %r2188};
	mov.b64 	%rd928, %fd544;
	add.s64 	%rd929, %rd883, %rd902;
	add.s64 	%rd930, %rd929, %rd2;
	xor.b64  	%rd931, %rd930, %rd872;
	mov.b64 	%fd545, %rd931;
	{
	.reg .b32 %temp; 
	mov.b64 	{%temp, %r2198}, %fd545;
	}
	{
	.reg .b32 %temp; 
	mov.b64 	{%r2197, %temp}, %fd545;
	}
	// begin inline asm
	shf.r.wrap.b32 %r2192, %r2198, %r2197, %r2975;
	// end inline asm
	// begin inline asm
	shf.r.wrap.b32 %r2196, %r2197, %r2198, %r2975;
	// end inline asm
	mov.b64 	%fd546, {%r2192, %r2196};
	mov.b64 	%rd932, %fd546;
	add.s64 	%rd933, %rd860, %rd932;
	xor.b64  	%rd934, %rd933, %rd902;
	mov.b64 	%fd547, %rd934;
	{
	.reg .b32 %temp; 
	mov.b64 	{%r2206, %temp}, %fd547;
	}
	{
	.reg .b32 %temp; 
	mov.b64 	{%temp, %r2205}, %fd547;
	}
	// begin inline asm
	shf.r.wrap.b32 %r2200, %r2206, %r2205, %r2983;
	// end inline asm
	// begin inline asm
	shf.r.wrap.b32 %r2204, %r2205, %r2206, %r2983;
	// end inline asm
	mov.b64 	%fd548, {%r2200, %r2204};
	mov.b64 	%rd935, %fd548;
	add.s64 	%rd936, %rd930, %rd22;
	add.s64 	%rd937, %rd936, %rd935;
	xor.b64  	%rd938, %rd937, %rd932;
	mov.b64 	%fd549, %rd938;
	{
	.reg .b32 %temp; 
	mov.b64 	{%r2214, %temp}, %fd549;
	}
	{
	.reg .b32 %temp; 
	mov.b64 	{%temp, %r2213}, %fd549;
	}
	// begin inline asm
	shf.r.wrap.b32 %r2208, %r2214, %r2213, %r2991;
	// end inline asm
	// begin inline asm
	shf.r.wrap.b32 %r2212, %r2213, %r2214, %r2991;
	// end inline asm
	mov.b64 	%fd550, {%r2208, %r2212};
	mov.b64 	%rd939, %fd550;
	add.s64 	%rd940, %rd933, %rd939;
	xor.b64  	%rd941, %rd940, %rd935;
	mov.b64 	%fd551, %rd941;
	{
	.reg .b32 %temp; 
	mov.b64 	{%temp, %r2222}, %fd551;
	}
	{
	.reg .b32 %temp; 
	mov.b64 	{%r2221, %temp}, %fd551;
	}
	// begin inline asm
	shf.r.wrap.b32 %r2216, %r2222, %r2221, %r2895;
	// end inline asm
	// begin inline asm
	shf.r.wrap.b32 %r2220, %r2221, %r2222, %r2895;
	// end inline asm
	mov.b64 	%fd552, {%r2216, %r2220};
	mov.b64 	%rd942, %fd552;
	add.s64 	%rd943, %rd897, %rd862;
	xor.b64  	%rd944, %rd943, %rd885;
	mov.b64 	%fd553, %rd944;
	{
	.reg .b32 %temp; 
	mov.b64 	{%temp, %r2230}, %fd553;
	}
	{
	.reg .b32 %temp; 
	mov.b64 	{%r2229, %temp}, %fd553;
	}
	// begin inline asm
	shf.r.wrap.b32 %r2224, %r2230, %r2229, %r2975;
	// end inline asm
	// begin inline asm
	shf.r.wrap.b32 %r2228, %r2229, %r2230, %r2975;
	// end inline asm
	mov.b64 	%fd554, {%r2224, %r2228};
	mov.b64 	%rd945, %fd554;
	add.s64 	%rd946, %rd873, %rd945;
	xor.b64  	%rd947, %rd946, %rd862;
	mov.b64 	%fd555, %rd947;
	{
	.reg .b32 %temp; 
	mov.b64 	{%r2238, %temp}, %fd555;
	}
	{
	.reg .b32 %temp; 
	mov.b64 	{%temp, %r2237}, %fd555;
	}
	// begin inline asm
	shf.r.wrap.b32 %r2232, %r2238, %r2237, %r2983;
	// end inline asm
	// begin inline asm
	shf.r.wrap.b32 %r2236, %r2237, %r2238, %r2983;
	// end inline asm
	mov.b64 	%fd556, {%r2232, %r2236};
	mov.b64 	%rd948, %fd556;
	add.s64 	%rd949, %rd5, %rd943;
	add.s64 	%rd950, %rd949, %rd948;
	xor.b64  	%rd951, %rd950, %rd945;
	mov.b64 	%fd557, %rd951;
	{
	.reg .b32 %temp; 
	mov.b64 	{%r2246, %temp}, %fd557;
	}
	{
	.reg .b32 %temp; 
	mov.b64 	{%temp, %r2245}, %fd557;
	}
	// begin inline asm
	shf.r.wrap.b32 %r2240, %r2246, %r2245, %r2991;
	// end inline asm
	// begin inline asm
	shf.r.wrap.b32 %r2244, %r2245, %r2246, %r2991;
	// end inline asm
	mov.b64 	%fd558, {%r2240, %r2244};
	mov.b64 	%rd952, %fd558;
	add.s64 	%rd953, %rd946, %rd952;
	xor.b64  	%rd954, %rd953, %rd948;
	mov.b64 	%fd559, %rd954;
	{
	.reg .b32 %temp; 
	mov.b64 	{%temp, %r2254}, %fd559;
	}
	{
	.reg .b32 %temp; 
	mov.b64 	{%r2253, %temp}, %fd559;
	}
	// begin inline asm
	shf.r.wrap.b32 %r2248, %r2254, %r2253, %r2895;
	// end inline asm
	// begin inline asm
	shf.r.wrap.b32 %r2252, %r2253, %r2254, %r2895;
	// end inline asm
	mov.b64 	%fd560, {%r2248, %r2252};
	mov.b64 	%rd955, %fd560;
	add.s64 	%rd956, %rd910, %rd955;
	xor.b64  	%rd957, %rd956, %rd925;
	mov.b64 	%fd561, %rd957;
	{
	.reg .b32 %temp; 
	mov.b64 	{%temp, %r2262}, %fd561;
	}
	{
	.reg .b32 %temp; 
	mov.b64 	{%r2261, %temp}, %fd561;
	}
	// begin inline asm
	shf.r.wrap.b32 %r2256, %r2262, %r2261, %r2975;
	// end inline asm
	// begin inline asm
	shf.r.wrap.b32 %r2260, %r2261, %r2262, %r2975;
	// end inline asm
	mov.b64 	%fd562, {%r2256, %r2260};
	mov.b64 	%rd958, %fd562;
	add.s64 	%rd959, %rd940, %rd958;
	xor.b64  	%rd960, %rd959, %rd955;
	mov.b64 	%fd563, %rd960;
	{
	.reg .b32 %temp; 
	mov.b64 	{%r2270, %temp}, %fd563;
	}
	{
	.reg .b32 %temp; 
	mov.b64 	{%temp, %r2269}, %fd563;
	}
	// begin inline asm
	shf.r.wrap.b32 %r2264, %r2270, %r2269, %r2983;
	// end inline asm
	// begin inline asm
	shf.r.wrap.b32 %r2268, %r2269, %r2270, %r2983;
	// end inline asm
	mov.b64 	%fd564, {%r2264, %r2268};
	mov.b64 	%rd961, %fd564;
	add.s64 	%rd962, %rd3, %rd956;
	add.s64 	%rd963, %rd962, %rd961;
	xor.b64  	%rd964, %rd963, %rd958;
	mov.b64 	%fd565, %rd964;
	{
	.reg .b32 %temp; 
	mov.b64 	{%r2278, %temp}, %fd565;
	}
	{
	.reg .b32 %temp; 
	mov.b64 	{%temp, %r2277}, %fd565;
	}
	// begin inline asm
	shf.r.wrap.b32 %r2272, %r2278, %r2277, %r2991;
	// end inline asm
	// begin inline asm
	shf.r.wrap.b32 %r2276, %r2277, %r2278, %r2991;
	// end inline asm
	mov.b64 	%fd566, {%r2272, %r2276};
	mov.b64 	%rd965, %fd566;
	add.s64 	%rd966, %rd959, %rd965;
	xor.b64  	%rd967, %rd966, %rd961;
	mov.b64 	%fd567, %rd967;
	{
	.reg .b32 %temp; 
	mov.b64 	{%temp, %r2286}, %fd567;
	}
	{
	.reg .b32 %temp; 
	mov.b64 	{%r2285, %temp}, %fd567;
	}
	// begin inline asm
	shf.r.wrap.b32 %r2280, %r2286, %r2285, %r2895;
	// end inline asm
	// begin inline asm
	shf.r.wrap.b32 %r2284, %r2285, %r2286, %r2895;
	// end inline asm
	mov.b64 	%fd568, {%r2280, %r2284};
	mov.b64 	%rd968, %fd568;
	add.s64 	%rd969, %rd923, %rd915;
	add.s64 	%rd970, %rd969, %rd8;
	xor.b64  	%rd971, %rd970, %rd939;
	mov.b64 	%fd569, %rd971;
	{
	.reg .b32 %temp; 
	mov.b64 	{%temp, %r2294}, %fd569;
	}
	{
	.reg .b32 %temp; 
	mov.b64 	{%r2293, %temp}, %fd569;
	}
	// begin inline asm
	shf.r.wrap.b32 %r2288, %r2294, %r2293, %r2975;
	// end inline asm
	// begin inline asm
	shf.r.wrap.b32 %r2292, %r2293, %r2294, %r2975;
	// end inline asm
	mov.b64 	%fd570, {%r2288, %r2292};
	mov.b64 	%rd972, %fd570;
	add.s64 	%rd973, %rd953, %rd972;
	xor.b64  	%rd974, %rd973, %rd915;
	mov.b64 	%fd571, %rd974;
	{
	.reg .b32 %temp; 
	mov.b64 	{%r2302, %temp}, %fd571;
	}
	{
	.reg .b32 %temp; 
	mov.b64 	{%temp, %r2301}, %fd571;
	}
	// begin inline asm
	shf.r.wrap.b32 %r2296, %r2302, %r2301, %r2983;
	// end inline asm
	// begin inline asm
	shf.r.wrap.b32 %r2300, %r2301, %r2302, %r2983;
	// end inline asm
	mov.b64 	%fd572, {%r2296, %r2300};
	mov.b64 	%rd975, %fd572;
	add.s64 	%rd976, %rd970, %rd22;
	add.s64 	%rd977, %rd976, %rd975;
	xor.b64  	%rd978, %rd977, %rd972;
	mov.b64 	%fd573, %rd978;
	{
	.reg .b32 %temp; 
	mov.b64 	{%r2310, %temp}, %fd573;
	}
	{
	.reg .b32 %temp; 
	mov.b64 	{%temp, %r2309}, %fd573;
	}
	// begin inline asm
	shf.r.wrap.b32 %r2304, %r2310, %r2309, %r2991;
	// end inline asm
	// begin inline asm
	shf.r.wrap.b32 %r2308, %r2309, %r2310, %r2991;
	// end inline asm
	mov.b64 	%fd574, {%r2304, %r2308};
	mov.b64 	%rd979, %fd574;
	add.s64 	%rd980, %rd973, %rd979;
	xor.b64  	%rd981, %rd980, %rd975;
	mov.b64 	%fd575, %rd981;
	{
	.reg .b32 %temp; 
	mov.b64 	{%temp, %r2318}, %fd575;
	}
	{
	.reg .b32 %temp; 
	mov.b64 	{%r2317, %temp}, %fd575;
	}
	// begin inline asm
	shf.r.wrap.b32 %r2312, %r2318, %r2317, %r2895;
	// end inline asm
	// begin inline asm
	shf.r.wrap.b32 %r2316, %r2317, %r2318, %r2895;
	// end inline asm
	mov.b64 	%fd576, {%r2312, %r2316};
	mov.b64 	%rd982, %fd576;
	add.s64 	%rd983, %rd937, %rd928;
	add.s64 	%rd984, %rd983, %rd7;
	xor.b64  	%rd985, %rd984, %rd952;
	mov.b64 	%fd577, %rd985;
	{
	.reg .b32 %temp; 
	mov.b64 	{%temp, %r2326}, %fd577;
	}
	{
	.reg .b32 %temp; 
	mov.b64 	{%r2325, %temp}, %fd577;
	}
	// begin inline asm
	shf.r.wrap.b32 %r2320, %r2326, %r2325, %r2975;
	// end inline asm
	// begin inline asm
	shf.r.wrap.b32 %r2324, %r2325, %r2326, %r2975;
	// end inline asm
	mov.b64 	%fd578, {%r2320, %r2324};
	mov.b64 	%rd986, %fd578;
	add.s64 	%rd987, %rd913, %rd986;
	xor.b64  	%rd988, %rd987, %rd928;
	mov.b64 	%fd579, %rd988;
	{
	.reg .b32 %temp; 
	mov.b64 	{%r2334, %temp}, %fd579;
	}
	{
	.reg .b32 %temp; 
	mov.b64 	{%temp, %r2333}, %fd579;
	}
	// begin inline asm
	shf.r.wrap.b32 %r2328, %r2334, %r2333, %r2983;
	// end inline asm
	// begin inline asm
	shf.r.wrap.b32 %r2332, %r2333, %r2334, %r2983;
	// end inline asm
	mov.b64 	%fd580, {%r2328, %r2332};
	mov.b64 	%rd989, %fd580;
	add.s64 	%rd990, %rd6, %rd984;
	add.s64 	%rd991, %rd990, %rd989;
	xor.b64  	%rd992, %rd991, %rd986;
	mov.b64 	%fd581, %rd992;
	{
	.reg .b32 %temp; 
	mov.b64 	{%r2342, %temp}, %fd581;
	}
	{
	.reg .b32 %temp; 
	mov.b64 	{%temp, %r2341}, %fd581;
	}
	// begin inline asm
	shf.r.wrap.b32 %r2336, %r2342, %r2341, %r2991;
	// end inline asm
	// begin inline asm
	shf.r.wrap.b32 %r2340, %r2341, %r2342, %r2991;
	// end inline asm
	mov.b64 	%fd582, {%r2336, %r2340};
	mov.b64 	%rd993, %fd582;
	add.s64 	%rd994, %rd987, %rd993;
	xor.b64  	%rd995, %rd994, %rd989;
	mov.b64 	%fd583, %rd995;
	{
	.reg .b32 %temp; 
	mov.b64 	{%temp, %r2350}, %fd583;
	}
	{
	.reg .b32 %temp; 
	mov.b64 	{%r2349, %temp}, %fd583;
	}
	// begin inline asm
	shf.r.wrap.b32 %r2344, %r2350, %r2349, %r2895;
	// end inline asm
	// begin inline asm
	shf.r.wrap.b32 %r2348, %r2349, %r2350, %r2895;
	// end inline asm
	mov.b64 	%fd584, {%r2344, %r2348};
	mov.b64 	%rd996, %fd584;
	add.s64 	%rd997, %rd950, %rd942;
	add.s64 	%rd998, %rd997, %rd2;
	xor.b64  	%rd999, %rd998, %rd912;
	mov.b64 	%fd585, %rd999;
	{
	.reg .b32 %temp; 
	mov.b64 	{%temp, %r2358}, %fd585;
	}
	{
	.reg .b32 %temp; 
	mov.b64 	{%r2357, %temp}, %fd585;
	}
	// begin inline asm
	shf.r.wrap.b32 %r2352, %r2358, %r2357, %r2975;
	// end inline asm
	// begin inline asm
	shf.r.wrap.b32 %r2356, %r2357, %r2358, %r2975;
	// end inline asm
	mov.b64 	%fd586, {%r2352, %r2356};
	mov.b64 	%rd1000, %fd586;
	add.s64 	%rd1001, %rd926, %rd1000;
	xor.b64  	%rd1002, %rd1001, %rd942;
	mov.b64 	%fd587, %rd1002;
	{
	.reg .b32 %temp; 
	mov.b64 	{%r2366, %temp}, %fd587;
	}
	{
	.reg .b32 %temp; 
	mov.b64 	{%temp, %r2365}, %fd587;
	}
	// begin inline asm
	shf.r.wrap.b32 %r2360, %r2366, %r2365, %r2983;
	// end inline asm
	// begin inline asm
	shf.r.wrap.b32 %r2364, %r2365, %r2366, %r2983;
	// end inline asm
	mov.b64 	%fd588, {%r2360, %r2364};
	mov.b64 	%rd1003, %fd588;
	add.s64 	%rd1004, %rd5, %rd998;
	add.s64 	%rd1005, %rd1004, %rd1003;
	xor.b64  	%rd1006, %rd1005, %rd1000;
	mov.b64 	%fd589, %rd1006;
	{
	.reg .b32 %temp; 
	mov.b64 	{%r2374, %temp}, %fd589;
	}
	{
	.reg .b32 %temp; 
	mov.b64 	{%temp, %r2373}, %fd589;
	}
	// begin inline asm
	shf.r.wrap.b32 %r2368, %r2374, %r2373, %r2991;
	// end inline asm
	// begin inline asm
	shf.r.wrap.b32 %r2372, %r2373, %r2374, %r2991;
	// end inline asm
	mov.b64 	%fd590, {%r2368, %r2372};
	mov.b64 	%rd1007, %fd590;
	add.s64 	%rd1008, %rd1001, %rd1007;
	xor.b64  	%rd1009, %rd1008, %rd1003;
	mov.b64 	%fd591, %rd1009;
	{
	.reg .b32 %temp; 
	mov.b64 	{%temp, %r2382}, %fd591;
	}
	{
	.reg .b32 %temp; 
	mov.b64 	{%r2381, %temp}, %fd591;
	}
	// begin inline asm
	shf.r.wrap.b32 %r2376, %r2382, %r2381, %r2895;
	// end inline asm
	// begin inline asm
	shf.r.wrap.b32 %r2380, %r2381, %r2382, %r2895;
	// end inline asm
	mov.b64 	%fd592, {%r2376, %r2380};
	mov.b64 	%rd1010, %fd592;
	add.s64 	%rd1011, %rd963, %rd982;
	xor.b64  	%rd1012, %rd1011, %rd1007;
	mov.b64 	%fd593, %rd1012;
	{
	.reg .b32 %temp; 
	mov.b64 	{%temp, %r2390}, %fd593;
	}
	{
	.reg .b32 %temp; 
	mov.b64 	{%r2389, %temp}, %fd593;
	}
	// begin inline asm
	shf.r.wrap.b32 %r2384, %r2390, %r2389, %r2975;
	// end inline asm
	// begin inline asm
	shf.r.wrap.b32 %r2388, %r2389, %r2390, %r2975;
	// end inline asm
	mov.b64 	%fd594, {%r2384, %r2388};
	mov.b64 	%rd1013, %fd594;
	add.s64 	%rd1014, %rd994, %rd1013;
	xor.b64  	%rd1015, %rd1014, %rd982;
	mov.b64 	%fd595, %rd1015;
	{
	.reg .b32 %temp; 
	mov.b64 	{%r2398, %temp}, %fd595;
	}
	{
	.reg .b32 %temp; 
	mov.b64 	{%temp, %r2397}, %fd595;
	}
	// begin inline asm
	shf.r.wrap.b32 %r2392, %r2398, %r2397, %r2983;
	// end inline asm
	// begin inline asm
	shf.r.wrap.b32 %r2396, %r2397, %r2398, %r2983;
	// end inline asm
	mov.b64 	%fd596, {%r2392, %r2396};
	mov.b64 	%rd1016, %fd596;
	add.s64 	%rd1017, %rd1011, %rd1016;
	xor.b64  	%rd1018, %rd1017, %rd1013;
	mov.b64 	%fd597, %rd1018;
	{
	.reg .b32 %temp; 
	mov.b64 	{%r2406, %temp}, %fd597;
	}
	{
	.reg .b32 %temp; 
	mov.b64 	{%temp, %r2405}, %fd597;
	}
	// begin inline asm
	shf.r.wrap.b32 %r2400, %r2406, %r2405, %r2991;
	// end inline asm
	// begin inline asm
	shf.r.wrap.b32 %r2404, %r2405, %r2406, %r2991;
	// end inline asm
	mov.b64 	%fd598, {%r2400, %r2404};
	mov.b64 	%rd1019, %fd598;
	add.s64 	%rd1020, %rd1014, %rd1019;
	xor.b64  	%rd1021, %rd1020, %rd1016;
	mov.b64 	%fd599, %rd1021;
	{
	.reg .b32 %temp; 
	mov.b64 	{%temp, %r2414}, %fd599;
	}
	{
	.reg .b32 %temp; 
	mov.b64 	{%r2413, %temp}, %fd599;
	}
	// begin inline asm
	shf.r.wrap.b32 %r2408, %r2414, %r2413, %r2895;
	// end inline asm
	// begin inline asm
	shf.r.wrap.b32 %r2412, %r2413, %r2414, %r2895;
	// end inline asm
	mov.b64 	%fd600, {%r2408, %r2412};
	mov.b64 	%rd1022, %fd600;
	add.s64 	%rd1023, %rd977, %rd996;
	add.s64 	%rd1024, %rd1023, %rd9;
	xor.b64  	%rd1025, %rd1024, %rd965;
	mov.b64 	%fd601, %rd1025;
	{
	.reg .b32 %temp; 
	mov.b64 	{%temp, %r2422}, %fd601;
	}
	{
	.reg .b32 %temp; 
	mov.b64 	{%r2421, %temp}, %fd601;
	}
	// begin inline asm
	shf.r.wrap.b32 %r2416, %r2422, %r2421, %r2975;
	// end inline asm
	// begin inline asm
	shf.r.wrap.b32 %r2420, %r2421, %r2422, %r2975;
	// end inline asm
	mov.b64 	%fd602, {%r2416, %r2420};
	mov.b64 	%rd1026, %fd602;
	add.s64 	%rd1027, %rd1008, %rd1026;
	xor.b64  	%rd1028, %rd1027, %rd996;
	mov.b64 	%fd603, %rd1028;
	{
	.reg .b32 %temp; 
	mov.b64 	{%r2430, %temp}, %fd603;
	}
	{
	.reg .b32 %temp; 
	mov.b64 	{%temp, %r2429}, %fd603;
	}
	// begin inline asm
	shf.r.wrap.b32 %r2424, %r2430, %r2429, %r2983;
	// end inline asm
	// begin inline asm
	shf.r.wrap.b32 %r2428, %r2429, %r2430, %r2983;
	// end inline asm
	mov.b64 	%fd604, {%r2424, %r2428};
	mov.b64 	%rd1029, %fd604;
	add.s64 	%rd1030, %rd1024, %rd1029;
	xor.b64  	%rd1031, %rd1030, %rd1026;
	mov.b64 	%fd605, %rd1031;
	{
	.reg .b32 %temp; 
	mov.b64 	{%r2438, %temp}, %fd605;
	}
	{
	.reg .b32 %temp; 
	mov.b64 	{%temp, %r2437}, %fd605;
	}
	// begin inline asm
	shf.r.wrap.b32 %r2432, %r2438, %r2437, %r2991;
	// end inline asm
	// begin inline asm
	shf.r.wrap.b32 %r2436, %r2437, %r2438, %r2991;
	// end inline asm
	mov.b64 	%fd606, {%r2432, %r2436};
	mov.b64 	%rd1032, %fd606;
	add.s64 	%rd1033, %rd1027, %rd1032;
	xor.b64  	%rd1034, %rd1033, %rd1029;
	mov.b64 	%fd607, %rd1034;
	{
	.reg .b32 %temp; 
	mov.b64 	{%temp, %r2446}, %fd607;
	}
	{
	.reg .b32 %temp; 
	mov.b64 	{%r2445, %temp}, %fd607;
	}
	// begin inline asm
	shf.r.wrap.b32 %r2440, %r2446, %r2445, %r2895;
	// end inline asm
	// begin inline asm
	shf.r.wrap.b32 %r2444, %r2445, %r2446, %r2895;
	// end inline asm
	mov.b64 	%fd608, {%r2440, %r2444};
	mov.b64 	%rd1035, %fd608;
	add.s64 	%rd1036, %rd991, %rd1010;
	add.s64 	%rd1037, %rd1036, %rd4;
	xor.b64  	%rd1038, %rd1037, %rd979;
	mov.b64 	%fd609, %rd1038;
	{
	.reg .b32 %temp; 
	mov.b64 	{%temp, %r2454}, %fd609;
	}
	{
	.reg .b32 %temp; 
	mov.b64 	{%r2453, %temp}, %fd609;
	}
	// begin inline asm
	shf.r.wrap.b32 %r2448, %r2454, %r2453, %r2975;
	// end inline asm
	// begin inline asm
	shf.r.wrap.b32 %r2452, %r2453, %r2454, %r2975;
	// end inline asm
	mov.b64 	%fd610, {%r2448, %r2452};
	mov.b64 	%rd1039, %fd610;
	add.s64 	%rd1040, %rd966, %rd1039;
	xor.b64  	%rd1041, %rd1040, %rd1010;
	mov.b64 	%fd611, %rd1041;
	{
	.reg .b32 %temp; 
	mov.b64 	{%r2462, %temp}, %fd611;
	}
	{
	.reg .b32 %temp; 
	mov.b64 	{%temp, %r2461}, %fd611;
	}
	// begin inline asm
	shf.r.wrap.b32 %r2456, %r2462, %r2461, %r2983;
	// end inline asm
	// begin inline asm
	shf.r.wrap.b32 %r2460, %r2461, %r2462, %r2983;
	// end inline asm
	mov.b64 	%fd612, {%r2456, %r2460};
	mov.b64 	%rd1042, %fd612;
	add.s64 	%rd1043, %rd1037, %rd1042;
	xor.b64  	%rd1044, %rd1043, %rd1039;
	mov.b64 	%fd613, %rd1044;
	{
	.reg .b32 %temp; 
	mov.b64 	{%r2470, %temp}, %fd613;
	}
	{
	.reg .b32 %temp; 
	mov.b64 	{%temp, %r2469}, %fd613;
	}
	// begin inline asm
	shf.r.wrap.b32 %r2464, %r2470, %r2469, %r2991;
	// end inline asm
	// begin inline asm
	shf.r.wrap.b32 %r2468, %r2469, %r2470, %r2991;
	// end inline asm
	mov.b64 	%fd614, {%r2464, %r2468};
	mov.b64 	%rd1045, %fd614;
	add.s64 	%rd1046, %rd1040, %rd1045;
	xor.b64  	%rd1047, %rd1046, %rd1042;
	mov.b64 	%fd615, %rd1047;
	{
	.reg .b32 %temp; 
	mov.b64 	{%temp, %r2478}, %fd615;
	}
	{
	.reg .b32 %temp; 
	mov.b64 	{%r2477, %temp}, %fd615;
	}
	// begin inline asm
	shf.r.wrap.b32 %r2472, %r2478, %r2477, %r2895;
	// end inline asm
	// begin inline asm
	shf.r.wrap.b32 %r2476, %r2477, %r2478, %r2895;
	// end inline asm
	mov.b64 	%fd616, {%r2472, %r2476};
	mov.b64 	%rd1048, %fd616;
	add.s64 	%rd1049, %rd1005, %rd968;
	xor.b64  	%rd1050, %rd1049, %rd993;
	mov.b64 	%fd617, %rd1050;
	{
	.reg .b32 %temp; 
	mov.b64 	{%temp, %r2486}, %fd617;
	}
	{
	.reg .b32 %temp; 
	mov.b64 	{%r2485, %temp}, %fd617;
	}
	// begin inline asm
	shf.r.wrap.b32 %r2480, %r2486, %r2485, %r2975;
	// end inline asm
	// begin inline asm
	shf.r.wrap.b32 %r2484, %r2485, %r2486, %r2975;
	// end inline asm
	mov.b64 	%fd618, {%r2480, %r2484};
	mov.b64 	%rd1051, %fd618;
	add.s64 	%rd1052, %rd980, %rd1051;
	xor.b64  	%rd1053, %rd1052, %rd968;
	mov.b64 	%fd619, %rd1053;
	{
	.reg .b32 %temp; 
	mov.b64 	{%r2494, %temp}, %fd619;
	}
	{
	.reg .b32 %temp; 
	mov.b64 	{%temp, %r2493}, %fd619;
	}
	// begin inline asm
	shf.r.wrap.b32 %r2488, %r2494, %r2493, %r2983;
	// end inline asm
	// begin inline asm
	shf.r.wrap.b32 %r2492, %r2493, %r2494, %r2983;
	// end inline asm
	mov.b64 	%fd620, {%r2488, %r2492};
	mov.b64 	%rd1054, %fd620;
	add.s64 	%rd1055, %rd1, %rd1049;
	add.s64 	%rd1056, %rd1055, %rd1054;
	xor.b64  	%rd1057, %rd1056, %rd1051;
	mov.b64 	%fd621, %rd1057;
	{
	.reg .b32 %temp; 
	mov.b64 	{%r2502, %temp}, %fd621;
	}
	{
	.reg .b32 %temp; 
	mov.b64 	{%temp, %r2501}, %fd621;
	}
	// begin inline asm
	shf.r.wrap.b32 %r2496, %r2502, %r2501, %r2991;
	// end inline asm
	// begin inline asm
	shf.r.wrap.b32 %r2500, %r2501, %r2502, %r2991;
	// end inline asm
	mov.b64 	%fd622, {%r2496, %r2500};
	mov.b64 	%rd1058, %fd622;
	add.s64 	%rd1059, %rd1052, %rd1058;
	xor.b64  	%rd1060, %rd1059, %rd1054;
	mov.b64 	%fd623, %rd1060;
	{
	.reg .b32 %temp; 
	mov.b64 	{%temp, %r2510}, %fd623;
	}
	{
	.reg .b32 %temp; 
	mov.b64 	{%r2509, %temp}, %fd623;
	}
	// begin inline asm
	shf.r.wrap.b32 %r2504, %r2510, %r2509, %r2895;
	// end inline asm
	// begin inline asm
	shf.r.wrap.b32 %r2508, %r2509, %r2510, %r2895;
	// end inline asm
	mov.b64 	%fd624, {%r2504, %r2508};
	mov.b64 	%rd1061, %fd624;
	add.s64 	%rd1062, %rd1, %rd1017;
	add.s64 	%rd1063, %rd1062, %rd1061;
	xor.b64  	%rd1064, %rd1063, %rd1032;
	mov.b64 	%fd625, %rd1064;
	{
	.reg .b32 %temp; 
	mov.b64 	{%temp, %r2518}, %fd625;
	}
	{
	.reg .b32 %temp; 
	mov.b64 	{%r2517, %temp}, %fd625;
	}
	// begin inline asm
	shf.r.wrap.b32 %r2512, %r2518, %r2517, %r2975;
	// end inline asm
	// begin inline asm
	shf.r.wrap.b32 %r2516, %r2517, %r2518, %r2975;
	// end inline asm
	mov.b64 	%fd626, {%r2512, %r2516};
	mov.b64 	%rd1065, %fd626;
	add.s64 	%rd1066, %rd1046, %rd1065;
	xor.b64  	%rd1067, %rd1066, %rd1061;
	mov.b64 	%fd627, %rd1067;
	{
	.reg .b32 %temp; 
	mov.b64 	{%r2526, %temp}, %fd627;
	}
	{
	.reg .b32 %temp; 
	mov.b64 	{%temp, %r2525}, %fd627;
	}
	// begin inline asm
	shf.r.wrap.b32 %r2520, %r2526, %r2525, %r2983;
	// end inline asm
	// begin inline asm
	shf.r.wrap.b32 %r2524, %r2525, %r2526, %r2983;
	// end inline asm
	mov.b64 	%fd628, {%r2520, %r2524};
	mov.b64 	%rd1068, %fd628;
	add.s64 	%rd1069, %rd2, %rd1063;
	add.s64 	%rd1070, %rd1069, %rd1068;
	xor.b64  	%rd1071, %rd1070, %rd1065;
	mov.b64 	%fd629, %rd1071;
	{
	.reg .b32 %temp; 
	mov.b64 	{%r2534, %temp}, %fd629;
	}
	{
	.reg .b32 %temp; 
	mov.b64 	{%temp, %r2533}, %fd629;
	}
	// begin inline asm
	shf.r.wrap.b32 %r2528, %r2534, %r2533, %r2991;
	// end inline asm
	// begin inline asm
	shf.r.wrap.b32 %r2532, %r2533, %r2534, %r2991;
	// end inline asm
	mov.b64 	%fd630, {%r2528, %r2532};
	mov.b64 	%rd1072, %fd630;
	add.s64 	%rd1073, %rd1066, %rd1072;
	xor.b64  	%rd1074, %rd1073, %rd1068;
	mov.b64 	%fd631, %rd1074;
	{
	.reg .b32 %temp; 
	mov.b64 	{%temp, %r2542}, %fd631;
	}
	{
	.reg .b32 %temp; 
	mov.b64 	{%r2541, %temp}, %fd631;
	}
	// begin inline asm
	shf.r.wrap.b32 %r2536, %r2542, %r2541, %r2895;
	// end inline asm
	// begin inline asm
	shf.r.wrap.b32 %r2540, %r2541, %r2542, %r2895;
	// end inline asm
	mov.b64 	%fd632, {%r2536, %r2540};
	mov.b64 	%rd1075, %fd632;
	add.s64 	%rd1076, %rd1030, %rd1022;
	add.s64 	%rd1077, %rd1076, %rd3;
	xor.b64  	%rd1078, %rd1077, %rd1045;
	mov.b64 	%fd633, %rd1078;
	{
	.reg .b32 %temp; 
	mov.b64 	{%temp, %r2550}, %fd633;
	}
	{
	.reg .b32 %temp; 
	mov.b64 	{%r2549, %temp}, %fd633;
	}
	// begin inline asm
	shf.r.wrap.b32 %r2544, %r2550, %r2549, %r2975;
	// end inline asm
	// begin inline asm
	shf.r.wrap.b32 %r2548, %r2549, %r2550, %r2975;
	// end inline asm
	mov.b64 	%fd634, {%r2544, %r2548};
	mov.b64 	%rd1079, %fd634;
	add.s64 	%rd1080, %rd1059, %rd1079;
	xor.b64  	%rd1081, %rd1080, %rd1022;
	mov.b64 	%fd635, %rd1081;
	{
	.reg .b32 %temp; 
	mov.b64 	{%r2558, %temp}, %fd635;
	}
	{
	.reg .b32 %temp; 
	mov.b64 	{%temp, %r2557}, %fd635;
	}
	// begin inline asm
	shf.r.wrap.b32 %r2552, %r2558, %r2557, %r2983;
	// end inline asm
	// begin inline asm
	shf.r.wrap.b32 %r2556, %r2557, %r2558, %r2983;
	// end inline asm
	mov.b64 	%fd636, {%r2552, %r2556};
	mov.b64 	%rd1082, %fd636;
	add.s64 	%rd1083, %rd4, %rd1077;
	add.s64 	%rd1084, %rd1083, %rd1082;
	xor.b64  	%rd1085, %rd1084, %rd1079;
	mov.b64 	%fd637, %rd1085;
	{
	.reg .b32 %temp; 
	mov.b64 	{%r2566, %temp}, %fd637;
	}
	{
	.reg .b32 %temp; 
	mov.b64 	{%temp, %r2565}, %fd637;
	}
	// begin inline asm
	shf.r.wrap.b32 %r2560, %r2566, %r2565, %r2991;
	// end inline asm
	// begin inline asm
	shf.r.wrap.b32 %r2564, %r2565, %r2566, %r2991;
	// end inline asm
	mov.b64 	%fd638, {%r2560, %r2564};
	mov.b64 	%rd1086, %fd638;
	add.s64 	%rd1087, %rd1080, %rd1086;
	xor.b64  	%rd1088, %rd1087, %rd1082;
	mov.b64 	%fd639, %rd1088;
	{
	.reg .b32 %temp; 
	mov.b64 	{%temp, %r2574}, %fd639;
	}
	{
	.reg .b32 %temp; 
	mov.b64 	{%r2573, %temp}, %fd639;
	}
	// begin inline asm
	shf.r.wrap.b32 %r2568, %r2574, %r2573, %r2895;
	// end inline asm
	// begin inline asm
	shf.r.wrap.b32 %r2572, %r2573, %r2574, %r2895;
	// end inline asm
	mov.b64 	%fd640, {%r2568, %r2572};
	mov.b64 	%rd1089, %fd640;
	add.s64 	%rd1090, %rd1043, %rd1035;
	add.s64 	%rd1091, %rd1090, %rd22;
	xor.b64  	%rd1092, %rd1091, %rd1058;
	mov.b64 	%fd641, %rd1092;
	{
	.reg .b32 %temp; 
	mov.b64 	{%temp, %r2582}, %fd641;
	}
	{
	.reg .b32 %temp; 
	mov.b64 	{%r2581, %temp}, %fd641;
	}
	// begin inline asm
	shf.r.wrap.b32 %r2576, %r2582, %r2581, %r2975;
	// end inline asm
	// begin inline asm
	shf.r.wrap.b32 %r2580, %r2581, %r2582, %r2975;
	// end inline asm
	mov.b64 	%fd642, {%r2576, %r2580};
	mov.b64 	%rd1093, %fd642;
	add.s64 	%rd1094, %rd1020, %rd1093;
	xor.b64  	%rd1095, %rd1094, %rd1035;
	mov.b64 	%fd643, %rd1095;
	{
	.reg .b32 %temp; 
	mov.b64 	{%r2590, %temp}, %fd643;
	}
	{
	.reg .b32 %temp; 
	mov.b64 	{%temp, %r2589}, %fd643;
	}
	// begin inline asm
	shf.r.wrap.b32 %r2584, %r2590, %r2589, %r2983;
	// end inline asm
	// begin inline asm
	shf.r.wrap.b32 %r2588, %r2589, %r2590, %r2983;
	// end inline asm
	mov.b64 	%fd644, {%r2584, %r2588};
	mov.b64 	%rd1096, %fd644;
	add.s64 	%rd1097, %rd5, %rd1091;
	add.s64 	%rd1098, %rd1097, %rd1096;
	xor.b64  	%rd1099, %rd1098, %rd1093;
	mov.b64 	%fd645, %rd1099;
	{
	.reg .b32 %temp; 
	mov.b64 	{%r2598, %temp}, %fd645;
	}
	{
	.reg .b32 %temp; 
	mov.b64 	{%temp, %r2597}, %fd645;
	}
	// begin inline asm
	shf.r.wrap.b32 %r2592, %r2598, %r2597, %r2991;
	// end inline asm
	// begin inline asm
	shf.r.wrap.b32 %r2596, %r2597, %r2598, %r2991;
	// end inline asm
	mov.b64 	%fd646, {%r2592, %r2596};
	mov.b64 	%rd1100, %fd646;
	add.s64 	%rd1101, %rd1094, %rd1100;
	xor.b64  	%rd1102, %rd1101, %rd1096;
	mov.b64 	%fd647, %rd1102;
	{
	.reg .b32 %temp; 
	mov.b64 	{%temp, %r2606}, %fd647;
	}
	{
	.reg .b32 %temp; 
	mov.b64 	{%r2605, %temp}, %fd647;
	}
	// begin inline asm
	shf.r.wrap.b32 %r2600, %r2606, %r2605, %r2895;
	// end inline asm
	// begin inline asm
	shf.r.wrap.b32 %r2604, %r2605, %r2606, %r2895;
	// end inline asm
	mov.b64 	%fd648, {%r2600, %r2604};
	mov.b64 	%rd1103, %fd648;
	add.s64 	%rd1104, %rd1056, %rd1048;
	add.s64 	%rd1105, %rd1104, %rd6;
	xor.b64  	%rd1106, %rd1105, %rd1019;
	mov.b64 	%fd649, %rd1106;
	{
	.reg .b32 %temp; 
	mov.b64 	{%temp, %r2614}, %fd649;
	}
	{
	.reg .b32 %temp; 
	mov.b64 	{%r2613, %temp}, %fd649;
	}
	// begin inline asm
	shf.r.wrap.b32 %r2608, %r2614, %r2613, %r2975;
	// end inline asm
	// begin inline asm
	shf.r.wrap.b32 %r2612, %r2613, %r2614, %r2975;
	// end inline asm
	mov.b64 	%fd650, {%r2608, %r2612};
	mov.b64 	%rd1107, %fd650;
	add.s64 	%rd1108, %rd1033, %rd1107;
	xor.b64  	%rd1109, %rd1108, %rd1048;
	mov.b64 	%fd651, %rd1109;
	{
	.reg .b32 %temp; 
	mov.b64 	{%r2622, %temp}, %fd651;
	}
	{
	.reg .b32 %temp; 
	mov.b64 	{%temp, %r2621}, %fd651;
	}
	// begin inline asm
	shf.r.wrap.b32 %r2616, %r2622, %r2621, %r2983;
	// end inline asm
	// begin inline asm
	shf.r.wrap.b32 %r2620, %r2621, %r2622, %r2983;
	// end inline asm
	mov.b64 	%fd652, {%r2616, %r2620};
	mov.b64 	%rd1110, %fd652;
	add.s64 	%rd1111, %rd7, %rd1105;
	add.s64 	%rd1112, %rd1111, %rd1110;
	xor.b64  	%rd1113, %rd1112, %rd1107;
	mov.b64 	%fd653, %rd1113;
	{
	.reg .b32 %temp; 
	mov.b64 	{%r2630, %temp}, %fd653;
	}
	{
	.reg .b32 %temp; 
	mov.b64 	{%temp, %r2629}, %fd653;
	}
	// begin inline asm
	shf.r.wrap.b32 %r2624, %r2630, %r2629, %r2991;
	// end inline asm
	// begin inline asm
	shf.r.wrap.b32 %r2628, %r2629, %r2630, %r2991;
	// end inline asm
	mov.b64 	%fd654, {%r2624, %r2628};
	mov.b64 	%rd1114, %fd654;
	add.s64 	%rd1115, %rd1108, %rd1114;
	xor.b64  	%rd1116, %rd1115, %rd1110;
	mov.b64 	%fd655, %rd1116;
	{
	.reg .b32 %temp; 
	mov.b64 	{%temp, %r2638}, %fd655;
	}
	{
	.reg .b32 %temp; 
	mov.b64 	{%r2637, %temp}, %fd655;
	}
	// begin inline asm
	shf.r.wrap.b32 %r2632, %r2638, %r2637, %r2895;
	// end inline asm
	// begin inline asm
	shf.r.wrap.b32 %r2636, %r2637, %r2638, %r2895;
	// end inline asm
	mov.b64 	%fd656, {%r2632, %r2636};
	mov.b64 	%rd1117, %fd656;
	add.s64 	%rd1118, %rd1070, %rd1089;
	add.s64 	%rd1119, %rd1118, %rd8;
	xor.b64  	%rd1120, %rd1119, %rd1114;
	mov.b64 	%fd657, %rd1120;
	{
	.reg .b32 %temp; 
	mov.b64 	{%temp, %r2646}, %fd657;
	}
	{
	.reg .b32 %temp; 
	mov.b64 	{%r2645, %temp}, %fd657;
	}
	// begin inline asm
	shf.r.wrap.b32 %r2640, %r2646, %r2645, %r2975;
	// end inline asm
	// begin inline asm
	shf.r.wrap.b32 %r2644, %r2645, %r2646, %r2975;
	// end inline asm
	mov.b64 	%fd658, {%r2640, %r2644};
	mov.b64 	%rd1121, %fd658;
	add.s64 	%rd1122, %rd1101, %rd1121;
	xor.b64  	%rd1123, %rd1122, %rd1089;
	mov.b64 	%fd659, %rd1123;
	{
	.reg .b32 %temp; 
	mov.b64 	{%r2654, %temp}, %fd659;
	}
	{
	.reg .b32 %temp; 
	mov.b64 	{%temp, %r2653}, %fd659;
	}
	// begin inline asm
	shf.r.wrap.b32 %r2648, %r2654, %r2653, %r2983;
	// end inline asm
	// begin inline asm
	shf.r.wrap.b32 %r2652, %r2653, %r2654, %r2983;
	// end inline asm
	mov.b64 	%fd660, {%r2648, %r2652};
	mov.b64 	%rd1124, %fd660;
	add.s64 	%rd1125, %rd9, %rd1119;
	add.s64 	%rd1126, %rd1125, %rd1124;
	xor.b64  	%rd1127, %rd1126, %rd1121;
	mov.b64 	%fd661, %rd1127;
	{
	.reg .b32 %temp; 
	mov.b64 	{%r2662, %temp}, %fd661;
	}
	{
	.reg .b32 %temp; 
	mov.b64 	{%temp, %r2661}, %fd661;
	}
	// begin inline asm
	shf.r.wrap.b32 %r2656, %r2662, %r2661, %r2991;
	// end inline asm
	// begin inline asm
	shf.r.wrap.b32 %r2660, %r2661, %r2662, %r2991;
	// end inline asm
	mov.b64 	%fd662, {%r2656, %r2660};
	mov.b64 	%rd1128, %fd662;
	add.s64 	%rd1129, %rd1122, %rd1128;
	xor.b64  	%rd1130, %rd1129, %rd1124;
	mov.b64 	%fd663, %rd1130;
	{
	.reg .b32 %temp; 
	mov.b64 	{%temp, %r2670}, %fd663;
	}
	{
	.reg .b32 %temp; 
	mov.b64 	{%r2669, %temp}, %fd663;
	}
	// begin inline asm
	shf.r.wrap.b32 %r2664, %r2670, %r2669, %r2895;
	// end inline asm
	// begin inline asm
	shf.r.wrap.b32 %r2668, %r2669, %r2670, %r2895;
	// end inline asm
	mov.b64 	%fd664, {%r2664, %r2668};
	mov.b64 	%rd1131, %fd664;
	add.s64 	%rd1132, %rd1084, %rd1103;
	xor.b64  	%rd1133, %rd1132, %rd1072;
	mov.b64 	%fd665, %rd1133;
	{
	.reg .b32 %temp; 
	mov.b64 	{%temp, %r2678}, %fd665;
	}
	{
	.reg .b32 %temp; 
	mov.b64 	{%r2677, %temp}, %fd665;
	}
	// begin inline asm
	shf.r.wrap.b32 %r2672, %r2678, %r2677, %r2975;
	// end inline asm
	// begin inline asm
	shf.r.wrap.b32 %r2676, %r2677, %r2678, %r2975;
	// end inline asm
	mov.b64 	%fd666, {%r2672, %r2676};
	mov.b64 	%rd1134, %fd666;
	add.s64 	%rd1135, %rd1115, %rd1134;
	xor.b64  	%rd1136, %rd1135, %rd1103;
	mov.b64 	%fd667, %rd1136;
	{
	.reg .b32 %temp; 
	mov.b64 	{%r2686, %temp}, %fd667;
	}
	{
	.reg .b32 %temp; 
	mov.b64 	{%temp, %r2685}, %fd667;
	}
	// begin inline asm
	shf.r.wrap.b32 %r2680, %r2686, %r2685, %r2983;
	// end inline asm
	// begin inline asm
	shf.r.wrap.b32 %r2684, %r2685, %r2686, %r2983;
	// end inline asm
	mov.b64 	%fd668, {%r2680, %r2684};
	mov.b64 	%rd1137, %fd668;
	add.s64 	%rd1138, %rd1132, %rd1137;
	xor.b64  	%rd1139, %rd1138, %rd1134;
	mov.b64 	%fd669, %rd1139;
	{
	.reg .b32 %temp; 
	mov.b64 	{%r2694, %temp}, %fd669;
	}
	{
	.reg .b32 %temp; 
	mov.b64 	{%temp, %r2693}, %fd669;
	}
	// begin inline asm
	shf.r.wrap.b32 %r2688, %r2694, %r2693, %r2991;
	// end inline asm
	// begin inline asm
	shf.r.wrap.b32 %r2692, %r2693, %r2694, %r2991;
	// end inline asm
	mov.b64 	%fd670, {%r2688, %r2692};
	mov.b64 	%rd1140, %fd670;
	add.s64 	%rd1141, %rd1135, %rd1140;
	xor.b64  	%rd1142, %rd1141, %rd1137;
	mov.b64 	%fd671, %rd1142;
	{
	.reg .b32 %temp; 
	mov.b64 	{%temp, %r2702}, %fd671;
	}
	{
	.reg .b32 %temp; 
	mov.b64 	{%r2701, %temp}, %fd671;
	}
	// begin inline asm
	shf.r.wrap.b32 %r2696, %r2702, %r2701, %r2895;
	// end inline asm
	// begin inline asm
	shf.r.wrap.b32 %r2700, %r2701, %r2702, %r2895;
	// end inline asm
	mov.b64 	%fd672, {%r2696, %r2700};
	mov.b64 	%rd1143, %fd672;
	add.s64 	%rd1144, %rd1098, %rd1117;
	xor.b64  	%rd1145, %rd1144, %rd1086;
	mov.b64 	%fd673, %rd1145;
	{
	.reg .b32 %temp; 
	mov.b64 	{%temp, %r2710}, %fd673;
	}
	{
	.reg .b32 %temp; 
	mov.b64 	{%r2709, %temp}, %fd673;
	}
	// begin inline asm
	shf.r.wrap.b32 %r2704, %r2710, %r2709, %r2975;
	// end inline asm
	// begin inline asm
	shf.r.wrap.b32 %r2708, %r2709, %r2710, %r2975;
	// end inline asm
	mov.b64 	%fd674, {%r2704, %r2708};
	mov.b64 	%rd1146, %fd674;
	add.s64 	%rd1147, %rd1073, %rd1146;
	xor.b64  	%rd1148, %rd1147, %rd1117;
	mov.b64 	%fd675, %rd1148;
	{
	.reg .b32 %temp; 
	mov.b64 	{%r2718, %temp}, %fd675;
	}
	{
	.reg .b32 %temp; 
	mov.b64 	{%temp, %r2717}, %fd675;
	}
	// begin inline asm
	shf.r.wrap.b32 %r2712, %r2718, %r2717, %r2983;
	// end inline asm
	// begin inline asm
	shf.r.wrap.b32 %r2716, %r2717, %r2718, %r2983;
	// end inline asm
	mov.b64 	%fd676, {%r2712, %r2716};
	mov.b64 	%rd1149, %fd676;
	add.s64 	%rd1150, %rd1144, %rd1149;
	xor.b64  	%rd1151, %rd1150, %rd1146;
	mov.b64 	%fd677, %rd1151;
	{
	.reg .b32 %temp; 
	mov.b64 	{%r2726, %temp}, %fd677;
	}
	{
	.reg .b32 %temp; 
	mov.b64 	{%temp, %r2725}, %fd677;
	}
	// begin inline asm
	shf.r.wrap.b32 %r2720, %r2726, %r2725, %r2991;
	// end inline asm
	// begin inline asm
	shf.r.wrap.b32 %r2724, %r2725, %r2726, %r2991;
	// end inline asm
	mov.b64 	%fd678, {%r2720, %r2724};
	mov.b64 	%rd1152, %fd678;
	add.s64 	%rd1153, %rd1147, %rd1152;
	xor.b64  	%rd1154, %rd1153, %rd1149;
	mov.b64 	%fd679, %rd1154;
	{
	.reg .b32 %temp; 
	mov.b64 	{%temp, %r2734}, %fd679;
	}
	{
	.reg .b32 %temp; 
	mov.b64 	{%r2733, %temp}, %fd679;
	}
	// begin inline asm
	shf.r.wrap.b32 %r2728, %r2734, %r2733, %r2895;
	// end inline asm
	// begin inline asm
	shf.r.wrap.b32 %r2732, %r2733, %r2734, %r2895;
	// end inline asm
	mov.b64 	%fd680, {%r2728, %r2732};
	mov.b64 	%rd1155, %fd680;
	add.s64 	%rd1156, %rd1112, %rd1075;
	xor.b64  	%rd1157, %rd1156, %rd1100;
	mov.b64 	%fd681, %rd1157;
	{
	.reg .b32 %temp; 
	mov.b64 	{%temp, %r2742}, %fd681;
	}
	{
	.reg .b32 %temp; 
	mov.b64 	{%r2741, %temp}, %fd681;
	}
	// begin inline asm
	shf.r.wrap.b32 %r2736, %r2742, %r2741, %r2975;
	// end inline asm
	// begin inline asm
	shf.r.wrap.b32 %r2740, %r2741, %r2742, %r2975;
	// end inline asm
	mov.b64 	%fd682, {%r2736, %r2740};
	mov.b64 	%rd1158, %fd682;
	add.s64 	%rd1159, %rd1087, %rd1158;
	xor.b64  	%rd1160, %rd1159, %rd1075;
	mov.b64 	%fd683, %rd1160;
	{
	.reg .b32 %temp; 
	mov.b64 	{%r2750, %temp}, %fd683;
	}
	{
	.reg .b32 %temp; 
	mov.b64 	{%temp, %r2749}, %fd683;
	}
	// begin inline asm
	shf.r.wrap.b32 %r2744, %r2750, %r2749, %r2983;
	// end inline asm
	// begin inline asm
	shf.r.wrap.b32 %r2748, %r2749, %r2750, %r2983;
	// end inline asm
	mov.b64 	%fd684, {%r2744, %r2748};
	mov.b64 	%rd1161, %fd684;
	add.s64 	%rd1162, %rd1156, %rd1161;
	xor.b64  	%rd1163, %rd1162, %rd1158;
	mov.b64 	%fd685, %rd1163;
	{
	.reg .b32 %temp; 
	mov.b64 	{%r2758, %temp}, %fd685;
	}
	{
	.reg .b32 %temp; 
	mov.b64 	{%temp, %r2757}, %fd685;
	}
	// begin inline asm
	shf.r.wrap.b32 %r2752, %r2758, %r2757, %r2991;
	// end inline asm
	// begin inline asm
	shf.r.wrap.b32 %r2756, %r2757, %r2758, %r2991;
	// end inline asm
	mov.b64 	%fd686, {%r2752, %r2756};
	mov.b64 	%rd1164, %fd686;
	add.s64 	%rd1165, %rd1159, %rd1164;
	xor.b64  	%rd1166, %rd1165, %rd1161;
	mov.b64 	%fd687, %rd1166;
	{
	.reg .b32 %temp; 
	mov.b64 	{%temp, %r2766}, %fd687;
	}
	{
	.reg .b32 %temp; 
	mov.b64 	{%r2765, %temp}, %fd687;
	}
	// begin inline asm
	shf.r.wrap.b32 %r2760, %r2766, %r2765, %r2895;
	// end inline asm
	// begin inline asm
	shf.r.wrap.b32 %r2764, %r2765, %r2766, %r2895;
	// end inline asm
	mov.b64 	%fd688, {%r2760, %r2764};
	mov.b64 	%rd1167, %fd688;
	add.s64 	%rd1168, %rd1126, %rd1167;
	xor.b64  	%rd1169, %rd1168, %rd1140;
	mov.b64 	%fd689, %rd1169;
	{
	.reg .b32 %temp; 
	mov.b64 	{%temp, %r2774}, %fd689;
	}
	{
	.reg .b32 %temp; 
	mov.b64 	{%r2773, %temp}, %fd689;
	}
	// begin inline asm
	shf.r.wrap.b32 %r2768, %r2774, %r2773, %r2975;
	// end inline asm
	// begin inline asm
	shf.r.wrap.b32 %r2772, %r2773, %r2774, %r2975;
	// end inline asm
	mov.b64 	%fd690, {%r2768, %r2772};
	mov.b64 	%rd1170, %fd690;
	add.s64 	%rd1171, %rd1153, %rd1170;
	xor.b64  	%rd1172, %rd1171, %rd1167;
	mov.b64 	%fd691, %rd1172;
	{
	.reg .b32 %temp; 
	mov.b64 	{%r2782, %temp}, %fd691;
	}
	{
	.reg .b32 %temp; 
	mov.b64 	{%temp, %r2781}, %fd691;
	}
	// begin inline asm
	shf.r.wrap.b32 %r2776, %r2782, %r2781, %r2983;
	// end inline asm
	// begin inline asm
	shf.r.wrap.b32 %r2780, %r2781, %r2782, %r2983;
	// end inline asm
	mov.b64 	%fd692, {%r2776, %r2780};
	mov.b64 	%rd1173, %fd692;
	add.s64 	%rd1174, %rd1168, %rd1173;
	xor.b64  	%rd1175, %rd1174, %rd1170;
	mov.b64 	%fd693, %rd1175;
	{
	.reg .b32 %temp; 
	mov.b64 	{%r2790, %temp}, %fd693;
	}
	{
	.reg .b32 %temp; 
	mov.b64 	{%temp, %r2789}, %fd693;
	}
	// begin inline asm
	shf.r.wrap.b32 %r2784, %r2790, %r2789, %r2991;
	// end inline asm
	// begin inline asm
	shf.r.wrap.b32 %r2788, %r2789, %r2790, %r2991;
	// end inline asm
	mov.b64 	%fd694, {%r2784, %r2788};
	mov.b64 	%rd1176, %fd694;
	add.s64 	%rd1177, %rd1171, %rd1176;
	xor.b64  	%rd1178, %rd1177, %rd1173;
	mov.b64 	%fd695, %rd1178;
	{
	.reg .b32 %temp; 
	mov.b64 	{%temp, %r2798}, %fd695;
	}
	{
	.reg .b32 %temp; 
	mov.b64 	{%r2797, %temp}, %fd695;
	}
	// begin inline asm
	shf.r.wrap.b32 %r2792, %r2798, %r2797, %r2895;
	// end inline asm
	// begin inline asm
	shf.r.wrap.b32 %r2796, %r2797, %r2798, %r2895;
	// end inline asm
	mov.b64 	%fd696, {%r2792, %r2796};
	mov.b64 	%rd1179, %fd696;
	add.s64 	%rd1180, %rd1138, %rd1131;
	add.s64 	%rd1181, %rd1180, %rd22;
	xor.b64  	%rd1182, %rd1181, %rd1152;
	mov.b64 	%fd697, %rd1182;
	{
	.reg .b32 %temp; 
	mov.b64 	{%temp, %r2806}, %fd697;
	}
	{
	.reg .b32 %temp; 
	mov.b64 	{%r2805, %temp}, %fd697;
	}
	// begin inline asm
	shf.r.wrap.b32 %r2800, %r2806, %r2805, %r2975;
	// end inline asm
	// begin inline asm
	shf.r.wrap.b32 %r2804, %r2805, %r2806, %r2975;
	// end inline asm
	mov.b64 	%fd698, {%r2800, %r2804};
	mov.b64 	%rd1183, %fd698;
	add.s64 	%rd1184, %rd1165, %rd1183;
	xor.b64  	%rd1185, %rd1184, %rd1131;
	mov.b64 	%fd699, %rd1185;
	{
	.reg .b32 %temp; 
	mov.b64 	{%r2814, %temp}, %fd699;
	}
	{
	.reg .b32 %temp; 
	mov.b64 	{%temp, %r2813}, %fd699;
	}
	// begin inline asm
	shf.r.wrap.b32 %r2808, %r2814, %r2813, %r2983;
	// end inline asm
	// begin inline asm
	shf.r.wrap.b32 %r2812, %r2813, %r2814, %r2983;
	// end inline asm
	mov.b64 	%fd700, {%r2808, %r2812};
	mov.b64 	%rd1186, %fd700;
	add.s64 	%rd1187, %rd8, %rd1181;
	add.s64 	%rd1188, %rd1187, %rd1186;
	xor.b64  	%rd1189, %rd1188, %rd1183;
	mov.b64 	%fd701, %rd1189;
	{
	.reg .b32 %temp; 
	mov.b64 	{%r2822, %temp}, %fd701;
	}
	{
	.reg .b32 %temp; 
	mov.b64 	{%temp, %r2821}, %fd701;
	}
	// begin inline asm
	shf.r.wrap.b32 %r2816, %r2822, %r2821, %r2991;
	// end inline asm
	// begin inline asm
	shf.r.wrap.b32 %r2820, %r2821, %r2822, %r2991;
	// end inline asm
	mov.b64 	%fd702, {%r2816, %r2820};
	mov.b64 	%rd1190, %fd702;
	add.s64 	%rd1191, %rd1184, %rd1190;
	xor.b64  	%rd1192, %rd1191, %rd1186;
	mov.b64 	%fd703, %rd1192;
	{
	.reg .b32 %temp; 
	mov.b64 	{%temp, %r2830}, %fd703;
	}
	{
	.reg .b32 %temp; 
	mov.b64 	{%r2829, %temp}, %fd703;
	}
	// begin inline asm
	shf.r.wrap.b32 %r2824, %r2830, %r2829, %r2895;
	// end inline asm
	// begin inline asm
	shf.r.wrap.b32 %r2828, %r2829, %r2830, %r2895;
	// end inline asm
	mov.b64 	%fd704, {%r2824, %r2828};
	mov.b64 	%rd1193, %fd704;
	add.s64 	%rd1194, %rd1150, %rd1143;
	add.s64 	%rd1195, %rd1194, %rd9;
	xor.b64  	%rd1196, %rd1195, %rd1164;
	mov.b64 	%fd705, %rd1196;
	{
	.reg .b32 %temp; 
	mov.b64 	{%temp, %r2838}, %fd705;
	}
	{
	.reg .b32 %temp; 
	mov.b64 	{%r2837, %temp}, %fd705;
	}
	// begin inline asm
	shf.r.wrap.b32 %r2832, %r2838, %r2837, %r2975;
	// end inline asm
	// begin inline asm
	shf.r.wrap.b32 %r2836, %r2837, %r2838, %r2975;
	// end inline asm
	mov.b64 	%fd706, {%r2832, %r2836};
	mov.b64 	%rd1197, %fd706;
	add.s64 	%rd1198, %rd1129, %rd1197;
	xor.b64  	%rd1199, %rd1198, %rd1143;
	mov.b64 	%fd707, %rd1199;
	{
	.reg .b32 %temp; 
	mov.b64 	{%r2846, %temp}, %fd707;
	}
	{
	.reg .b32 %temp; 
	mov.b64 	{%temp, %r2845}, %fd707;
	}
	// begin inline asm
	shf.r.wrap.b32 %r2840, %r2846, %r2845, %r2983;
	// end inline asm
	// begin inline asm
	shf.r.wrap.b32 %r2844, %r2845, %r2846, %r2983;
	// end inline asm
	mov.b64 	%fd708, {%r2840, %r2844};
	mov.b64 	%rd1200, %fd708;
	add.s64 	%rd1201, %rd1195, %rd1200;
	xor.b64  	%rd1202, %rd1201, %rd1197;
	mov.b64 	%fd709, %rd1202;
	{
	.reg .b32 %temp; 
	mov.b64 	{%r2854, %temp}, %fd709;
	}
	{
	.reg .b32 %temp; 
	mov.b64 	{%temp, %r2853}, %fd709;
	}
	// begin inline asm
	shf.r.wrap.b32 %r2848, %r2854, %r2853, %r2991;
	// end inline asm
	// begin inline asm
	shf.r.wrap.b32 %r2852, %r2853, %r2854, %r2991;
	// end inline asm
	mov.b64 	%fd710, {%r2848, %r2852};
	mov.b64 	%rd1203, %fd710;
	add.s64 	%rd1204, %rd1198, %rd1203;
	xor.b64  	%rd1205, %rd1204, %rd1200;
	mov.b64 	%fd711, %rd1205;
	{
	.reg .b32 %temp; 
	mov.b64 	{%temp, %r2862}, %fd711;
	}
	{
	.reg .b32 %temp; 
	mov.b64 	{%r2861, %temp}, %fd711;
	}
	// begin inline asm
	shf.r.wrap.b32 %r2856, %r2862, %r2861, %r2895;
	// end inline asm
	// begin inline asm
	shf.r.wrap.b32 %r2860, %r2861, %r2862, %r2895;
	// end inline asm
	mov.b64 	%fd712, {%r2856, %r2860};
	mov.b64 	%rd1206, %fd712;
	add.s64 	%rd1207, %rd1162, %rd1155;
	xor.b64  	%rd1208, %rd1207, %rd1128;
	mov.b64 	%fd713, %rd1208;
	{
	.reg .b32 %temp; 
	mov.b64 	{%temp, %r2870}, %fd713;
	}
	{
	.reg .b32 %temp; 
	mov.b64 	{%r2869, %temp}, %fd713;
	}
	// begin inline asm
	shf.r.wrap.b32 %r2864, %r2870, %r2869, %r2975;
	// end inline asm
	// begin inline asm
	shf.r.wrap.b32 %r2868, %r2869, %r2870, %r2975;
	// end inline asm
	mov.b64 	%fd714, {%r2864, %r2868};
	mov.b64 	%rd1209, %fd714;
	add.s64 	%rd1210, %rd1141, %rd1209;
	xor.b64  	%rd1211, %rd1210, %rd1155;
	mov.b64 	%fd715, %rd1211;
	{
	.reg .b32 %temp; 
	mov.b64 	{%r2878, %temp}, %fd715;
	}
	{
	.reg .b32 %temp; 
	mov.b64 	{%temp, %r2877}, %fd715;
	}
	// begin inline asm
	shf.r.wrap.b32 %r2872, %r2878, %r2877, %r2983;
	// end inline asm
	// begin inline asm
	shf.r.wrap.b32 %r2876, %r2877, %r2878, %r2983;
	// end inline asm
	mov.b64 	%fd716, {%r2872, %r2876};
	mov.b64 	%rd1212, %fd716;
	add.s64 	%rd1213, %rd6, %rd1207;
	add.s64 	%rd1214, %rd1213, %rd1212;
	xor.b64  	%rd1215, %rd1214, %rd1209;
	mov.b64 	%fd717, %rd1215;
	{
	.reg .b32 %temp; 
	mov.b64 	{%r2886, %temp}, %fd717;
	}
	{
	.reg .b32 %temp; 
	mov.b64 	{%temp, %r2885}, %fd717;
	}
	// begin inline asm
	shf.r.wrap.b32 %r2880, %r2886, %r2885, %r2991;
	// end inline asm
	// begin inline asm
	shf.r.wrap.b32 %r2884, %r2885, %r2886, %r2991;
	// end inline asm
	mov.b64 	%fd718, {%r2880, %r2884};
	mov.b64 	%rd1216, %fd718;
	add.s64 	%rd1217, %rd1210, %rd1216;
	xor.b64  	%rd1218, %rd1217, %rd1212;
	mov.b64 	%fd719, %rd1218;
	{
	.reg .b32 %temp; 
	mov.b64 	{%temp, %r2894}, %fd719;
	}
	{
	.reg .b32 %temp; 
	mov.b64 	{%r2893, %temp}, %fd719;
	}
	// begin inline asm
	shf.r.wrap.b32 %r2888, %r2894, %r2893, %r2895;
	// end inline asm
	// begin inline asm
	shf.r.wrap.b32 %r2892, %r2893, %r2894, %r2895;
	// end inline asm
	mov.b64 	%fd720, {%r2888, %r2892};
	mov.b64 	%rd1219, %fd720;
	add.s64 	%rd1220, %rd1174, %rd1193;
	add.s64 	%rd1221, %rd1220, %rd2;
	xor.b64  	%rd1222, %rd1221, %rd1216;
	mov.b64 	%fd721, %rd1222;
	{
	.reg .b32 %temp; 
	mov.b64 	{%temp, %r2902}, %fd721;
	}
	{
	.reg .b32 %temp; 
	mov.b64 	{%r2901, %temp}, %fd721;
	}
	// begin inline asm
	shf.r.wrap.b32 %r2896, %r2902, %r2901, %r2975;
	// end inline asm
	// begin inline asm
	shf.r.wrap.b32 %r2900, %r2901, %r2902, %r2975;
	// end inline asm
	mov.b64 	%fd722, {%r2896, %r2900};
	mov.b64 	%rd1223, %fd722;
	add.s64 	%rd23, %rd1204, %rd1223;
	xor.b64  	%rd1224, %rd23, %rd1193;
	mov.b64 	%fd723, %rd1224;
	{
	.reg .b32 %temp; 
	mov.b64 	{%r2910, %temp}, %fd723;
	}
	{
	.reg .b32 %temp; 
	mov.b64 	{%temp, %r2909}, %fd723;
	}
	// begin inline asm
	shf.r.wrap.b32 %r2904, %r2910, %r2909, %r2983;
	// end inline asm
	// begin inline asm
	shf.r.wrap.b32 %r2908, %r2909, %r2910, %r2983;
	// end inline asm
	mov.b64 	%fd724, {%r2904, %r2908};
	mov.b64 	%rd1225, %fd724;
	add.s64 	%rd1226, %rd1221, %rd1225;
	xor.b64  	%rd1227, %rd1226, %rd1223;
	mov.b64 	%fd725, %rd1227;
	{
	.reg .b32 %temp; 
	mov.b64 	{%r2918, %temp}, %fd725;
	}
	{
	.reg .b32 %temp; 
	mov.b64 	{%temp, %r2917}, %fd725;
	}
	// begin inline asm
	shf.r.wrap.b32 %r2912, %r2918, %r2917, %r2991;
	// end inline asm
	// begin inline asm
	shf.r.wrap.b32 %r2916, %r2917, %r2918, %r2991;
	// end inline asm
	add.s64 	%rd1228, %rd1188, %rd1206;
	add.s64 	%rd1229, %rd1228, %rd1;
	xor.b64  	%rd1230, %rd1229, %rd1176;
	mov.b64 	%fd726, %rd1230;
	{
	.reg .b32 %temp; 
	mov.b64 	{%temp, %r2926}, %fd726;
	}
	{
	.reg .b32 %temp; 
	mov.b64 	{%r2925, %temp}, %fd726;
	}
	// begin inline asm
	shf.r.wrap.b32 %r2920, %r2926, %r2925, %r2975;
	// end inline asm
	// begin inline asm
	shf.r.wrap.b32 %r2924, %r2925, %r2926, %r2975;
	// end inline asm
	mov.b64 	%fd727, {%r2920, %r2924};
	mov.b64 	%rd1231, %fd727;
	add.s64 	%rd24, %rd1217, %rd1231;
	xor.b64  	%rd1232, %rd24, %rd1206;
	mov.b64 	%fd728, %rd1232;
	{
	.reg .b32 %temp; 
	mov.b64 	{%r2934, %temp}, %fd728;
	}
	{
	.reg .b32 %temp; 
	mov.b64 	{%temp, %r2933}, %fd728;
	}
	// begin inline asm
	shf.r.wrap.b32 %r2928, %r2934, %r2933, %r2983;
	// end inline asm
	// begin inline asm
	shf.r.wrap.b32 %r2932, %r2933, %r2934, %r2983;
	// end inline asm
	mov.b64 	%fd729, {%r2928, %r2932};
	mov.b64 	%rd1233, %fd729;
	add.s64 	%rd1234, %rd3, %rd1229;
	add.s64 	%rd25, %rd1234, %rd1233;
	xor.b64  	%rd1235, %rd25, %rd1231;
	mov.b64 	%fd730, %rd1235;
	{
	.reg .b32 %temp; 
	mov.b64 	{%r2942, %temp}, %fd730;
	}
	{
	.reg .b32 %temp; 
	mov.b64 	{%temp, %r2941}, %fd730;
	}
	// begin inline asm
	shf.r.wrap.b32 %r2936, %r2942, %r2941, %r2991;
	// end inline asm
	// begin inline asm
	shf.r.wrap.b32 %r2940, %r2941, %r2942, %r2991;
	// end inline asm
	add.s64 	%rd1236, %rd1201, %rd1219;
	xor.b64  	%rd1237, %rd1236, %rd1190;
	mov.b64 	%fd731, %rd1237;
	{
	.reg .b32 %temp; 
	mov.b64 	{%temp, %r2950}, %fd731;
	}
	{
	.reg .b32 %temp; 
	mov.b64 	{%r2949, %temp}, %fd731;
	}
	// begin inline asm
	shf.r.wrap.b32 %r2944, %r2950, %r2949, %r2975;
	// end inline asm
	// begin inline asm
	shf.r.wrap.b32 %r2948, %r2949, %r2950, %r2975;
	// end inline asm
	mov.b64 	%fd732, {%r2944, %r2948};
	mov.b64 	%rd1238, %fd732;
	add.s64 	%rd1239, %rd1177, %rd1238;
	xor.b64  	%rd1240, %rd1239, %rd1219;
	mov.b64 	%fd733, %rd1240;
	{
	.reg .b32 %temp; 
	mov.b64 	{%r2958, %temp}, %fd733;
	}
	{
	.reg .b32 %temp; 
	mov.b64 	{%temp, %r2957}, %fd733;
	}
	// begin inline asm
	shf.r.wrap.b32 %r2952, %r2958, %r2957, %r2983;
	// end inline asm
	// begin inline asm
	shf.r.wrap.b32 %r2956, %r2957, %r2958, %r2983;
	// end inline asm
	mov.b64 	%fd734, {%r2952, %r2956};
	mov.b64 	%rd1241, %fd734;
	add.s64 	%rd1242, %rd7, %rd1236;
	add.s64 	%rd26, %rd1242, %rd1241;
	xor.b64  	%rd1243, %rd26, %rd1238;
	mov.b64 	%fd735, %rd1243;
	{
	.reg .b32 %temp; 
	mov.b64 	{%r2966, %temp}, %fd735;
	}
	{
	.reg .b32 %temp; 
	mov.b64 	{%temp, %r2965}, %fd735;
	}
	// begin inline asm
	shf.r.wrap.b32 %r2960, %r2966, %r2965, %r2991;
	// end inline asm
	// begin inline asm
	shf.r.wrap.b32 %r2964, %r2965, %r2966, %r2991;
	// end inline asm
	mov.b64 	%fd736, {%r2960, %r2964};
	mov.b64 	%rd1244, %fd736;
	add.s64 	%rd1245, %rd1239, %rd1244;
	add.s64 	%rd1246, %rd1214, %rd1179;
	add.s64 	%rd1247, %rd1246, %rd5;
	xor.b64  	%rd1248, %rd1247, %rd1203;
	mov.b64 	%fd737, %rd1248;
	{
	.reg .b32 %temp; 
	mov.b64 	{%temp, %r2974}, %fd737;
	}
	{
	.reg .b32 %temp; 
	mov.b64 	{%r2973, %temp}, %fd737;
	}
	// begin inline asm
	shf.r.wrap.b32 %r2968, %r2974, %r2973, %r2975;
	// end inline asm
	// begin inline asm
	shf.r.wrap.b32 %r2972, %r2973, %r2974, %r2975;
	// end inline asm
	mov.b64 	%fd738, {%r2968, %r2972};
	mov.b64 	%rd1249, %fd738;
	add.s64 	%rd27, %rd1191, %rd1249;
	xor.b64  	%rd1250, %rd27, %rd1179;
	mov.b64 	%fd739, %rd1250;
	{
	.reg .b32 %temp; 
	mov.b64 	{%r2982, %temp}, %fd739;
	}
	{
	.reg .b32 %temp; 
	mov.b64 	{%temp, %r2981}, %fd739;
	}
	// begin inline asm
	shf.r.wrap.b32 %r2976, %r2982, %r2981, %r2983;
	// end inline asm
	// begin inline asm
	shf.r.wrap.b32 %r2980, %r2981, %r2982, %r2983;
	// end inline asm
	mov.b64 	%fd740, {%r2976, %r2980};
	mov.b64 	%rd1251, %fd740;
	add.s64 	%rd1252, %rd4, %rd1247;
	add.s64 	%rd28, %rd1252, %rd1251;
	xor.b64  	%rd1253, %rd28, %rd1249;
	mov.b64 	%fd741, %rd1253;
	{
	.reg .b32 %temp; 
	mov.b64 	{%r2990, %temp}, %fd741;
	}
	{
	.reg .b32 %temp; 
	mov.b64 	{%temp, %r2989}, %fd741;
	}
	// begin inline asm
	shf.r.wrap.b32 %r2984, %r2990, %r2989, %r2991;
	// end inline asm
	// begin inline asm
	shf.r.wrap.b32 %r2988, %r2989, %r2990, %r2991;
	// end inline asm
	xor.b64  	%rd1254, %rd1226, %rd1245;
	xor.b64  	%rd29, %rd1254, 7640891576939301160;
	cvt.u32.u64 	%r2997, %rd29;
	setp.ne.s32 	%p1, %r2997, 0;
	@%p1 bra 	$L__BB0_1;
	ld.param.u64 	%rd1270, [_Z10nonceGrindPKmPmS1_S0__param_2];
	ld.param.u64 	%rd1269, [_Z10nonceGrindPKmPmS1_S0__param_1];
	cvta.to.global.u64 	%rd1255, %rd1269;
	mov.b64 	%fd742, {%r2912, %r2916};
	mov.b64 	%rd1256, %fd742;
	add.s64 	%rd1257, %rd23, %rd1256;
	mov.b64 	%fd743, {%r2936, %r2940};
	mov.b64 	%rd1258, %fd743;
	add.s64 	%rd1259, %rd24, %rd1258;
	mov.b64 	%fd744, {%r2984, %r2988};
	mov.b64 	%rd1260, %fd744;
	add.s64 	%rd1261, %rd27, %rd1260;
	xor.b64  	%rd1262, %rd25, %rd1261;
	xor.b64  	%rd1263, %rd1257, %rd26;
	xor.b64  	%rd1264, %rd1259, %rd28;
	xor.b64  	%rd1265, %rd1264, -6534734903238641935;
	xor.b64  	%rd1266, %rd1263, 4354685564936845355;
	xor.b64  	%rd1267, %rd1262, -4942790177534073029;
	cvta.to.global.u64 	%rd1268, %rd1270;
	st.global.u64 	[%rd1268], %rd22;
	st.global.u64 	[%rd1255], %rd29;
	st.global.u64 	[%rd1255+8], %rd1267;
	st.global.u64 	[%rd1255+16], %rd1266;
	st.global.u64 	[%rd1255+24], %rd1265;
$L__BB0_4:
	ret;

}


// ===== COMPILED SASS (sm_100) =====

	.target	sm_100

	.elftype	@"ET_EXEC"


//--------------------- .note.nv.tkinfo           --------------------------
	.section	.note.nv.tkinfo,"",@"SHT_NOTE"
	.sectionflags	@"SHF_NOTE_NV_TKINFO"
	.tkinfo
        /*0018*/ 	.word	0x00000002
        /*0030*/ 	.string	""
        /*0030*/ 	.string	"ptxas"
        /*0030*/ 	.string	"Cuda compilation tools, release 13.0, V13.0.88"
        /*0030*/ 	.string	"Build cuda_13.0.r13.0/compiler.36424714_0"
        /*0030*/ 	.string	"-arch sm_100 -m 64 "



//--------------------- .note.nv.cuinfo           --------------------------
	.section	.note.nv.cuinfo,"",@"SHT_NOTE"
	.sectionflags	@"SHF_NOTE_NV_CUINFO"
        /*0018*/ 	.short	0x0002
        /*001a*/ 	.short	0x0064
        /*001c*/ 	.short	0x0082
	.zero		2


//--------------------- .nv.info                  --------------------------
	.section	.nv.info,"",@"SHT_CUDA_INFO"
	.align	4


	//----- nvinfo : EIATTR_REGCOUNT
	.align		4
        /*0000*/ 	.byte	0x04, 0x2f
        /*0002*/ 	.short	(.L_1 - .L_0)
	.align		4
.L_0:
        /*0004*/ 	.word	index@(_Z10nonceGrindPKmPmS1_S0_)
        /*0008*/ 	.word	0x00000040


	//----- nvinfo : EIATTR_FRAME_SIZE
	.align		4
.L_1:
        /*000c*/ 	.byte	0x04, 0x11
        /*000e*/ 	.short	(.L_3 - .L_2)
	.align		4
.L_2:
        /*0010*/ 	.word	index@(_Z10nonceGrindPKmPmS1_S0_)
        /*0014*/ 	.word	0x00000000


	//----- nvinfo : EIATTR_MIN_STACK_SIZE
	.align		4
.L_3:
        /*0018*/ 	.byte	0x04, 0x12
        /*001a*/ 	.short	(.L_5 - .L_4)
	.align		4
.L_4:
        /*001c*/ 	.word	index@(_Z10nonceGrindPKmPmS1_S0_)
        /*0020*/ 	.word	0x00000000
.L_5:


//--------------------- .nv.compat                --------------------------
	.section	.nv.compat,"",@"SHT_CUDA_COMPAT_INFO"
	.align	4
        /*0000*/ 	.byte	0x02, 0x09, 0x00, 0x00, 0x02, 0x02, 0x01, 0x00, 0x02, 0x05, 0x05, 0x00, 0x03, 0x07, 0x01, 0x01
        /*0010*/ 	.byte	0x02, 0x03, 0x00, 0x00, 0x02, 0x06, 0x01, 0x00, 0x04, 0x0b, 0x08, 0x00, 0x09, 0x00, 0x00, 0x00
        /*0020*/ 	.byte	0x00, 0x00, 0x00, 0x00


//--------------------- .nv.info._Z10nonceGrindPKmPmS1_S0_ --------------------------
	.section	.nv.info._Z10nonceGrindPKmPmS1_S0_,"",@"SHT_CUDA_INFO"
	.sectionflags	@""
	.align	4


	//----- nvinfo : EIATTR_CUDA_API_VERSION
	.align		4
        /*0000*/ 	.byte	0x04, 0x37
        /*0002*/ 	.short	(.L_7 - .L_6)
.L_6:
        /*0004*/ 	.word	0x00000082


	//----- nvinfo : EIATTR_KPARAM_INFO
	.align		4
.L_7:
        /*0008*/ 	.byte	0x04, 0x17
        /*000a*/ 	.short	(.L_9 - .L_8)
.L_8:
        /*000c*/ 	.word	0x00000000
        /*0010*/ 	.short	0x0003
        /*0012*/ 	.short	0x0018
        /*0014*/ 	.byte	0x00, 0xf5, 0x21, 0x00


	//----- nvinfo : EIATTR_KPARAM_INFO
	.align		4
.L_9:
        /*0018*/ 	.byte	0x04, 0x17
        /*001a*/ 	.short	(.L_11 - .L_10)
.L_10:
        /*001c*/ 	.word	0x00000000
        /*0020*/ 	.short	0x0002
        /*0022*/ 	.short	0x0010
        /*0024*/ 	.byte	0x00, 0xf5, 0x21, 0x00


	//----- nvinfo : EIATTR_KPARAM_INFO
	.align		4
.L_11:
        /*0028*/ 	.byte	0x04, 0x17
        /*002a*/ 	.short	(.L_13 - .L_12)
.L_12:
        /*002c*/ 	.word	0x00000000
        /*0030*/ 	.short	0x0001
        /*0032*/ 	.short	0x0008
        /*0034*/ 	.byte	0x00, 0xf5, 0x21, 0x00


	//----- nvinfo : EIATTR_KPARAM_INFO
	.align		4
.L_13:
        /*0038*/ 	.byte	0x04, 0x17
        /*003a*/ 	.short	(.L_15 - .L_14)
.L_14:
        /*003c*/ 	.word	0x00000000
        /*0040*/ 	.short	0x0000
        /*0042*/ 	.short	0x0000
        /*0044*/ 	.byte	0x00, 0xf5, 0x21, 0x00


	//----- nvinfo : EIATTR_SPARSE_MMA_MASK
	.align		4
.L_15:
        /*0048*/ 	.byte	0x03, 0x50
        /*004a*/ 	.short	0x0000


	//----- nvinfo : EIATTR_MAXREG_COUNT
	.align		4
        /*004c*/ 	.byte	0x03, 0x1b
        /*004e*/ 	.short	0x0040


	//----- nvinfo : EIATTR_MERCURY_ISA_VERSION
	.align		4
        /*0050*/ 	.byte	0x03, 0x5f
        /*0052*/ 	.short	0x0101


	//----- nvinfo : EIATTR_VRC_CTA_INIT_COUNT
	.align		4
        /*0054*/ 	.byte	0x02, 0x4a
	.zero		1
	.zero		1


	//----- nvinfo : EIATTR_EXIT_INSTR_OFFSETS
	.align		4
        /*0058*/ 	.byte	0x04, 0x1c
        /*005a*/ 	.short	(.L_17 - .L_16)


	//   ....[0]....
.L_16:
        /*005c*/ 	.word	0x000083b0


	//   ....[1]....
        /*0060*/ 	.word	0x00010480


	//----- nvinfo : EIATTR_MAX_THREADS
	.align		4
.L_17:
        /*0064*/ 	.byte	0x04, 0x05
        /*0066*/ 	.short	(.L_19 - .L_18)
.L_18:
        /*0068*/ 	.word	0x00000100
        /*006c*/ 	.word	0x00000001
        /*0070*/ 	.word	0x00000001


	//----- nvinfo : EIATTR_CRS_STACK_SIZE
	.align		4
.L_19:
        /*0074*/ 	.byte	0x04, 0x1e
        /*0076*/ 	.short	(.L_21 - .L_20)
.L_20:
        /*0078*/ 	.word	0x00000000


	//----- nvinfo : EIATTR_CBANK_PARAM_SIZE
	.align		4
.L_21:
        /*007c*/ 	.byte	0x03, 0x19
        /*007e*/ 	.short	0x0020


	//----- nvinfo : EIATTR_PARAM_CBANK
	.align		4
        /*0080*/ 	.byte	0x04, 0x0a
        /*0082*/ 	.short	(.L_23 - .L_22)
	.align		4
.L_22:
        /*0084*/ 	.word	index@(.nv.constant0._Z10nonceGrindPKmPmS1_S0_)
        /*0088*/ 	.short	0x0380
        /*008a*/ 	.short	0x0020


	//----- nvinfo : EIATTR_SW_WAR
	.align		4
.L_23:
        /*008c*/ 	.byte	0x04, 0x36
        /*008e*/ 	.short	(.L_25 - .L_24)
.L_24:
        /*0090*/ 	.word	0x00000008
.L_25:


//--------------------- .nv.callgraph             --------------------------
	.section	.nv.callgraph,"",@"SHT_CUDA_CALLGRAPH"
	.align	4
	.sectionentsize	8
	.align		4
        /*0000*/ 	.word	0x00000000
	.align		4
        /*0004*/ 	.word	0xffffffff
	.align		4
        /*0008*/ 	.word	0x00000000
	.align		4
        /*000c*/ 	.word	0xfffffffe
	.align		4
        /*0010*/ 	.word	0x00000000
	.align		4
        /*0014*/ 	.word	0xfffffffd
	.align		4
        /*0018*/ 	.word	0x00000000
	.align		4
        /*001c*/ 	.word	0xfffffffc


//--------------------- .text._Z10nonceGrindPKmPmS1_S0_ --------------------------
	.section	.text._Z10nonceGrindPKmPmS1_S0_,"ax",@progbits
	.align	128
        .global         _Z10nonceGrindPKmPmS1_S0_
        .type           _Z10nonceGrindPKmPmS1_S0_,@function
        .size           _Z10nonceGrindPKmPmS1_S0_,(.L_x_5 - _Z10nonceGrindPKmPmS1_S0_)
        .other          _Z10nonceGrindPKmPmS1_S0_,@"STO_CUDA_ENTRY STV_DEFAULT"
_Z10nonceGrindPKmPmS1_S0_:
.text._Z10nonceGrindPKmPmS1_S0_:
[----:B------:R-:W-:Y:S08]  /*0000*/  LDC R1, c[0x0][0x37c] ;  /* 0x0000df00ff017b82 */ /* 0x000ff00000000800 */
[----:B------:R-:W0:Y:S01]  /*0010*/  LDC.64 R18, c[0x0][0x380] ;  /* 0x0000e000ff127b82 */ /* 0x000e220000000a00 */
[----:B------:R-:W0:Y:S02]  /*0020*/  LDCU.64 UR14, c[0x0][0x358] ;  /* 0x00006b00ff0e77ac */ /* 0x000e240008000a00 */
[----:B0-----:R-:W2:Y:S04]  /*0030*/  LDG.E.CONSTANT R0, desc[UR14][R18.64+0x24] ;  /* 0x0000240e12007981 */ /* 0x001ea8000c1e9900 */
[----:B------:R-:W3:Y:S01]  /*0040*/  LDG.E.64.CONSTANT R40, desc[UR14][R18.64+0x30] ;  /* 0x0000300e12287981 */ /* 0x000ee2000c1e9b00 */
[----:B------:R-:W0:Y:S03]  /*0050*/  LDC.64 R28, c[0x0][0x398] ;  /* 0x0000e600ff1c7b82 */ /* 0x000e260000000a00 */
[----:B------:R-:W4:Y:S04]  /*0060*/  LDG.E.64.CONSTANT R30, desc[UR14][R18.64+0x28] ;  /* 0x0000280e121e7981 */ /* 0x000f28000c1e9b00 */
[----:B------:R-:W5:Y:S04]  /*0070*/  LDG.E.64.CONSTANT R36, desc[UR14][R18.64+0x38] ;  /* 0x0000380e12247981 */ /* 0x000f68000c1e9b00 */
[----:B------:R-:W5:Y:S04]  /*0080*/  LDG.E.64.CONSTANT R38, desc[UR14][R18.64+0x40] ;  /* 0x0000400e12267981 */ /* 0x000f68000c1e9b00 */
[----:B------:R-:W5:Y:S04]  /*0090*/  LDG.E.64.CONSTANT R16, desc[UR14][R18.64+0x48] ;  /* 0x0000480e12107981 */ /* 0x000f68000c1e9b00 */
[----:B------:R-:W5:Y:S04]  /*00a0*/  LDG.E.64.CONSTANT R26, desc[UR14][R18.64] ;  /* 0x0000000e121a7981 */ /* 0x000f68000c1e9b00 */
[----:B------:R-:W5:Y:S04]  /*00b0*/  LDG.E.64.CONSTANT R32, desc[UR14][R18.64+0x8] ;  /* 0x0000080e12207981 */ /* 0x000f68000c1e9b00 */
[----:B0-----:R-:W5:Y:S04]  /*00c0*/  LDG.E.64.CONSTANT R14, desc[UR14][R28.64] ;  /* 0x0000000e1c0e7981 */ /* 0x001f68000c1e9b00 */
[----:B------:R-:W5:Y:S04]  /*00d0*/  LDG.E.64.CONSTANT R2, desc[UR14][R28.64+0x28] ;  /* 0x0000280e1c027981 */ /* 0x000f68000c1e9b00 */
[----:B------:R-:W5:Y:S04]  /*00e0*/  LDG.E.64.CONSTANT R34, desc[UR14][R28.64+0x20] ;  /* 0x0000200e1c227981 */ /* 0x000f68000c1e9b00 */
[----:B------:R-:W5:Y:S04]  /*00f0*/  LDG.E.64.CONSTANT R4, desc[UR14][R28.64+0x8] ;  /* 0x0000080e1c047981 */ /* 0x000f68000c1e9b00 */
[----:B------:R-:W5:Y:S04]  /*0100*/  LDG.E.64.CONSTANT R6, desc[UR14][R28.64+0x60] ;  /* 0x0000600e1c067981 */ /* 0x000f68000c1e9b00 */
[----:B------:R-:W5:Y:S04]  /*0110*/  LDG.E.64.CONSTANT R24, desc[UR14][R18.64+0x10] ;  /* 0x0000100e12187981 */ /* 0x000f68000c1e9b00 */
[----:B------:R-:W5:Y:S04]  /*0120*/  LDG.E.64.CONSTANT R8, desc[UR14][R28.64+0x48] ;  /* 0x0000480e1c087981 */ /* 0x000f68000c1e9b00 */
[----:B------:R-:W5:Y:S04]  /*0130*/  LDG.E.64.CONSTANT R10, desc[UR14][R28.64+0x68] ;  /* 0x0000680e1c0a7981 */ /* 0x000f68000c1e9b00 */
[----:B------:R-:W5:Y:S01]  /*0140*/  LDG.E.64.CONSTANT R12, desc[UR14][R28.64+0x40] ;  /* 0x0000400e1c0c7981 */ /* 0x000f62000c1e9b00 */
[----:B------:R-:W0:Y:S01]  /*0150*/  S2R R20, SR_CTAID.X ;  /* 0x0000000000147919 */ /* 0x000e220000002500 */
[----:B------:R-:W0:Y:S02]  /*0160*/  S2R R21, SR_TID.X ;  /* 0x0000000000157919 */ /* 0x000e240000002100 */
[----:B------:R1:W5:Y:S01]  /*0170*/  LDG.E.64.CONSTANT R22, desc[UR14][R18.64+0x18] ;  /* 0x0000180e12167981 */ /* 0x000362000c1e9b00 */
[----:B------:R-:W0:Y:S02]  /*0180*/  LDCU UR4, c[0x0][0x360] ;  /* 0x00006c00ff0477ac */ /* 0x000e240008000800 */
[----:B0-----:R-:W-:-:S04]  /*0190*/  IMAD R20, R20, UR4, R21 ;  /* 0x0000000414147c24 */ /* 0x001fc8000f8e0215 */
[----:B------:R-:W-:Y:S01]  /*01a0*/  IMAD.SHL.U32 R20, R20, 0x40, RZ ;  /* 0x0000004014147824 */ /* 0x000fe200078e00ff */
[----:B--2---:R-:W-:Y:S02]  /*01b0*/  R2UR UR24, R0 ;  /* 0x00000000001872ca */ /* 0x004fe400000e0000 */
[----:B---3--:R-:W-:Y:S02]  /*01c0*/  R2UR UR16, R40 ;  /* 0x00000000281072ca */ /* 0x008fe400000e0000 */
[----:B------:R-:W-:Y:S02]  /*01d0*/  R2UR UR17, R41 ;  /* 0x00000000291172ca */ /* 0x000fe400000e0000 */
[----:B------:R-:W-:-:S07]  /*01e0*/  IADD3 R40, P0, PT, R20, -0x6294a6a, RZ ;  /* 0xf9d6b59614287810 */ /* 0x000fce0007f1e0ff */
[----:B------:R-:W-:Y:S02]  /*01f0*/  IMAD.U32 R0, RZ, RZ, UR24 ;  /* 0x00000018ff007e24 */ /* 0x000fe4000f8e00ff */
[----:B------:R-:W-:-:S03]  /*0200*/  UIADD3 UR7, UP0, UPT, UR16, 0x729b586a, URZ ;  /* 0x729b586a10077890 */ /* 0x000fc6000ff1e0ff */
[----:B-1----:R-:W-:Y:S01]  /*0210*/  IADD3.X R18, PT, PT, R0, 0x5bf2cd1e, RZ, P0, !PT ;  /* 0x5bf2cd1e00127810 */ /* 0x002fe200007fe4ff */
[----:B------:R-:W-:-:S03]  /*0220*/  UIADD3.X UR12, UPT, UPT, UR17, 0x130c253, URZ, UP0, !UPT ;  /* 0x0130c253110c7890 */ /* 0x000fc600087fe4ff */
[----:B------:R-:W-:Y:S01]  /*0230*/  LOP3.LUT R41, R18, 0xe07c2654, RZ, 0x3c, !PT ;  /* 0xe07c265412297812 */ /* 0x000fe200078e3cff */
[----:B------:R-:W-:Y:S01]  /*0240*/  ULOP3.LUT UR10, UR12, 0x5be0cd19, URZ, 0x3c, !UPT ;  /* 0x5be0cd190c0a7892 */ /* 0x000fe2000f8e3cff */
[----:B------:R-:W-:Y:S01]  /*0250*/  LOP3.LUT R0, R40, 0x4be4294, RZ, 0x3c, !PT ;  /* 0x04be429428007812 */ /* 0x000fe200078e3cff */
[----:B------:R-:W-:Y:S01]  /*0260*/  ULOP3.LUT UR11, UR7, 0x137e2179, URZ, 0x3c, !UPT ;  /* 0x137e2179070b7892 */ /* 0x000fe2000f8e3cff */
[----:B------:R-:W-:Y:S01]  /*0270*/  IADD3 R41, P0, PT, R41, -0x16b07d5, RZ ;  /* 0xfe94f82b29297810 */ /* 0x000fe20007f1e0ff */
[----:B------:R-:W-:Y:S01]  /*0280*/  UIADD3 UR10, UP0, UPT, UR10, 0x5f1d36f1, URZ ;  /* 0x5f1d36f10a0a7890 */ /* 0x000fe2000ff1e0ff */
[----:B----4-:R-:W-:Y:S02]  /*0290*/  R2UR UR26, R30 ;  /* 0x000000001e1a72ca */ /* 0x010fe400000e0000 */
[----:B-----5:R-:W-:Y:S01]  /*02a0*/  R2UR UR28, R36 ;  /* 0x00000000241c72ca */ /* 0x020fe200000e0000 */
[----:B------:R-:W-:Y:S01]  /*02b0*/  UIADD3.X UR11, UPT, UPT, UR11, -0x5ab00ac6, URZ, UP0, !UPT ;  /* 0xa54ff53a0b0b7890 */ /* 0x000fe200087fe4ff */
[----:B------:R-:W-:-:S02]  /*02c0*/  R2UR UR31, R39 ;  /* 0x00000000271f72ca */ /* 0x000fc400000e0000 */
[----:B------:R-:W-:Y:S01]  /*02d0*/  IADD3.X R39, PT, PT, R0, 0x3c6ef372, RZ, P0, !PT ;  /* 0x3c6ef37200277810 */ /* 0x000fe200007fe4ff */
[----:B------:R-:W-:Y:S01]  /*02e0*/  ULOP3.LUT UR5, UR10, 0x137e2179, URZ, 0x3c, !UPT ;  /* 0x137e21790a057892 */ /* 0x000fe2000f8e3cff */
[----:B------:R-:W-:Y:S01]  /*02f0*/  R2UR UR27, R31 ;  /* 0x000000001f1b72ca */ /* 0x000fe200000e0000 */
[----:B------:R-:W-:Y:S01]  /*0300*/  ULOP3.LUT UR6, UR11, 0x5be0cd19, URZ, 0x3c, !UPT ;  /* 0x5be0cd190b067892 */ /* 0x000fe2000f8e3cff */
[----:B------:R-:W-:Y:S02]  /*0310*/  R2UR UR29, R37 ;  /* 0x00000000251d72ca */ /* 0x000fe400000e0000 */
[----:B------:R-:W-:Y:S02]  /*0320*/  LOP3.LUT R21, R41, 0xfb41bd6b, RZ, 0x3c, !PT ;  /* 0xfb41bd6b29157812 */ /* 0x000fe400078e3cff */
[----:B------:R-:W-:Y:S01]  /*0330*/  LOP3.LUT R0, R39, 0x1f83d9ab, RZ, 0x3c, !PT ;  /* 0x1f83d9ab27007812 */ /* 0x000fe200078e3cff */
[----:B------:R-:W-:Y:S01]  /*0340*/  USHF.R.W.U32 UR4, UR5, 0x18, UR6 ;  /* 0x0000001805047899 */ /* 0x000fe20008001e06 */
[----:B------:R-:W-:-:S02]  /*0350*/  R2UR UR30, R38 ;  /* 0x00000000261e72ca */ /* 0x000fc400000e0000 */
[----:B------:R-:W-:Y:S01]  /*0360*/  SHF.R.W.U32 R19, R21, 0x18, R0 ;  /* 0x0000001815137819 */ /* 0x000fe20000001e00 */
[----:B------:R-:W-:Y:S01]  /*0370*/  USHF.R.W.U32 UR5, UR6, 0x18, UR5 ;  /* 0x0000001806057899 */ /* 0x000fe20008001e05 */
[----:B------:R-:W-:Y:S01]  /*0380*/  SHF.R.W.U32 R21, R0, 0x18, R21 ;  /* 0x0000001800157819 */ /* 0x000fe20000001e15 */
[----:B------:R-:W-:Y:S01]  /*0390*/  UIADD3 UR8, UP0, UP1, UR4, UR28, UR7 ;  /* 0x0000001c04087290 */ /* 0x000fe2000f91e007 */
[----:B------:R-:W-:-:S03]  /*03a0*/  IADD3 R31, P2, P3, R19, UR26, R40 ;  /* 0x0000001a131f7c10 */ /* 0x000fc6000fb5e028 */
[----:B------:R-:W-:Y:S01]  /*03b0*/  UIADD3.X UR9, UPT, UPT, UR5, UR29, UR12, UP0, UP1 ;  /* 0x0000001d05097290 */ /* 0x000fe200087e240c */
[--C-:B------:R-:W-:Y:S01]  /*03c0*/  IADD3.X R29, PT, PT, R21, UR27, R18.reuse, P2, P3 ;  /* 0x0000001b151d7c10 */ /* 0x100fe200097e6412 */
[----:B------:R-:W-:Y:S01]  /*03d0*/  ULOP3.LUT UR6, UR8, 0x5be0cd19, UR12, 0x96, !UPT ;  /* 0x5be0cd1908067892 */ /* 0x000fe2000f8e960c */
[----:B------:R-:W-:Y:S01]  /*03e0*/  LOP3.LUT R30, R31, 0xe07c2654, R18, 0x96, !PT ;  /* 0xe07c26541f1e7812 */ /* 0x000fe200078e9612 */
[----:B------:R-:W-:Y:S01]  /*03f0*/  ULOP3.LUT UR7, UR9, 0x137e2179, UR7, 0x96, !UPT ;  /* 0x137e217909077892 */ /* 0x000fe2000f8e9607 */
[----:B------:R-:W-:Y:S02]  /*0400*/  LOP3.LUT R37, R29, 0x4be4294, R40, 0x96, !PT ;  /* 0x04be42941d257812 */ /* 0x000fe400078e9628 */
[----:B------:R-:W-:Y:S01]  /*0410*/  IADD3 R0, P0, P1, R2, UR30, R14 ;  /* 0x0000001e02007c10 */ /* 0x000fe2000f91e00e */
[----:B------:R-:W-:Y:S01]  /*0420*/  USHF.R.W.U32 UR25, UR7, 0x10, UR6 ;  /* 0x0000001007197899 */ /* 0x000fe20008001e06 */
[----:B------:R-:W-:Y:S02]  /*0430*/  SHF.R.W.U32 R28, R30, 0x10, R37 ;  /* 0x000000101e1c7819 */ /* 0x000fe40000001e25 */
[----:B------:R-:W-:Y:S01]  /*0440*/  IADD3.X R14, PT, PT, R3, UR31, R15, P0, P1 ;  /* 0x0000001f030e7c10 */ /* 0x000fe200087e240f */
[----:B------:R-:W-:Y:S01]  /*0450*/  USHF.R.W.U32 UR6, UR6, 0x10, UR7 ;  /* 0x0000001006067899 */ /* 0x000fe20008001e07 */
[----:B------:R-:W-:-:S02]  /*0460*/  SHF.R.W.U32 R30, R37, 0x10, R30 ;  /* 0x00000010251e7819 */ /* 0x000fc40000001e1e */
[----:B------:R-:W-:Y:S02]  /*0470*/  IADD3 R40, P0, PT, R28, R41, RZ ;  /* 0x000000291c287210 */ /* 0x000fe40007f1e0ff */
[----:B------:R-:W-:Y:S02]  /*0480*/  LOP3.LUT R15, R14, UR25, RZ, 0x3c, !PT ;  /* 0x000000190e0f7c12 */ /* 0x000fe4000f8e3cff */
[----:B------:R-:W-:Y:S01]  /*0490*/  R2UR UR32, R16 ;  /* 0x00000000102072ca */ /* 0x000fe200000e0000 */
[----:B------:R-:W-:Y:S01]  /*04a0*/  IMAD.X R39, R30, 0x1, R39, P0 ;  /* 0x000000011e277824 */ /* 0x000fe200000e0627 */
[----:B------:R-:W-:Y:S02]  /*04b0*/  LOP3.LUT R16, R0, UR6, RZ, 0x3c, !PT ;  /* 0x0000000600107c12 */ /* 0x000fe4000f8e3cff */
[----:B------:R-:W-:Y:S02]  /*04c0*/  IADD3 R49, P0, PT, R40, R15, RZ ;  /* 0x0000000f28317210 */ /* 0x000fe40007f1e0ff */
[----:B------:R-:W-:-:S03]  /*04d0*/  R2UR UR33, R17 ;  /* 0x00000000112172ca */ /* 0x000fc600000e0000 */
[----:B------:R-:W-:Y:S01]  /*04e0*/  IMAD.X R47, R39, 0x1, R16, P0 ;  /* 0x00000001272f7824 */ /* 0x000fe200000e0610 */
[----:B------:R-:W-:-:S04]  /*04f0*/  LOP3.LUT R38, R49, R2, RZ, 0x3c, !PT ;  /* 0x0000000231267212 */ /* 0x000fc800078e3cff */
[----:B------:R-:W-:Y:S02]  /*0500*/  LOP3.LUT R37, R47, R3, RZ, 0x3c, !PT ;  /* 0x000000032f257212 */ /* 0x000fe400078e3cff */
[----:B------:R-:W-:Y:S02]  /*0510*/  IADD3 R17, P0, PT, R0, UR32, RZ ;  /* 0x0000002000117c10 */ /* 0x000fe4000ff1e0ff */
[----:B------:R-:W-:Y:S02]  /*0520*/  SHF.R.W.U32 R36, R38, 0x18, R37 ;  /* 0x0000001826247819 */ /* 0x000fe40000001e25 */
[----:B------:R-:W-:Y:S02]  /*0530*/  IADD3.X R18, PT, PT, R14, UR33, RZ, P0, !PT ;  /* 0x000000210e127c10 */ /* 0x000fe400087fe4ff */
[----:B------:R-:W-:Y:S02]  /*0540*/  SHF.R.W.U32 R38, R37, 0x18, R38 ;  /* 0x0000001825267819 */ /* 0x000fe40000001e26 */
[----:B------:R-:W-:-:S02]  /*0550*/  IADD3 R45, P0, PT, R36, R17, RZ ;  /* 0x00000011242d7210 */ /* 0x000fc40007f1e0ff */
[----:B------:R-:W-:-:S03]  /*0560*/  R2UR UR34, R34 ;  /* 0x00000000222272ca */ /* 0x000fc600000e0000 */
[----:B------:R-:W-:Y:S01]  /*0570*/  IMAD.X R53, R38, 0x1, R18, P0 ;  /* 0x0000000126357824 */ /* 0x000fe200000e0612 */
[----:B------:R-:W-:Y:S02]  /*0580*/  R2UR UR12, R26 ;  /* 0x000000001a0c72ca */ /* 0x000fe400000e0000 */
[----:B------:R-:W-:Y:S02]  /*0590*/  R2UR UR13, R27 ;  /* 0x000000001b0d72ca */ /* 0x000fe400000e0000 */
[----:B------:R-:W-:Y:S02]  /*05a0*/  LOP3.LUT R56, R45, UR25, R14, 0x96, !PT ;  /* 0x000000192d387c12 */ /* 0x000fe4000f8e960e */
[----:B------:R-:W-:Y:S02]  /*05b0*/  LOP3.LUT R27, R53, UR6, R0, 0x96, !PT ;  /* 0x00000006351b7c12 */ /* 0x000fe4000f8e9600 */
[----:B------:R-:W-:Y:S02]  /*05c0*/  LOP3.LUT R26, R40, R19, RZ, 0x3c, !PT ;  /* 0x00000013281a7212 */ /* 0x000fe400078e3cff */
[----:B------:R-:W-:-:S02]  /*05d0*/  LOP3.LUT R21, R39, R21, RZ, 0x3c, !PT ;  /* 0x0000001527157212 */ /* 0x000fc400078e3cff */
[----:B------:R-:W-:Y:S02]  /*05e0*/  R2UR UR35, R35 ;  /* 0x00000000232372ca */ /* 0x000fe400000e0000 */
[----:B------:R-:W-:Y:S02]  /*05f0*/  SHF.R.W.U32 R19, R56, 0x10, R27 ;  /* 0x0000001038137819 */ /* 0x000fe40000001e1b */
[----:B------:R-:W-:Y:S02]  /*0600*/  SHF.R.W.U32 R35, R21, 0x1f, R26 ;  /* 0x0000001f15237819 */ /* 0x000fe40000001e1a */
[----:B------:R-:W-:Y:S02]  /*0610*/  R2UR UR19, R33 ;  /* 0x00000000211372ca */ /* 0x000fe400000e0000 */
[----:B------:R-:W-:Y:S02]  /*0620*/  SHF.R.W.U32 R56, R27, 0x10, R56 ;  /* 0x000000101b387819 */ /* 0x000fe40000001e38 */
[----:B------:R-:W-:-:S02]  /*0630*/  IADD3 R49, P0, PT, R19, R49, RZ ;  /* 0x0000003113317210 */ /* 0x000fc40007f1e0ff */
[----:B------:R-:W-:Y:S02]  /*0640*/  SHF.R.W.U32 R26, R26, 0x1f, R21 ;  /* 0x0000001f1a1a7819 */ /* 0x000fe40000001e15 */
[----:B------:R-:W-:Y:S01]  /*0650*/  IADD3 R33, P1, PT, R4, R35, RZ ;  /* 0x0000002304217210 */ /* 0x000fe20007f3e0ff */
[----:B------:R-:W-:Y:S01]  /*0660*/  UIADD3 UR7, UP0, UPT, UR34, UR8, URZ ;  /* 0x0000000822077290 */ /* 0x000fe2000ff1e0ff */
[----:B------:R-:W-:-:S03]  /*0670*/  IMAD.X R47, R56, 0x1, R47, P0 ;  /* 0x00000001382f7824 */ /* 0x000fc600000e062f */
[----:B------:R-:W-:Y:S01]  /*0680*/  IMAD.X R37, R5, 0x1, R26, P1 ;  /* 0x0000000105257824 */ /* 0x000fe200008e061a */
[----:B------:R-:W-:Y:S01]  /*0690*/  UIADD3.X UR8, UPT, UPT, UR35, UR9, URZ, UP0, !UPT ;  /* 0x0000000923087290 */ /* 0x000fe200087fe4ff */
[----:B------:R-:W-:Y:S01]  /*06a0*/  LOP3.LUT R27, R49, R36, RZ, 0x3c, !PT ;  /* 0x00000024311b7212 */ /* 0x000fe200078e3cff */
[----:B------:R-:W-:Y:S01]  /*06b0*/  UIADD3 UR9, UP0, UPT, UR6, UR10, URZ ;  /* 0x0000000a06097290 */ /* 0x000fe2000ff1e0ff */
[----:B------:R-:W-:Y:S02]  /*06c0*/  LOP3.LUT R38, R47, R38, RZ, 0x3c, !PT ;  /* 0x000000262f267212 */ /* 0x000fe400078e3cff */
[----:B------:R-:W-:Y:S01]  /*06d0*/  LOP3.LUT R36, R7, R37, RZ, 0x3c, !PT ;  /* 0x0000002507247212 */ /* 0x000fe200078e3cff */
[----:B------:R-:W-:Y:S01]  /*06e0*/  UIADD3.X UR10, UPT, UPT, UR25, UR11, URZ, UP0, !UPT ;  /* 0x0000000b190a7290 */ /* 0x000fe200087fe4ff */
[----:B------:R-:W-:Y:S02]  /*06f0*/  R2UR UR20, R24 ;  /* 0x00000000181472ca */ /* 0x000fe400000e0000 */
[----:B------:R-:W-:-:S02]  /*0700*/  SHF.R.W.U32 R21, R38, 0x1f, R27 ;  /* 0x0000001f26157819 */ /* 0x000fc40000001e1b */
[----:B------:R-:W-:Y:S02]  /*0710*/  SHF.R.W.U32 R24, R27, 0x1f, R38 ;  /* 0x0000001f1b187819 */ /* 0x000fe40000001e26 */
[----:B------:R-:W-:Y:S02]  /*0720*/  LOP3.LUT R41, R6, R33, RZ, 0x3c, !PT ;  /* 0x0000002106297212 */ /* 0x000fe400078e3cff */
[----:B------:R-:W-:Y:S02]  /*0730*/  IADD3 R36, P0, PT, R36, UR9, RZ ;  /* 0x0000000924247c10 */ /* 0x000fe4000ff1e0ff */
[----:B------:R-:W-:Y:S02]  /*0740*/  LOP3.LUT R27, R30, UR8, RZ, 0x3c, !PT ;  /* 0x000000081e1b7c12 */ /* 0x000fe4000f8e3cff */
[----:B------:R-:W-:Y:S02]  /*0750*/  R2UR UR21, R25 ;  /* 0x00000000191572ca */ /* 0x000fe400000e0000 */
[----:B------:R-:W-:Y:S01]  /*0760*/  IADD3.X R41, PT, PT, R41, UR10, RZ, P0, !PT ;  /* 0x0000000a29297c10 */ /* 0x000fe200087fe4ff */
[----:B------:R-:W-:Y:S01]  /*0770*/  ULOP3.LUT UR4, UR9, UR4, URZ, 0x3c, !UPT ;  /* 0x0000000409047292 */ /* 0x000fe2000f8e3cff */
[----:B------:R-:W-:Y:S01]  /*0780*/  LOP3.LUT R25, R28, UR7, RZ, 0x3c, !PT ;  /* 0x000000071c197c12 */ /* 0x000fe2000f8e3cff */
[----:B------:R-:W-:Y:S01]  /*0790*/  ULOP3.LUT UR5, UR10, UR5, URZ, 0x3c, !UPT ;  /* 0x000000050a057292 */ /* 0x000fe2000f8e3cff */
[----:B------:R-:W-:-:S02]  /*07a0*/  IADD3 R27, P0, PT, R8, R27, RZ ;  /* 0x0000001b081b7210 */ /* 0x000fc40007f1e0ff */
[----:B------:R-:W-:Y:S02]  /*07b0*/  LOP3.LUT R35, R36, R35, RZ, 0x3c, !PT ;  /* 0x0000002324237212 */ /* 0x000fe400078e3cff */
[----:B------:R-:W-:Y:S01]  /*07c0*/  LOP3.LUT R26, R41, R26, RZ, 0x3c, !PT ;  /* 0x0000001a291a7212 */ /* 0x000fe200078e3cff */
[----:B------:R-:W-:Y:S01]  /*07d0*/  USHF.R.W.U32 UR11, UR5, 0x1f, UR4 ;  /* 0x0000001f050b7899 */ /* 0x000fe20008001e04 */
[----:B------:R-:W-:Y:S02]  /*07e0*/  IMAD.X R34, R9, 0x1, R25, P0 ;  /* 0x0000000109227824 */ /* 0x000fe400000e0619 */
[----:B------:R-:W-:Y:S01]  /*07f0*/  SHF.R.W.U32 R42, R35, 0x18, R26 ;  /* 0x00000018232a7819 */ /* 0x000fe20000001e1a */
[----:B------:R-:W-:Y:S01]  /*0800*/  USHF.R.W.U32 UR4, UR4, 0x1f, UR5 ;  /* 0x0000001f04047899 */ /* 0x000fe20008001e05 */
[----:B------:R-:W-:Y:S02]  /*0810*/  R2UR UR18, R32 ;  /* 0x00000000201272ca */ /* 0x000fe400000e0000 */
[----:B------:R-:W-:-:S02]  /*0820*/  LOP3.LUT R32, R27, UR34, RZ, 0x3c, !PT ;  /* 0x000000221b207c12 */ /* 0x000fc4000f8e3cff */
[----:B------:R-:W-:Y:S02]  /*0830*/  LOP3.LUT R39, R34, UR35, RZ, 0x3c, !PT ;  /* 0x0000002322277c12 */ /* 0x000fe4000f8e3cff */
[----:B------:R-:W-:Y:S02]  /*0840*/  IADD3 R25, P1, PT, R31, UR11, RZ ;  /* 0x0000000b1f197c10 */ /* 0x000fe4000ff3e0ff */
[----:B------:R-:W-:Y:S02]  /*0850*/  SHF.R.W.U32 R59, R26, 0x18, R35 ;  /* 0x000000181a3b7819 */ /* 0x000fe40000001e23 */
[----:B------:R-:W-:Y:S02]  /*0860*/  IADD3 R51, P0, PT, R42, R33, RZ ;  /* 0x000000212a337210 */ /* 0x000fe40007f1e0ff */
[----:B------:R-:W-:Y:S02]  /*0870*/  SHF.R.W.U32 R35, R32, 0x18, R39 ;  /* 0x0000001820237819 */ /* 0x000fe40000001e27 */
[----:B------:R-:W-:Y:S01]  /*0880*/  IADD3.X R26, PT, PT, R29, UR4, RZ, P1, !PT ;  /* 0x000000041d1a7c10 */ /* 0x000fe20008ffe4ff */
[----:B------:R-:W-:Y:S01]  /*0890*/  IMAD.X R57, R59, 0x1, R37, P0 ;  /* 0x000000013b397824 */ /* 0x000fe200000e0625 */
[----:B------:R-:W-:-:S02]  /*08a0*/  SHF.R.W.U32 R32, R39, 0x18, R32 ;  /* 0x0000001827207819 */ /* 0x000fc40000001e20 */
[----:B------:R-:W-:Y:S02]  /*08b0*/  IADD3 R55, P0, PT, R35, UR7, RZ ;  /* 0x0000000723377c10 */ /* 0x000fe4000ff1e0ff */
[----:B------:R-:W-:Y:S02]  /*08c0*/  LOP3.LUT R43, R11, R26, RZ, 0x3c, !PT ;  /* 0x0000001a0b2b7212 */ /* 0x000fe400078e3cff */
[----:B------:R-:W-:Y:S02]  /*08d0*/  LOP3.LUT R37, R51, R7, R37, 0x96, !PT ;  /* 0x0000000733257212 */ /* 0x000fe400078e9625 */
[----:B------:R-:W-:Y:S02]  /*08e0*/  LOP3.LUT R46, R57, R6, R33, 0x96, !PT ;  /* 0x00000006392e7212 */ /* 0x000fe400078e9621 */
[----:B------:R-:W-:Y:S02]  /*08f0*/  IADD3.X R33, PT, PT, R32, UR8, RZ, P0, !PT ;  /* 0x0000000820217c10 */ /* 0x000fe400087fe4ff */
[----:B------:R-:W-:-:S02]  /*0900*/  LOP3.LUT R29, R10, R25, RZ, 0x3c, !PT ;  /* 0x000000190a1d7212 */ /* 0x000fc400078e3cff */
[----:B------:R-:W-:Y:S02]  /*0910*/  IADD3 R43, P0, PT, R12, R43, RZ ;  /* 0x0000002b0c2b7210 */ /* 0x000fe40007f1e0ff */
[----:B------:R-:W-:Y:S02]  /*0920*/  SHF.R.W.U32 R31, R37, 0x10, R46 ;  /* 0x00000010251f7819 */ /* 0x000fe40000001e2e */
[----:B------:R-:W-:Y:S02]  /*0930*/  LOP3.LUT R30, R55, UR8, R30, 0x96, !PT ;  /* 0x00000008371e7c12 */ /* 0x000fe4000f8e961e */
[----:B------:R-:W-:Y:S01]  /*0940*/  LOP3.LUT R39, R33, UR7, R28, 0x96, !PT ;  /* 0x0000000721277c12 */ /* 0x000fe2000f8e961c */
[----:B------:R-:W-:Y:S01]  /*0950*/  IMAD.X R28, R13, 0x1, R29, P0 ;  /* 0x000000010d1c7824 */ /* 0x000fe200000e061d */
[----:B------:R-:W-:Y:S02]  /*0960*/  SHF.R.W.U32 R46, R46, 0x10, R37 ;  /* 0x000000102e2e7819 */ /* 0x000fe40000001e25 */
[----:B------:R-:W-:-:S02]  /*0970*/  IADD3 R37, P0, PT, R31, R36, RZ ;  /* 0x000000241f257210 */ /* 0x000fc40007f1e0ff */
[----:B------:R-:W-:Y:S02]  /*0980*/  SHF.R.W.U32 R38, R30, 0x10, R39 ;  /* 0x000000101e267819 */ /* 0x000fe40000001e27 */
[----:B------:R-:W-:Y:S02]  /*0990*/  LOP3.LUT R29, R43, UR11, RZ, 0x3c, !PT ;  /* 0x0000000b2b1d7c12 */ /* 0x000fe4000f8e3cff */
[----:B------:R-:W-:Y:S02]  /*09a0*/  LOP3.LUT R44, R28, UR4, RZ, 0x3c, !PT ;  /* 0x000000041c2c7c12 */ /* 0x000fe4000f8e3cff */
[----:B------:R-:W-:Y:S01]  /*09b0*/  SHF.R.W.U32 R39, R39, 0x10, R30 ;  /* 0x0000001027277819 */ /* 0x000fe20000001e1e */
[----:B------:R-:W-:Y:S01]  /*09c0*/  IMAD.X R30, R46, 0x1, R41, P0 ;  /* 0x000000012e1e7824 */ /* 0x000fe200000e0629 */
[----:B------:R-:W-:Y:S02]  /*09d0*/  IADD3 R40, P0, PT, R38, R27, RZ ;  /* 0x0000001b26287210 */ /* 0x000fe40007f1e0ff */
[----:B------:R-:W-:-:S02]  /*09e0*/  SHF.R.W.U32 R36, R29, 0x18, R44 ;  /* 0x000000181d247819 */ /* 0x000fc40000001e2c */
[----:B------:R-:W-:Y:S01]  /*09f0*/  SHF.R.W.U32 R27, R44, 0x18, R29 ;  /* 0x000000182c1b7819 */ /* 0x000fe20000001e1d */
[----:B------:R-:W-:Y:S01]  /*0a00*/  IMAD.X R41, R39, 0x1, R34, P0 ;  /* 0x0000000127297824 */ /* 0x000fe200000e0622 */
[----:B------:R-:W-:Y:S02]  /*0a10*/  IADD3 R29, P0, PT, R36, R25, RZ ;  /* 0x00000019241d7210 */ /* 0x000fe40007f1e0ff */
[----:B------:R-:W-:Y:S02]  /*0a20*/  LOP3.LUT R42, R37, R42, RZ, 0x3c, !PT ;  /* 0x0000002a252a7212 */ /* 0x000fe400078e3cff */
[----:B------:R-:W-:Y:S02]  /*0a30*/  LOP3.LUT R59, R30, R59, RZ, 0x3c, !PT ;  /* 0x0000003b1e3b7212 */ /* 0x000fe400078e3cff */
[----:B------:R-:W-:Y:S01]  /*0a40*/  LOP3.LUT R34, R40, R35, RZ, 0x3c, !PT ;  /* 0x0000002328227212 */ /* 0x000fe200078e3cff */
[----:B------:R-:W-:Y:S01]  /*0a50*/  IMAD.X R35, R27, 0x1, R26, P0 ;  /* 0x000000011b237824 */ /* 0x000fe200000e061a */
[----:B------:R-:W-:-:S02]  /*0a60*/  SHF.R.W.U32 R44, R59, 0x1f, R42 ;  /* 0x0000001f3b2c7819 */ /* 0x000fc40000001e2a */
[----:B------:R-:W-:Y:S02]  /*0a70*/  SHF.R.W.U32 R50, R42, 0x1f, R59 ;  /* 0x0000001f2a327819 */ /* 0x000fe40000001e3b */
[----:B------:R-:W-:Y:S02]  /*0a80*/  LOP3.LUT R59, R41, R32, RZ, 0x3c, !PT ;  /* 0x00000020293b7212 */ /* 0x000fe400078e3cff */
[----:B------:R-:W-:Y:S02]  /*0a90*/  IADD3 R51, P0, P1, R20, R51, R21 ;  /* 0x0000003314337210 */ /* 0x000fe4000791e015 */
[----:B------:R-:W-:Y:S02]  /*0aa0*/  LOP3.LUT R48, R29, R11, R26, 0x96, !PT ;  /* 0x0000000b1d307212 */ /* 0x000fe400078e961a */
[----:B------:R-:W-:Y:S02]  /*0ab0*/  LOP3.LUT R61, R35, R10, R25, 0x96, !PT ;  /* 0x0000000a233d7212 */ /* 0x000fe400078e9619 */
[----:B------:R-:W-:-:S02]  /*0ac0*/  SHF.R.W.U32 R26, R59, 0x1f, R34 ;  /* 0x0000001f3b1a7819 */ /* 0x000fc40000001e22 */
[----:B------:R-:W-:Y:S02]  /*0ad0*/  IADD3.X R32, PT, PT, R57, UR24, R24, P0, P1 ;  /* 0x0000001839207c10 */ /* 0x000fe400087e2418 */
[----:B------:R-:W-:Y:S02]  /*0ae0*/  SHF.R.W.U32 R57, R61, 0x10, R48 ;  /* 0x000000103d397819 */ /* 0x000fe40000001e30 */
[----:B------:R-:W-:Y:S02]  /*0af0*/  SHF.R.W.U32 R25, R34, 0x1f, R59 ;  /* 0x0000001f22197819 */ /* 0x000fe40000001e3b */
[----:B------:R-:W-:Y:S02]  /*0b00*/  IADD3 R34, P0, PT, R26, R45, RZ ;  /* 0x0000002d1a227210 */ /* 0x000fe40007f1e0ff */
[----:B------:R-:W-:Y:S02]  /*0b10*/  SHF.R.W.U32 R48, R48, 0x10, R61 ;  /* 0x0000001030307819 */ /* 0x000fe40000001e3d */
[----:B------:R-:W-:Y:S01]  /*0b20*/  LOP3.LUT R45, R32, R57, RZ, 0x3c, !PT ;  /* 0x00000039202d7212 */ /* 0x000fe200078e3cff */
[----:B------:R-:W-:Y:S01]  /*0b30*/  IMAD.X R53, R25, 0x1, R53, P0 ;  /* 0x0000000119357824 */ /* 0x000fe200000e0635 */
[----:B------:R-:W-:-:S02]  /*0b40*/  IADD3 R52, P0, PT, R48, R43, RZ ;  /* 0x0000002b30347210 */ /* 0x000fc40007f1e0ff */
[----:B------:R-:W-:Y:S02]  /*0b50*/  IADD3 R45, P1, PT, R45, R40, RZ ;  /* 0x000000282d2d7210 */ /* 0x000fe40007f3e0ff */
[----:B------:R-:W-:Y:S01]  /*0b60*/  LOP3.LUT R40, R51, R48, RZ, 0x3c, !PT ;  /* 0x0000003033287212 */ /* 0x000fe200078e3cff */
[----:B------:R-:W-:Y:S01]  /*0b70*/  IMAD.X R42, R57, 0x1, R28, P0 ;  /* 0x00000001392a7824 */ /* 0x000fe200000e061c */
[----:B------:R-:W-:-:S03]  /*0b80*/  LOP3.LUT R43, R53, R46, RZ, 0x3c, !PT ;  /* 0x0000002e352b7212 */ /* 0x000fc600078e3cff */
[----:B------:R-:W-:Y:S01]  /*0b90*/  IMAD.X R41, R40, 0x1, R41, P1 ;  /* 0x0000000128297824 */ /* 0x000fe200008e0629 */
[----:B------:R-:W-:Y:S02]  /*0ba0*/  IADD3 R43, P0, PT, R43, R52, RZ ;  /* 0x000000342b2b7210 */ /* 0x000fe40007f1e0ff */
[----:B------:R-:W-:Y:S02]  /*0bb0*/  LOP3.LUT R59, R34, R31, RZ, 0x3c, !PT ;  /* 0x0000001f223b7212 */ /* 0x000fe400078e3cff */
[----:B------:R-:W-:Y:S02]  /*0bc0*/  LOP3.LUT R28, R52, R36, RZ, 0x3c, !PT ;  /* 0x00000024341c7212 */ /* 0x000fe400078e3cff */
[----:B------:R-:W-:Y:S02]  /*0bd0*/  LOP3.LUT R61, R42, R27, RZ, 0x3c, !PT ;  /* 0x0000001b2a3d7212 */ /* 0x000fe400078e3cff */
[----:B------:R-:W-:Y:S02]  /*0be0*/  LOP3.LUT R27, R45, R21, RZ, 0x3c, !PT ;  /* 0x000000152d1b7212 */ /* 0x000fe400078e3cff */
[----:B------:R-:W-:Y:S01]  /*0bf0*/  LOP3.LUT R36, R41, R24, RZ, 0x3c, !PT ;  /* 0x0000001829247212 */ /* 0x000fe200078e3cff */
[----:B------:R-:W-:-:S03]  /*0c00*/  IMAD.X R42, R59, 0x1, R42, P0 ;  /* 0x000000013b2a7824 */ /* 0x000fc600000e062a */
[----:B------:R-:W-:Y:S02]  /*0c10*/  SHF.R.W.U32 R21, R27, 0x18, R36 ;  /* 0x000000181b157819 */ /* 0x000fe40000001e24 */
[----:B------:R-:W-:Y:S02]  /*0c20*/  LOP3.LUT R26, R43, R26, RZ, 0x3c, !PT ;  /* 0x0000001a2b1a7212 */ /* 0x000fe400078e3cff */
[----:B------:R-:W-:Y:S02]  /*0c30*/  LOP3.LUT R59, R42, R25, RZ, 0x3c, !PT ;  /* 0x000000192a3b7212 */ /* 0x000fe400078e3cff */
[----:B------:R-:W-:Y:S02]  /*0c40*/  SHF.R.W.U32 R25, R36, 0x18, R27 ;  /* 0x0000001824197819 */ /* 0x000fe40000001e1b */
[----:B------:R-:W-:Y:S02]  /*0c50*/  IADD3 R40, P0, P1, R21, UR30, R51 ;  /* 0x0000001e15287c10 */ /* 0x000fe4000f91e033 */
[----:B------:R-:W-:-:S02]  /*0c60*/  SHF.R.W.U32 R27, R26, 0x18, R59 ;  /* 0x000000181a1b7819 */ /* 0x000fc40000001e3b */
[----:B------:R-:W-:Y:S02]  /*0c70*/  SHF.R.W.U32 R36, R59, 0x18, R26 ;  /* 0x000000183b247819 */ /* 0x000fe40000001e1a */
[----:B------:R-:W-:Y:S02]  /*0c80*/  IADD3.X R26, PT, PT, R25, UR31, R32, P0, P1 ;  /* 0x0000001f191a7c10 */ /* 0x000fe400087e2420 */
[----:B------:R-:W-:Y:S02]  /*0c90*/  SHF.R.W.U32 R24, R61, 0x1f, R28 ;  /* 0x0000001f3d187819 */ /* 0x000fe40000001e1c */
[----:B------:R-:W-:Y:S02]  /*0ca0*/  LOP3.LUT R51, R26, R51, R48, 0x96, !PT ;  /* 0x000000331a337212 */ /* 0x000fe400078e9630 */
[----:B------:R-:W-:Y:S02]  /*0cb0*/  SHF.R.W.U32 R28, R28, 0x1f, R61 ;  /* 0x0000001f1c1c7819 */ /* 0x000fe40000001e3d */
[----:B------:R-:W-:-:S02]  /*0cc0*/  IADD3 R48, P3, PT, R24, R55, RZ ;  /* 0x0000003718307210 */ /* 0x000fc40007f7e0ff */
[----:B------:R-:W-:Y:S02]  /*0cd0*/  IADD3 R29, P1, P2, R29, UR32, R44 ;  /* 0x000000201d1d7c10 */ /* 0x000fe4000fa3e02c */
[----:B------:R-:W-:Y:S01]  /*0ce0*/  IADD3 R54, P0, PT, R27, R34, RZ ;  /* 0x000000221b367210 */ /* 0x000fe20007f1e0ff */
[----:B------:R-:W-:Y:S01]  /*0cf0*/  IMAD.X R33, R28, 0x1, R33, P3 ;  /* 0x000000011c217824 */ /* 0x000fe200018e0621 */
[----:B------:R-:W-:Y:S02]  /*0d00*/  IADD3.X R58, PT, PT, R35, UR33, R50, P1, P2 ;  /* 0x00000021233a7c10 */ /* 0x000fe40008fe4432 */
[----:B------:R-:W-:Y:S01]  /*0d10*/  LOP3.LUT R35, R54, R53, R46, 0x96, !PT ;  /* 0x0000003536237212 */ /* 0x000fe200078e962e */
[----:B------:R-:W-:Y:S01]  /*0d20*/  IMAD.X R46, R36, 0x1, R53, P0 ;  /* 0x00000001242e7824 */ /* 0x000fe200000e0635 */
[----:B------:R-:W-:Y:S02]  /*0d30*/  LOP3.LUT R52, R33, R56, RZ, 0x3c, !PT ;  /* 0x0000003821347212 */ /* 0x000fe400078e3cff */
[----:B------:R-:W-:-:S02]  /*0d40*/  LOP3.LUT R60, R58, R39, RZ, 0x3c, !PT ;  /* 0x000000273a3c7212 */ /* 0x000fc400078e3cff */
[----:B------:R-:W-:Y:S02]  /*0d50*/  LOP3.LUT R34, R46, R34, R31, 0x96, !PT ;  /* 0x000000222e227212 */ /* 0x000fe400078e961f */
[----:B------:R-:W-:Y:S02]  /*0d60*/  IADD3 R37, P1, PT, R52, R37, RZ ;  /* 0x0000002534257210 */ /* 0x000fe40007f3e0ff */
[----:B------:R-:W-:Y:S02]  /*0d70*/  LOP3.LUT R31, R48, R19, RZ, 0x3c, !PT ;  /* 0x00000013301f7212 */ /* 0x000fe400078e3cff */
[----:B------:R-:W-:Y:S02]  /*0d80*/  IADD3 R49, P0, PT, R60, R49, RZ ;  /* 0x000000313c317210 */ /* 0x000fe40007f1e0ff */
[----:B------:R-:W-:Y:S01]  /*0d90*/  LOP3.LUT R52, R29, R38, RZ, 0x3c, !PT ;  /* 0x000000261d347212 */ /* 0x000fe200078e3cff */
[----:B------:R-:W-:Y:S01]  /*0da0*/  IMAD.X R31, R31, 0x1, R30, P1 ;  /* 0x000000011f1f7824 */ /* 0x000fe200008e061e */
[----:B------:R-:W-:-:S03]  /*0db0*/  LOP3.LUT R32, R40, R32, R57, 0x96, !PT ;  /* 0x0000002028207212 */ /* 0x000fc600078e9639 */
[----:B------:R-:W-:Y:S01]  /*0dc0*/  IMAD.X R47, R52, 0x1, R47, P0 ;  /* 0x00000001342f7824 */ /* 0x000fe200000e062f */
[----:B------:R-:W-:Y:S02]  /*0dd0*/  LOP3.LUT R52, R37, R24, RZ, 0x3c, !PT ;  /* 0x0000001825347212 */ /* 0x000fe400078e3cff */
[----:B------:R-:W-:Y:S02]  /*0de0*/  LOP3.LUT R53, R31, R28, RZ, 0x3c, !PT ;  /* 0x0000001c1f357212 */ /* 0x000fe400078e3cff */
[----:B------:R-:W-:Y:S02]  /*0df0*/  SHF.R.W.U32 R24, R32, 0x10, R51 ;  /* 0x0000001020187819 */ /* 0x000fe40000001e33 */
[----:B------:R-:W-:Y:S02]  /*0e00*/  SHF.R.W.U32 R30, R35, 0x10, R34 ;  /* 0x00000010231e7819 */ /* 0x000fe40000001e22 */
[----:B------:R-:W-:Y:S02]  /*0e10*/  SHF.R.W.U32 R35, R34, 0x10, R35 ;  /* 0x0000001022237819 */ /* 0x000fe40000001e23 */
[----:B------:R-:W-:-:S02]  /*0e20*/  SHF.R.W.U32 R28, R52, 0x18, R53 ;  /* 0x00000018341c7819 */ /* 0x000fc40000001e35 */
[----:B------:R-:W-:Y:S02]  /*0e30*/  SHF.R.W.U32 R34, R53, 0x18, R52 ;  /* 0x0000001835227819 */ /* 0x000fe40000001e34 */
[----:B------:R-:W-:Y:S02]  /*0e40*/  SHF.R.W.U32 R32, R51, 0x10, R32 ;  /* 0x0000001033207819 */ /* 0x000fe40000001e20 */
[----:B------:R-:W-:Y:S02]  /*0e50*/  IADD3 R52, P1, PT, R24, R45, RZ ;  /* 0x0000002d18347210 */ /* 0x000fe40007f3e0ff */
[----:B------:R-:W-:Y:S02]  /*0e60*/  LOP3.LUT R45, R49, R44, RZ, 0x3c, !PT ;  /* 0x0000002c312d7212 */ /* 0x000fe400078e3cff */
[----:B------:R-:W-:Y:S02]  /*0e70*/  IADD3 R44, P0, PT, R30, R43, RZ ;  /* 0x0000002b1e2c7210 */ /* 0x000fe40007f1e0ff */
[----:B------:R-:W-:Y:S01]  /*0e80*/  LOP3.LUT R60, R47, R50, RZ, 0x3c, !PT ;  /* 0x000000322f3c7212 */ /* 0x000fe200078e3cff */
[----:B------:R-:W-:Y:S01]  /*0e90*/  IMAD.X R50, R32, 0x1, R41, P1 ;  /* 0x0000000120327824 */ /* 0x000fe200008e0629 */
[----:B------:R-:W-:Y:S01]  /*0ea0*/  LOP3.LUT R43, R52, R21, RZ, 0x3c, !PT ;  /* 0x00000015342b7212 */ /* 0x000fe200078e3cff */
[----:B------:R-:W-:Y:S01]  /*0eb0*/  IMAD.X R21, R35, 0x1, R42, P0 ;  /* 0x0000000123157824 */ /* 0x000fe200000e062a */
[----:B------:R-:W-:-:S02]  /*0ec0*/  LOP3.LUT R51, R44, R27, RZ, 0x3c, !PT ;  /* 0x0000001b2c337212 */ /* 0x000fc400078e3cff */
        /* <DEDUP_REMOVED lines=9> */
[----:B------:R-:W-:-:S03]  /*0f60*/  IADD3 R60, P1, P2, R28, UR16, R48 ;  /* 0x000000101c3c7c10 */ /* 0x000fc6000fa3e030 */
[----:B------:R-:W-:Y:S01]  /*0f70*/  IMAD.X R53, R27, 0x1, R58, P0 ;  /* 0x000000011b357824 */ /* 0x000fe200000e063a */
[----:B------:R-:W-:Y:S02]  /*0f80*/  LOP3.LUT R39, R36, R58, R39, 0x96, !PT ;  /* 0x0000003a24277212 */ /* 0x000fe400078e9627 */
[----:B------:R-:W-:Y:S02]  /*0f90*/  IADD3.X R58, PT, PT, R34, UR17, R33, P1, P2 ;  /* 0x00000011223a7c10 */ /* 0x000fe40008fe4421 */
[----:B------:R-:W-:Y:S02]  /*0fa0*/  LOP3.LUT R38, R53, R29, R38, 0x96, !PT ;  /* 0x0000001d35267212 */ /* 0x000fe400078e9626 */
[----:B------:R-:W-:Y:S02]  /*0fb0*/  LOP3.LUT R56, R60, R33, R56, 0x96, !PT ;  /* 0x000000213c387212 */ /* 0x000fe400078e9638 */
[----:B------:R-:W-:Y:S02]  /*0fc0*/  LOP3.LUT R51, R58, R48, R19, 0x96, !PT ;  /* 0x000000303a337212 */ /* 0x000fe400078e9613 */
[----:B------:R-:W-:-:S02]  /*0fd0*/  IADD3 R29, P2, P3, R60, UR26, R25 ;  /* 0x0000001a3c1d7c10 */ /* 0x000fc4000fb5e019 */
[----:B------:R-:W-:Y:S02]  /*0fe0*/  IADD3 R19, P0, P1, R54, UR18, R41 ;  /* 0x0000001236137c10 */ /* 0x000fe4000f91e029 */
[----:B------:R-:W-:Y:S02]  /*0ff0*/  SHF.R.W.U32 R48, R39, 0x10, R38 ;  /* 0x0000001027307819 */ /* 0x000fe40000001e26 */
[----:B------:R-:W-:Y:S02]  /*1000*/  SHF.R.W.U32 R38, R38, 0x10, R39 ;  /* 0x0000001026267819 */ /* 0x000fe40000001e27 */
[----:B------:R-:W-:Y:S02]  /*1010*/  SHF.R.W.U32 R54, R51, 0x10, R56 ;  /* 0x0000001033367819 */ /* 0x000fe40000001e38 */
[----:B------:R-:W-:Y:S02]  /*1020*/  IADD3.X R33, PT, PT, R58, UR27, R45, P2, P3 ;  /* 0x0000001b3a217c10 */ /* 0x000fe400097e642d */
[----:B------:R-:W-:-:S02]  /*1030*/  IADD3.X R39, PT, PT, R46, UR19, R43, P0, P1 ;  /* 0x000000132e277c10 */ /* 0x000fc400087e242b */
[----:B------:R-:W-:Y:S02]  /*1040*/  SHF.R.W.U32 R56, R56, 0x10, R51 ;  /* 0x0000001038387819 */ /* 0x000fe40000001e33 */
[----:B------:R-:W-:Y:S02]  /*1050*/  IADD3 R49, P0, PT, R48, R49, RZ ;  /* 0x0000003130317210 */ /* 0x000fe40007f1e0ff */
[----:B------:R-:W-:Y:S02]  /*1060*/  R2UR UR23, R23 ;  /* 0x00000000171772ca */ /* 0x000fe400000e0000 */
[----:B------:R-:W-:Y:S02]  /*1070*/  R2UR UR22, R22 ;  /* 0x00000000161672ca */ /* 0x000fe400000e0000 */
[----:B------:R-:W-:Y:S02]  /*1080*/  LOP3.LUT R23, R33, R38, RZ, 0x3c, !PT ;  /* 0x0000002621177212 */ /* 0x000fe400078e3cff */
[----:B------:R-:W-:-:S02]  /*1090*/  LOP3.LUT R22, R39, R54, RZ, 0x3c, !PT ;  /* 0x0000003627167212 */ /* 0x000fc400078e3cff */
[----:B------:R-:W-:Y:S01]  /*10a0*/  IADD3 R37, P1, PT, R56, R37, RZ ;  /* 0x0000002538257210 */ /* 0x000fe20007f3e0ff */
[----:B------:R-:W-:Y:S01]  /*10b0*/  IMAD.X R47, R38, 0x1, R47, P0 ;  /* 0x00000001262f7824 */ /* 0x000fe200000e062f */
[----:B------:R-:W-:Y:S02]  /*10c0*/  IADD3 R52, P3, PT, R23, R52, RZ ;  /* 0x0000003417347210 */ /* 0x000fe40007f7e0ff */
[----:B------:R-:W-:Y:S01]  /*10d0*/  IADD3 R22, P2, PT, R22, R49, RZ ;  /* 0x0000003116167210 */ /* 0x000fe20007f5e0ff */
[----:B------:R-:W-:Y:S01]  /*10e0*/  IMAD.X R31, R54, 0x1, R31, P1 ;  /* 0x00000001361f7824 */ /* 0x000fe200008e061f */
[----:B------:R-:W-:Y:S02]  /*10f0*/  LOP3.LUT R46, R19, R56, RZ, 0x3c, !PT ;  /* 0x00000038132e7212 */ /* 0x000fe400078e3cff */
[----:B------:R-:W-:Y:S02]  /*1100*/  LOP3.LUT R23, R29, R48, RZ, 0x3c, !PT ;  /* 0x000000301d177212 */ /* 0x000fe400078e3cff */
[----:B------:R-:W-:-:S02]  /*1110*/  LOP3.LUT R42, R49, R42, RZ, 0x3c, !PT ;  /* 0x0000002a312a7212 */ /* 0x000fc400078e3cff */
[----:B------:R-:W-:Y:S01]  /*1120*/  LOP3.LUT R27, R47, R27, RZ, 0x3c, !PT ;  /* 0x0000001b2f1b7212 */ /* 0x000fe200078e3cff */
[----:B------:R-:W-:Y:S01]  /*1130*/  IMAD.X R46, R46, 0x1, R47, P2 ;  /* 0x000000012e2e7824 */ /* 0x000fe200010e062f */
[----:B------:R-:W-:Y:S01]  /*1140*/  LOP3.LUT R28, R37, R28, RZ, 0x3c, !PT ;  /* 0x0000001c251c7212 */ /* 0x000fe200078e3cff */
[----:B------:R-:W-:Y:S01]  /*1150*/  IMAD.X R50, R23, 0x1, R50, P3 ;  /* 0x0000000117327824 */ /* 0x000fe200018e0632 */
[----:B------:R-:W-:Y:S02]  /*1160*/  LOP3.LUT R47, R31, R34, RZ, 0x3c, !PT ;  /* 0x000000221f2f7212 */ /* 0x000fe400078e3cff */
[----:B------:R-:W-:Y:S02]  /*1170*/  SHF.R.W.U32 R23, R27, 0x1f, R42 ;  /* 0x0000001f1b177819 */ /* 0x000fe40000001e2a */
[----:B------:R-:W-:Y:S02]  /*1180*/  SHF.R.W.U32 R27, R42, 0x1f, R27 ;  /* 0x0000001f2a1b7819 */ /* 0x000fe40000001e1b */
[----:B------:R-:W-:-:S02]  /*1190*/  LOP3.LUT R42, R52, R25, RZ, 0x3c, !PT ;  /* 0x00000019342a7212 */ /* 0x000fc400078e3cff */
[----:B------:R-:W-:Y:S02]  /*11a0*/  LOP3.LUT R45, R50, R45, RZ, 0x3c, !PT ;  /* 0x0000002d322d7212 */ /* 0x000fe400078e3cff */
[----:B------:R-:W-:Y:S02]  /*11b0*/  SHF.R.W.U32 R25, R47, 0x1f, R28 ;  /* 0x0000001f2f197819 */ /* 0x000fe40000001e1c */
[----:B------:R-:W-:Y:S02]  /*11c0*/  LOP3.LUT R41, R22, R41, RZ, 0x3c, !PT ;  /* 0x0000002916297212 */ /* 0x000fe400078e3cff */
[----:B------:R-:W-:Y:S02]  /*11d0*/  LOP3.LUT R58, R46, R43, RZ, 0x3c, !PT ;  /* 0x0000002b2e3a7212 */ /* 0x000fe400078e3cff */
[----:B------:R-:W-:Y:S02]  /*11e0*/  SHF.R.W.U32 R28, R28, 0x1f, R47 ;  /* 0x0000001f1c1c7819 */ /* 0x000fe40000001e2f */
[----:B------:R-:W-:-:S02]  /*11f0*/  SHF.R.W.U32 R34, R42, 0x18, R45 ;  /* 0x000000182a227819 */ /* 0x000fc40000001e2d */
[----:B------:R-:W-:Y:S02]  /*1200*/  IADD3 R43, P0, P1, R40, UR12, R23 ;  /* 0x0000000c282b7c10 */ /* 0x000fe4000f91e017 */
[----:B------:R-:W-:Y:S02]  /*1210*/  IADD3 R47, P2, PT, R25, R36, RZ ;  /* 0x00000024192f7210 */ /* 0x000fe40007f5e0ff */
[----:B------:R-:W-:Y:S02]  /*1220*/  SHF.R.W.U32 R36, R41, 0x18, R58 ;  /* 0x0000001829247819 */ /* 0x000fe40000001e3a */
[----:B------:R-:W-:Y:S01]  /*1230*/  SHF.R.W.U32 R42, R45, 0x18, R42 ;  /* 0x000000182d2a7819 */ /* 0x000fe20000001e2a */
[----:B------:R-:W-:Y:S01]  /*1240*/  IMAD.X R53, R28, 0x1, R53, P2 ;  /* 0x000000011c357824 */ /* 0x000fe200010e0635 */
[----:B------:R-:W-:Y:S02]  /*1250*/  IADD3 R57, P3, P4, R34, UR22, R29 ;  /* 0x0000001622397c10 */ /* 0x000fe4000fc7e01d */
[----:B------:R-:W-:-:S02]  /*1260*/  IADD3.X R26, PT, PT, R26, UR13, R27, P0, P1 ;  /* 0x0000000d1a1a7c10 */ /* 0x000fc400087e241b */
[----:B------:R-:W-:Y:S02]  /*1270*/  SHF.R.W.U32 R40, R58, 0x18, R41 ;  /* 0x000000183a287819 */ /* 0x000fe40000001e29 */
[----:B------:R-:W-:Y:S02]  /*1280*/  IADD3 R51, P0, PT, R36, R19, RZ ;  /* 0x0000001324337210 */ /* 0x000fe40007f1e0ff */
[----:B------:R-:W-:Y:S02]  /*1290*/  IADD3.X R58, PT, PT, R42, UR23, R33, P3, P4 ;  /* 0x000000172a3a7c10 */ /* 0x000fe40009fe8421 */
[----:B------:R-:W-:Y:S02]  /*12a0*/  LOP3.LUT R41, R57, R33, R38, 0x96, !PT ;  /* 0x0000002139297212 */ /* 0x000fe400078e9626 */
[----:B------:R-:W-:Y:S01]  /*12b0*/  LOP3.LUT R54, R51, R39, R54, 0x96, !PT ;  /* 0x0000002733367212 */ /* 0x000fe200078e9636 */
[----:B------:R-:W-:Y:S01]  /*12c0*/  IMAD.X R39, R40, 0x1, R39, P0 ;  /* 0x0000000128277824 */ /* 0x000fe200000e0627 */
[----:B------:R-:W-:-:S02]  /*12d0*/  LOP3.LUT R38, R26, R35, RZ, 0x3c, !PT ;  /* 0x000000231a267212 */ /* 0x000fc400078e3cff */
[----:B------:R-:W-:Y:S02]  /*12e0*/  LOP3.LUT R45, R53, R32, RZ, 0x3c, !PT ;  /* 0x00000020352d7212 */ /* 0x000fe400078e3cff */
[----:B------:R-:W-:Y:S02]  /*12f0*/  LOP3.LUT R60, R58, R29, R48, 0x96, !PT ;  /* 0x0000001d3a3c7212 */ /* 0x000fe400078e9630 */
[----:B------:R-:W-:Y:S02]  /*1300*/  IADD3 R38, P1, PT, R38, R37, RZ ;  /* 0x0000002526267210 */ /* 0x000fe40007f3e0ff */
[----:B------:R-:W-:Y:S02]  /*1310*/  IADD3 R44, P2, PT, R45, R44, RZ ;  /* 0x0000002c2d2c7210 */ /* 0x000fe40007f5e0ff */
[----:B------:R-:W-:Y:S02]  /*1320*/  LOP3.LUT R48, R43, R30, RZ, 0x3c, !PT ;  /* 0x0000001e2b307212 */ /* 0x000fe400078e3cff */
[----:B------:R-:W-:-:S02]  /*1330*/  LOP3.LUT R29, R47, R24, RZ, 0x3c, !PT ;  /* 0x000000182f1d7212 */ /* 0x000fc400078e3cff */
[----:B------:R-:W-:Y:S02]  /*1340*/  LOP3.LUT R33, R39, R19, R56, 0x96, !PT ;  /* 0x0000001327217212 */ /* 0x000fe400078e9638 */
[----:B------:R-:W-:Y:S01]  /*1350*/  SHF.R.W.U32 R19, R41, 0x10, R60 ;  /* 0x0000001029137819 */ /* 0x000fe20000001e3c */
[----:B------:R-:W-:Y:S01]  /*1360*/  IMAD.X R48, R48, 0x1, R31, P1 ;  /* 0x0000000130307824 */ /* 0x000fe200008e061f */
[----:B------:R-:W-:Y:S01]  /*1370*/  SHF.R.W.U32 R31, R60, 0x10, R41 ;  /* 0x000000103c1f7819 */ /* 0x000fe20000001e29 */
[----:B------:R-:W-:Y:S01]  /*1380*/  IMAD.X R21, R29, 0x1, R21, P2 ;  /* 0x000000011d157824 */ /* 0x000fe200010e0615 */
[----:B------:R-:W-:Y:S02]  /*1390*/  IADD3 R29, P0, PT, R19, R52, RZ ;  /* 0x00000034131d7210 */ /* 0x000fe40007f1e0ff */
[----:B------:R-:W-:-:S03]  /*13a0*/  LOP3.LUT R56, R48, R27, RZ, 0x3c, !PT ;  /* 0x0000001b30387212 */ /* 0x000fc600078e3cff */
[----:B------:R-:W-:Y:S01]  /*13b0*/  IMAD.X R41, R31, 0x1, R50, P0 ;  /* 0x000000011f297824 */ /* 0x000fe200000e0632 */
[----:B------:R-:W-:Y:S02]  /*13c0*/  LOP3.LUT R49, R38, R23, RZ, 0x3c, !PT ;  /* 0x0000001726317212 */ /* 0x000fe400078e3cff */
[----:B------:R-:W-:Y:S02]  /*13d0*/  SHF.R.W.U32 R27, R54, 0x10, R33 ;  /* 0x00000010361b7819 */ /* 0x000fe40000001e21 */
[----:B------:R-:W-:Y:S02]  /*13e0*/  SHF.R.W.U32 R23, R33, 0x10, R54 ;  /* 0x0000001021177819 */ /* 0x000fe40000001e36 */
[----:B------:R-:W-:Y:S02]  /*13f0*/  LOP3.LUT R33, R44, R25, RZ, 0x3c, !PT ;  /* 0x000000192c217212 */ /* 0x000fe400078e3cff */
[----:B------:R-:W-:Y:S02]  /*1400*/  LOP3.LUT R25, R29, R34, RZ, 0x3c, !PT ;  /* 0x000000221d197212 */ /* 0x000fe400078e3cff */
[----:B------:R-:W-:-:S02]  /*1410*/  LOP3.LUT R42, R41, R42, RZ, 0x3c, !PT ;  /* 0x0000002a292a7212 */ /* 0x000fc400078e3cff */
[----:B------:R-:W-:Y:S02]  /*1420*/  LOP3.LUT R50, R21, R28, RZ, 0x3c, !PT ;  /* 0x0000001c15327212 */ /* 0x000fe400078e3cff */
[----:B------:R-:W-:Y:S02]  /*1430*/  IADD3 R37, P0, PT, R27, R22, RZ ;  /* 0x000000161b257210 */ /* 0x000fe40007f1e0ff */
[----:B------:R-:W-:Y:S02]  /*1440*/  SHF.R.W.U32 R45, R49, 0x18, R56 ;  /* 0x00000018312d7819 */ /* 0x000fe40000001e38 */
[----:B------:R-:W-:Y:S02]  /*1450*/  SHF.R.W.U32 R34, R42, 0x1f, R25 ;  /* 0x0000001f2a227819 */ /* 0x000fe40000001e19 */
[----:B------:R-:W-:Y:S02]  /*1460*/  SHF.R.W.U32 R28, R33, 0x18, R50 ;  /* 0x00000018211c7819 */ /* 0x000fe40000001e32 */
[----:B------:R-:W-:Y:S01]  /*1470*/  SHF.R.W.U32 R42, R25, 0x1f, R42 ;  /* 0x0000001f192a7819 */ /* 0x000fe20000001e2a */
[----:B------:R-:W-:Y:S01]  /*1480*/  IMAD.X R25, R23, 0x1, R46, P0 ;  /* 0x0000000117197824 */ /* 0x000fe200000e062e */
[----:B------:R-:W-:-:S02]  /*1490*/  SHF.R.W.U32 R22, R50, 0x18, R33 ;  /* 0x0000001832167819 */ /* 0x000fc40000001e21 */
[----:B------:R-:W-:Y:S02]  /*14a0*/  IADD3 R55, P0, P1, R45, UR20, R43 ;  /* 0x000000142d377c10 */ /* 0x000fe4000f91e02b */
[----:B------:R-:W-:Y:S02]  /*14b0*/  IADD3 R33, P2, P3, R28, UR28, R47 ;  /* 0x0000001c1c217c10 */ /* 0x000fe4000fb5e02f */
[----:B------:R-:W-:Y:S02]  /*14c0*/  SHF.R.W.U32 R49, R56, 0x18, R49 ;  /* 0x0000001838317819 */ /* 0x000fe40000001e31 */
[----:B------:R-:W-:Y:S02]  /*14d0*/  LOP3.LUT R36, R37, R36, RZ, 0x3c, !PT ;  /* 0x0000002425247212 */ /* 0x000fe400078e3cff */
[----:B------:R-:W-:Y:S02]  /*14e0*/  LOP3.LUT R59, R25, R40, RZ, 0x3c, !PT ;  /* 0x00000028193b7212 */ /* 0x000fe400078e3cff */
[----:B------:R-:W-:-:S02]  /*14f0*/  LOP3.LUT R46, R55, R26, R35, 0x96, !PT ;  /* 0x0000001a372e7212 */ /* 0x000fc400078e9623 */
[----:B------:R-:W-:Y:S02]  /*1500*/  LOP3.LUT R32, R33, R53, R32, 0x96, !PT ;  /* 0x0000003521207212 */ /* 0x000fe400078e9620 */
[----:B------:R-:W-:Y:S02]  /*1510*/  IADD3.X R35, PT, PT, R22, UR29, R53, P2, P3 ;  /* 0x0000001d16237c10 */ /* 0x000fe400097e6435 */
[----:B------:R-:W-:Y:S02]  /*1520*/  IADD3.X R53, PT, PT, R49, UR21, R26, P0, P1 ;  /* 0x0000001531357c10 */ /* 0x000fe400087e241a */
[----:B------:R-:W-:Y:S02]  /*1530*/  SHF.R.W.U32 R26, R59, 0x1f, R36 ;  /* 0x0000001f3b1a7819 */ /* 0x000fe40000001e24 */
[----:B------:R-:W-:Y:S02]  /*1540*/  SHF.R.W.U32 R40, R36, 0x1f, R59 ;  /* 0x0000001f24287819 */ /* 0x000fe40000001e3b */
[----:B------:R-:W-:-:S02]  /*1550*/  LOP3.LUT R47, R35, R47, R24, 0x96, !PT ;  /* 0x0000002f232f7212 */ /* 0x000fc400078e9618 */
[----:B------:R-:W-:Y:S02]  /*1560*/  LOP3.LUT R43, R53, R43, R30, 0x96, !PT ;  /* 0x0000002b352b7212 */ /* 0x000fe400078e961e */
[----:B------:R-:W-:Y:S02]  /*1570*/  IADD3 R36, P0, PT, R34, R51, RZ ;  /* 0x0000003322247210 */ /* 0x000fe40007f1e0ff */
[----:B------:R-:W-:Y:S02]  /*1580*/  IADD3 R30, P1, PT, R26, R55, RZ ;  /* 0x000000371a1e7210 */ /* 0x000fe40007f3e0ff */
[----:B------:R-:W-:Y:S01]  /*1590*/  SHF.R.W.U32 R55, R32, 0x10, R47 ;  /* 0x0000001020377819 */ /* 0x000fe20000001e2f */
[----:B------:R-:W-:Y:S01]  /*15a0*/  IMAD.X R24, R42, 0x1, R39, P0 ;  /* 0x000000012a187824 */ /* 0x000fe200000e0627 */
[----:B------:R-:W-:Y:S01]  /*15b0*/  SHF.R.W.U32 R32, R47, 0x10, R32 ;  /* 0x000000102f207819 */ /* 0x000fe20000001e20 */
[----:B------:R-:W-:Y:S01]  /*15c0*/  IMAD.X R47, R40, 0x1, R53, P1 ;  /* 0x00000001282f7824 */ /* 0x000fe200008e0635 */
[----:B------:R-:W-:-:S02]  /*15d0*/  SHF.R.W.U32 R39, R43, 0x10, R46 ;  /* 0x000000102b277819 */ /* 0x000fc40000001e2e */
[----:B------:R-:W-:Y:S02]  /*15e0*/  SHF.R.W.U32 R43, R46, 0x10, R43 ;  /* 0x000000102e2b7819 */ /* 0x000fe40000001e2b */
[----:B------:R-:W-:Y:S02]  /*15f0*/  IADD3 R50, P1, PT, R55, R44, RZ ;  /* 0x0000002c37327210 */ /* 0x000fe40007f3e0ff */
[----:B------:R-:W-:Y:S02]  /*1600*/  LOP3.LUT R53, R24, R39, RZ, 0x3c, !PT ;  /* 0x0000002718357212 */ /* 0x000fe400078e3cff */
[----:B------:R-:W-:Y:S02]  /*1610*/  LOP3.LUT R46, R47, R32, RZ, 0x3c, !PT ;  /* 0x000000202f2e7212 */ /* 0x000fe400078e3cff */
[----:B------:R-:W-:Y:S02]  /*1620*/  IADD3 R38, P0, PT, R43, R38, RZ ;  /* 0x000000262b267210 */ /* 0x000fe40007f1e0ff */
[----:B------:R-:W-:-:S02]  /*1630*/  IADD3 R53, P2, PT, R53, R50, RZ ;  /* 0x0000003235357210 */ /* 0x000fc40007f5e0ff */
[----:B------:R-:W-:Y:S01]  /*1640*/  IADD3 R29, P3, PT, R46, R29, RZ ;  /* 0x0000001d2e1d7210 */ /* 0x000fe20007f7e0ff */
[----:B------:R-:W-:Y:S01]  /*1650*/  IMAD.X R46, R32, 0x1, R21, P1 ;  /* 0x00000001202e7824 */ /* 0x000fe200008e0615 */
[----:B------:R-:W-:Y:S01]  /*1660*/  LOP3.LUT R51, R36, R43, RZ, 0x3c, !PT ;  /* 0x0000002b24337212 */ /* 0x000fe200078e3cff */
[----:B------:R-:W-:Y:S01]  /*1670*/  IMAD.X R48, R39, 0x1, R48, P0 ;  /* 0x0000000127307824 */ /* 0x000fe200000e0630 */
[----:B------:R-:W-:Y:S02]  /*1680*/  LOP3.LUT R44, R50, R28, RZ, 0x3c, !PT ;  /* 0x0000001c322c7212 */ /* 0x000fe400078e3cff */
[----:B------:R-:W-:Y:S01]  /*1690*/  LOP3.LUT R28, R30, R55, RZ, 0x3c, !PT ;  /* 0x000000371e1c7212 */ /* 0x000fe200078e3cff */
[----:B------:R-:W-:Y:S01]  /*16a0*/  IMAD.X R51, R51, 0x1, R46, P2 ;  /* 0x0000000133337824 */ /* 0x000fe200010e062e */
[----:B------:R-:W-:Y:S02]  /*16b0*/  LOP3.LUT R45, R38, R45, RZ, 0x3c, !PT ;  /* 0x0000002d262d7212 */ /* 0x000fe400078e3cff */
[----:B------:R-:W-:-:S02]  /*16c0*/  LOP3.LUT R50, R48, R49, RZ, 0x3c, !PT ;  /* 0x0000003130327212 */ /* 0x000fc400078e3cff */
[----:B------:R-:W-:Y:S01]  /*16d0*/  LOP3.LUT R21, R46, R22, RZ, 0x3c, !PT ;  /* 0x000000162e157212 */ /* 0x000fe200078e3cff */
[----:B------:R-:W-:Y:S01]  /*16e0*/  IMAD.X R41, R28, 0x1, R41, P3 ;  /* 0x000000011c297824 */ /* 0x000fe200018e0629 */
[----:B------:R-:W-:Y:S02]  /*16f0*/  LOP3.LUT R49, R53, R34, RZ, 0x3c, !PT ;  /* 0x0000002235317212 */ /* 0x000fe400078e3cff */
[----:B------:R-:W-:Y:S02]  /*1700*/  LOP3.LUT R46, R51, R42, RZ, 0x3c, !PT ;  /* 0x0000002a332e7212 */ /* 0x000fe400078e3cff */
[----:B------:R-:W-:Y:S02]  /*1710*/  SHF.R.W.U32 R22, R50, 0x1f, R45 ;  /* 0x0000001f32167819 */ /* 0x000fe40000001e2d */
[----:B------:R-:W-:Y:S02]  /*1720*/  SHF.R.W.U32 R28, R45, 0x1f, R50 ;  /* 0x0000001f2d1c7819 */ /* 0x000fe40000001e32 */
[----:B------:R-:W-:-:S02]  /*1730*/  SHF.R.W.U32 R45, R49, 0x18, R46 ;  /* 0x00000018312d7819 */ /* 0x000fc40000001e2e */
[----:B------:R-:W-:Y:S02]  /*1740*/  LOP3.LUT R42, R29, R26, RZ, 0x3c, !PT ;  /* 0x0000001a1d2a7212 */ /* 0x000fe400078e3cff */
[----:B------:R-:W-:Y:S02]  /*1750*/  LOP3.LUT R59, R41, R40, RZ, 0x3c, !PT ;  /* 0x00000028293b7212 */ /* 0x000fe400078e3cff */
[----:B------:R-:W-:Y:S02]  /*1760*/  IADD3 R33, P2, P3, R33, UR26, R22 ;  /* 0x0000001a21217c10 */ /* 0x000fe4000fb5e016 */
[----:B------:R-:W-:Y:S02]  /*1770*/  SHF.R.W.U32 R34, R21, 0x1f, R44 ;  /* 0x0000001f15227819 */ /* 0x000fe40000001e2c */
[----:B------:R-:W-:Y:S02]  /*1780*/  IADD3 R54, P0, P1, R45, UR30, R36 ;  /* 0x0000001e2d367c10 */ /* 0x000fe4000f91e024 */
[----:B------:R-:W-:-:S02]  /*1790*/  SHF.R.W.U32 R49, R46, 0x18, R49 ;  /* 0x000000182e317819 */ /* 0x000fc40000001e31 */
[----:B------:R-:W-:Y:S02]  /*17a0*/  SHF.R.W.U32 R56, R42, 0x18, R59 ;  /* 0x000000182a387819 */ /* 0x000fe40000001e3b */
[----:B------:R-:W-:Y:S02]  /*17b0*/  IADD3.X R26, PT, PT, R35, UR27, R28, P2, P3 ;  /* 0x0000001b231a7c10 */ /* 0x000fe400097e641c */
[----:B------:R-:W-:Y:S02]  /*17c0*/  SHF.R.W.U32 R21, R44, 0x1f, R21 ;  /* 0x0000001f2c157819 */ /* 0x000fe40000001e15 */
[----:B------:R-:W-:Y:S02]  /*17d0*/  IADD3 R50, P4, PT, R34, R57, RZ ;  /* 0x0000003922327210 */ /* 0x000fe40007f9e0ff */
[----:B------:R-:W-:Y:S02]  /*17e0*/  LOP3.LUT R40, R54, R24, R39, 0x96, !PT ;  /* 0x0000001836287212 */ /* 0x000fe400078e9627 */
[----:B------:R-:W-:-:S02]  /*17f0*/  IADD3.X R24, PT, PT, R49, UR31, R24, P0, P1 ;  /* 0x0000001f31187c10 */ /* 0x000fc400087e2418 */
[----:B------:R-:W-:Y:S02]  /*1800*/  SHF.R.W.U32 R35, R59, 0x18, R42 ;  /* 0x000000183b237819 */ /* 0x000fe40000001e2a */
[----:B------:R-:W-:Y:S02]  /*1810*/  IADD3 R39, P0, P1, R56, UR12, R30 ;  /* 0x0000000c38277c10 */ /* 0x000fe4000f91e01e */
[----:B------:R-:W-:Y:S01]  /*1820*/  LOP3.LUT R42, R26, R31, RZ, 0x3c, !PT ;  /* 0x0000001f1a2a7212 */ /* 0x000fe200078e3cff */
[----:B------:R-:W-:Y:S01]  /*1830*/  IMAD.X R58, R21, 0x1, R58, P4 ;  /* 0x00000001153a7824 */ /* 0x000fe200020e063a */
[----:B------:R-:W-:Y:S02]  /*1840*/  LOP3.LUT R46, R39, R47, R32, 0x96, !PT ;  /* 0x0000002f272e7212 */ /* 0x000fe400078e9620 */
[----:B------:R-:W-:Y:S02]  /*1850*/  IADD3 R37, P2, PT, R42, R37, RZ ;  /* 0x000000252a257210 */ /* 0x000fe40007f5e0ff */
[----:B------:R-:W-:-:S02]  /*1860*/  IADD3.X R47, PT, PT, R35, UR13, R47, P0, P1 ;  /* 0x0000000d232f7c10 */ /* 0x000fc400087e242f */
[----:B------:R-:W-:Y:S02]  /*1870*/  LOP3.LUT R32, R33, R19, RZ, 0x3c, !PT ;  /* 0x0000001321207212 */ /* 0x000fe400078e3cff */
[----:B------:R-:W-:Y:S02]  /*1880*/  LOP3.LUT R57, R24, R36, R43, 0x96, !PT ;  /* 0x0000002418397212 */ /* 0x000fe400078e962b */
[----:B------:R-:W-:Y:S01]  /*1890*/  LOP3.LUT R59, R58, R23, RZ, 0x3c, !PT ;  /* 0x000000173a3b7212 */ /* 0x000fe200078e3cff */
[----:B------:R-:W-:Y:S01]  /*18a0*/  IMAD.X R25, R32, 0x1, R25, P2 ;  /* 0x0000000120197824 */ /* 0x000fe200010e0619 */
[----:B------:R-:W-:Y:S02]  /*18b0*/  LOP3.LUT R55, R47, R30, R55, 0x96, !PT ;  /* 0x0000001e2f377212 */ /* 0x000fe400078e9637 */
[----:B------:R-:W-:Y:S02]  /*18c0*/  SHF.R.W.U32 R30, R40, 0x10, R57 ;  /* 0x00000010281e7819 */ /* 0x000fe40000001e39 */
[----:B------:R-:W-:-:S02]  /*18d0*/  IADD3 R43, P3, PT, R59, R38, RZ ;  /* 0x000000263b2b7210 */ /* 0x000fc40007f7e0ff */
[----:B------:R-:W-:Y:S02]  /*18e0*/  LOP3.LUT R59, R50, R27, RZ, 0x3c, !PT ;  /* 0x0000001b323b7212 */ /* 0x000fe400078e3cff */
[----:B------:R-:W-:Y:S02]  /*18f0*/  SHF.R.W.U32 R32, R46, 0x10, R55 ;  /* 0x000000102e207819 */ /* 0x000fe40000001e37 */
[----:B------:R-:W-:Y:S02]  /*1900*/  SHF.R.W.U32 R38, R57, 0x10, R40 ;  /* 0x0000001039267819 */ /* 0x000fe40000001e28 */
[----:B------:R-:W-:Y:S02]  /*1910*/  SHF.R.W.U32 R46, R55, 0x10, R46 ;  /* 0x00000010372e7819 */ /* 0x000fe40000001e2e */
[----:B------:R-:W-:Y:S02]  /*1920*/  IADD3 R44, P0, PT, R30, R53, RZ ;  /* 0x000000351e2c7210 */ /* 0x000fe40007f1e0ff */
[----:B------:R-:W-:-:S02]  /*1930*/  LOP3.LUT R22, R37, R22, RZ, 0x3c, !PT ;  /* 0x0000001625167212 */ /* 0x000fc400078e3cff */
[----:B------:R-:W-:Y:S01]  /*1940*/  LOP3.LUT R55, R25, R28, RZ, 0x3c, !PT ;  /* 0x0000001c19377212 */ /* 0x000fe200078e3cff */
[----:B------:R-:W-:Y:S02]  /*1950*/  IMAD.X R48, R59, 0x1, R48, P3 ;  /* 0x000000013b307824 */ /* 0x000fe400018e0630 */
[----:B------:R-:W-:Y:S01]  /*1960*/  IMAD.X R42, R38, 0x1, R51, P0 ;  /* 0x00000001262a7824 */ /* 0x000fe200000e0633 */
[----:B------:R-:W-:Y:S02]  /*1970*/  SHF.R.W.U32 R28, R22, 0x18, R55 ;  /* 0x00000018161c7819 */ /* 0x000fe40000001e37 */
[----:B------:R-:W-:Y:S02]  /*1980*/  LOP3.LUT R36, R43, R34, RZ, 0x3c, !PT ;  /* 0x000000222b247212 */ /* 0x000fe400078e3cff */
[----:B------:R-:W-:Y:S02]  /*1990*/  LOP3.LUT R53, R48, R21, RZ, 0x3c, !PT ;  /* 0x0000001530357212 */ /* 0x000fe400078e3cff */
[----:B------:R-:W-:-:S02]  /*19a0*/  IADD3 R40, P1, P2, R28, UR20, R33 ;  /* 0x000000141c287c10 */ /* 0x000fc4000fa3e021 */
[----:B------:R-:W-:Y:S02]  /*19b0*/  LOP3.LUT R51, R44, R45, RZ, 0x3c, !PT ;  /* 0x0000002d2c337212 */ /* 0x000fe400078e3cff */
[----:B------:R-:W-:Y:S02]  /*19c0*/  LOP3.LUT R52, R42, R49, RZ, 0x3c, !PT ;  /* 0x000000312a347212 */ /* 0x000fe400078e3cff */
[----:B------:R-:W-:Y:S02]  /*19d0*/  IADD3 R29, P0, PT, R32, R29, RZ ;  /* 0x0000001d201d7210 */ /* 0x000fe40007f1e0ff */
[----:B------:R-:W-:Y:S02]  /*19e0*/  SHF.R.W.U32 R21, R55, 0x18, R22 ;  /* 0x0000001837157819 */ /* 0x000fe40000001e16 */
[----:B------:R-:W-:Y:S02]  /*19f0*/  SHF.R.W.U32 R34, R36, 0x18, R53 ;  /* 0x0000001824227819 */ /* 0x000fe40000001e35 */
[----:B------:R-:W-:-:S02]  /*1a00*/  LOP3.LUT R45, R40, R26, R31, 0x96, !PT ;  /* 0x0000001a282d7212 */ /* 0x000fc400078e961f */
[----:B------:R-:W-:Y:S02]  /*1a10*/  SHF.R.W.U32 R22, R52, 0x1f, R51 ;  /* 0x0000001f34167819 */ /* 0x000fe40000001e33 */
[----:B------:R-:W-:Y:S01]  /*1a20*/  SHF.R.W.U32 R31, R51, 0x1f, R52 ;  /* 0x0000001f331f7819 */ /* 0x000fe20000001e34 */
[----:B------:R-:W-:Y:S01]  /*1a30*/  IMAD.X R52, R46, 0x1, R41, P0 ;  /* 0x000000012e347824 */ /* 0x000fe200000e0629 */
[----:B------:R-:W-:Y:S02]  /*1a40*/  SHF.R.W.U32 R36, R53, 0x18, R36 ;  /* 0x0000001835247819 */ /* 0x000fe40000001e24 */
[----:B------:R-:W-:Y:S02]  /*1a50*/  IADD3 R49, P0, PT, R34, R50, RZ ;  /* 0x0000003222317210 */ /* 0x000fe40007f1e0ff */
[----:B------:R-:W-:Y:S02]  /*1a60*/  IADD3.X R26, PT, PT, R21, UR21, R26, P1, P2 ;  /* 0x00000015151a7c10 */ /* 0x000fe40008fe441a */
[----:B------:R-:W-:-:S02]  /*1a70*/  LOP3.LUT R51, R29, R56, RZ, 0x3c, !PT ;  /* 0x000000381d337212 */ /* 0x000fc400078e3cff */
[----:B------:R-:W-:Y:S01]  /*1a80*/  LOP3.LUT R35, R52, R35, RZ, 0x3c, !PT ;  /* 0x0000002334237212 */ /* 0x000fe200078e3cff */
[----:B------:R-:W-:Y:S01]  /*1a90*/  IMAD.X R56, R36, 0x1, R58, P0 ;  /* 0x0000000124387824 */ /* 0x000fe200000e063a */
[----:B------:R-:W-:Y:S02]  /*1aa0*/  LOP3.LUT R41, R26, R33, R19, 0x96, !PT ;  /* 0x000000211a297212 */ /* 0x000fe400078e9613 */
[----:B------:R-:W-:Y:S02]  /*1ab0*/  IADD3 R19, P0, P1, R49, UR32, R22 ;  /* 0x0000002031137c10 */ /* 0x000fe4000f91e016 */
[----:B------:R-:W-:Y:S02]  /*1ac0*/  SHF.R.W.U32 R33, R35, 0x1f, R51 ;  /* 0x0000001f23217819 */ /* 0x000fe40000001e33 */
[----:B------:R-:W-:Y:S02]  /*1ad0*/  LOP3.LUT R60, R49, R58, R23, 0x96, !PT ;  /* 0x0000003a313c7212 */ /* 0x000fe400078e9617 */
[----:B------:R-:W-:-:S02]  /*1ae0*/  SHF.R.W.U32 R58, R41, 0x10, R45 ;  /* 0x00000010293a7819 */ /* 0x000fc40000001e2d */
[C---:B------:R-:W-:Y:S02]  /*1af0*/  IADD3.X R55, PT, PT, R56.reuse, UR33, R31, P0, P1 ;  /* 0x0000002138377c10 */ /* 0x040fe400087e241f */
[----:B------:R-:W-:Y:S02]  /*1b00*/  LOP3.LUT R49, R56, R50, R27, 0x96, !PT ;  /* 0x0000003238317212 */ /* 0x000fe400078e961b */
[----:B------:R-:W-:Y:S02]  /*1b10*/  SHF.R.W.U32 R35, R51, 0x1f, R35 ;  /* 0x0000001f33237819 */ /* 0x000fe40000001e23 */
[----:B------:R-:W-:Y:S02]  /*1b20*/  IADD3 R23, P0, PT, R33, R54, RZ ;  /* 0x0000003621177210 */ /* 0x000fe40007f1e0ff */
[----:B------:R-:W-:Y:S02]  /*1b30*/  SHF.R.W.U32 R56, R45, 0x10, R41 ;  /* 0x000000102d387819 */ /* 0x000fe40000001e29 */
[----:B------:R-:W-:-:S02]  /*1b40*/  LOP3.LUT R50, R55, R58, RZ, 0x3c, !PT ;  /* 0x0000003a37327212 */ /* 0x000fc400078e3cff */
[----:B------:R-:W-:Y:S01]  /*1b50*/  SHF.R.W.U32 R27, R49, 0x10, R60 ;  /* 0x00000010311b7819 */ /* 0x000fe20000001e3c */
[----:B------:R-:W-:Y:S01]  /*1b60*/  IMAD.X R24, R35, 0x1, R24, P0 ;  /* 0x0000000123187824 */ /* 0x000fe200000e0618 */
[----:B------:R-:W-:Y:S02]  /*1b70*/  SHF.R.W.U32 R60, R60, 0x10, R49 ;  /* 0x000000103c3c7819 */ /* 0x000fe40000001e31 */
[----:B------:R-:W-:Y:S02]  /*1b80*/  IADD3 R29, P3, PT, R50, R29, RZ ;  /* 0x0000001d321d7210 */ /* 0x000fe40007f7e0ff */
[----:B------:R-:W-:Y:S02]  /*1b90*/  LOP3.LUT R41, R19, R56, RZ, 0x3c, !PT ;  /* 0x0000003813297212 */ /* 0x000fe400078e3cff */
[----:B------:R-:W-:Y:S02]  /*1ba0*/  IADD3 R43, P1, PT, R60, R43, RZ ;  /* 0x0000002b3c2b7210 */ /* 0x000fe40007f3e0ff */
[----:B------:R-:W-:-:S02]  /*1bb0*/  IADD3 R49, P0, PT, R56, R37, RZ ;  /* 0x0000002538317210 */ /* 0x000fc40007f1e0ff */
[----:B------:R-:W-:Y:S01]  /*1bc0*/  LOP3.LUT R45, R24, R27, RZ, 0x3c, !PT ;  /* 0x0000001b182d7212 */ /* 0x000fe200078e3cff */
[----:B------:R-:W-:Y:S01]  /*1bd0*/  IMAD.X R52, R41, 0x1, R52, P3 ;  /* 0x0000000129347824 */ /* 0x000fe200018e0634 */
[----:B------:R-:W-:Y:S01]  /*1be0*/  LOP3.LUT R37, R49, R28, RZ, 0x3c, !PT ;  /* 0x0000001c31257212 */ /* 0x000fe200078e3cff */
[----:B------:R-:W-:Y:S01]  /*1bf0*/  IMAD.X R41, R27, 0x1, R48, P1 ;  /* 0x000000011b297824 */ /* 0x000fe200008e0630 */
[----:B------:R-:W-:Y:S01]  /*1c00*/  IADD3 R28, P2, PT, R45, R49, RZ ;  /* 0x000000312d1c7210 */ /* 0x000fe20007f5e0ff */
[----:B------:R-:W-:Y:S01]  /*1c10*/  IMAD.X R45, R58, 0x1, R25, P0 ;  /* 0x000000013a2d7824 */ /* 0x000fe200000e0619 */
[----:B------:R-:W-:Y:S02]  /*1c20*/  LOP3.LUT R54, R23, R60, RZ, 0x3c, !PT ;  /* 0x0000003c17367212 */ /* 0x000fe400078e3cff */
[----:B------:R-:W-:Y:S02]  /*1c30*/  LOP3.LUT R25, R43, R34, RZ, 0x3c, !PT ;  /* 0x000000222b197212 */ /* 0x000fe400078e3cff */
[----:B------:R-:W-:Y:S01]  /*1c40*/  LOP3.LUT R48, R41, R36, RZ, 0x3c, !PT ;  /* 0x0000002429307212 */ /* 0x000fe200078e3cff */
[----:B------:R-:W-:Y:S01]  /*1c50*/  IMAD.X R54, R54, 0x1, R45, P2 ;  /* 0x0000000136367824 */ /* 0x000fe200010e062d */
[----:B------:R-:W-:-:S02]  /*1c60*/  LOP3.LUT R50, R45, R21, RZ, 0x3c, !PT ;  /* 0x000000152d327212 */ /* 0x000fc400078e3cff */
[----:B------:R-:W-:Y:S02]  /*1c70*/  SHF.R.W.U32 R21, R48, 0x1f, R25 ;  /* 0x0000001f30157819 */ /* 0x000fe40000001e19 */
[----:B------:R-:W-:Y:S02]  /*1c80*/  SHF.R.W.U32 R34, R50, 0x1f, R37 ;  /* 0x0000001f32227819 */ /* 0x000fe40000001e25 */
[----:B------:R-:W-:Y:S02]  /*1c90*/  LOP3.LUT R33, R28, R33, RZ, 0x3c, !PT ;  /* 0x000000211c217212 */ /* 0x000fe400078e3cff */
[----:B------:R-:W-:Y:S02]  /*1ca0*/  LOP3.LUT R35, R54, R35, RZ, 0x3c, !PT ;  /* 0x0000002336237212 */ /* 0x000fe400078e3cff */
[----:B------:R-:W-:Y:S02]  /*1cb0*/  SHF.R.W.U32 R36, R37, 0x1f, R50 ;  /* 0x0000001f25247819 */ /* 0x000fe40000001e32 */
[----:B------:R-:W-:-:S02]  /*1cc0*/  SHF.R.W.U32 R25, R25, 0x1f, R48 ;  /* 0x0000001f19197819 */ /* 0x000fc40000001e30 */
[----:B------:R-:W-:Y:S02]  /*1cd0*/  IADD3 R40, P3, P4, R40, UR28, R21 ;  /* 0x0000001c28287c10 */ /* 0x000fe4000fc7e015 */
[----:B------:R-:W-:Y:S02]  /*1ce0*/  LOP3.LUT R50, R29, R22, RZ, 0x3c, !PT ;  /* 0x000000161d327212 */ /* 0x000fe400078e3cff */
[----:B------:R-:W-:Y:S02]  /*1cf0*/  LOP3.LUT R31, R52, R31, RZ, 0x3c, !PT ;  /* 0x0000001f341f7212 */ /* 0x000fe400078e3cff */
[----:B------:R-:W-:Y:S02]  /*1d00*/  IADD3 R39, P1, P2, R39, UR22, R34 ;  /* 0x0000001627277c10 */ /* 0x000fe4000fa3e022 */
[----:B------:R-:W-:Y:S02]  /*1d10*/  SHF.R.W.U32 R22, R33, 0x18, R35 ;  /* 0x0000001821167819 */ /* 0x000fe40000001e23 */
[----:B------:R-:W-:-:S02]  /*1d20*/  IADD3.X R53, PT, PT, R26, UR29, R25, P3, P4 ;  /* 0x0000001d1a357c10 */ /* 0x000fc40009fe8419 */
[----:B------:R-:W-:Y:S02]  /*1d30*/  SHF.R.W.U32 R48, R50, 0x18, R31 ;  /* 0x0000001832307819 */ /* 0x000fe40000001e1f */
[----:B------:R-:W-:Y:S02]  /*1d40*/  IADD3.X R47, PT, PT, R47, UR23, R36, P1, P2 ;  /* 0x000000172f2f7c10 */ /* 0x000fe40008fe4424 */
[----:B------:R-:W-:Y:S02]  /*1d50*/  SHF.R.W.U32 R50, R31, 0x18, R50 ;  /* 0x000000181f327819 */ /* 0x000fe40000001e32 */
[----:B------:R-:W-:Y:S02]  /*1d60*/  IADD3 R37, P0, PT, R22, R23, RZ ;  /* 0x0000001716257210 */ /* 0x000fe40007f1e0ff */
[----:B------:R-:W-:Y:S02]  /*1d70*/  SHF.R.W.U32 R26, R35, 0x18, R33 ;  /* 0x00000018231a7819 */ /* 0x000fe40000001e21 */
[----:B------:R-:W-:-:S02]  /*1d80*/  LOP3.LUT R31, R53, R46, RZ, 0x3c, !PT ;  /* 0x0000002e351f7212 */ /* 0x000fc400078e3cff */
[----:B------:R-:W-:Y:S02]  /*1d90*/  IADD3 R57, P2, P3, R48, R19, R20 ;  /* 0x0000001330397210 */ /* 0x000fe40007b5e014 */
[----:B------:R-:W-:Y:S02]  /*1da0*/  LOP3.LUT R33, R47, R38, RZ, 0x3c, !PT ;  /* 0x000000262f217212 */ /* 0x000fe400078e3cff */
[----:B------:R-:W-:Y:S01]  /*1db0*/  LOP3.LUT R27, R37, R24, R27, 0x96, !PT ;  /* 0x00000018251b7212 */ /* 0x000fe200078e961b */
[----:B------:R-:W-:Y:S01]  /*1dc0*/  IMAD.X R24, R26, 0x1, R24, P0 ;  /* 0x000000011a187824 */ /* 0x000fe200000e0618 */
[----:B------:R-:W-:Y:S02]  /*1dd0*/  IADD3 R44, P1, PT, R31, R44, RZ ;  /* 0x0000002c1f2c7210 */ /* 0x000fe40007f3e0ff */
[----:B------:R-:W-:Y:S02]  /*1de0*/  LOP3.LUT R31, R57, R55, R58, 0x96, !PT ;  /* 0x00000037391f7212 */ /* 0x000fe400078e963a */
[----:B------:R-:W-:-:S02]  /*1df0*/  IADD3 R43, P0, PT, R33, R43, RZ ;  /* 0x0000002b212b7210 */ /* 0x000fc40007f1e0ff */
[----:B------:R-:W-:Y:S02]  /*1e00*/  LOP3.LUT R58, R39, R30, RZ, 0x3c, !PT ;  /* 0x0000001e273a7212 */ /* 0x000fe400078e3cff */
[----:B------:R-:W-:Y:S02]  /*1e10*/  IADD3.X R55, PT, PT, R50, UR24, R55, P2, P3 ;  /* 0x0000001832377c10 */ /* 0x000fe400097e6437 */
[----:B------:R-:W-:Y:S01]  /*1e20*/  LOP3.LUT R60, R24, R23, R60, 0x96, !PT ;  /* 0x00000017183c7212 */ /* 0x000fe200078e963c */
[----:B------:R-:W-:Y:S01]  /*1e30*/  IMAD.X R41, R58, 0x1, R41, P0 ;  /* 0x000000013a297824 */ /* 0x000fe200000e0629 */
[----:B------:R-:W-:Y:S02]  /*1e40*/  LOP3.LUT R23, R40, R32, RZ, 0x3c, !PT ;  /* 0x0000002028177212 */ /* 0x000fe400078e3cff */
[----:B------:R-:W-:Y:S02]  /*1e50*/  LOP3.LUT R56, R55, R19, R56, 0x96, !PT ;  /* 0x0000001337387212 */ /* 0x000fe400078e9638 */
[----:B------:R-:W-:Y:S01]  /*1e60*/  SHF.R.W.U32 R19, R27, 0x10, R60 ;  /* 0x000000101b137819 */ /* 0x000fe20000001e3c */
[----:B------:R-:W-:Y:S01]  /*1e70*/  IMAD.X R42, R23, 0x1, R42, P1 ;  /* 0x00000001172a7824 */ /* 0x000fe200008e062a */
[----:B------:R-:W-:-:S02]  /*1e80*/  LOP3.LUT R34, R43, R34, RZ, 0x3c, !PT ;  /* 0x000000222b227212 */ /* 0x000fc400078e3cff */
[----:B------:R-:W-:Y:S02]  /*1e90*/  LOP3.LUT R23, R41, R36, RZ, 0x3c, !PT ;  /* 0x0000002429177212 */ /* 0x000fe400078e3cff */
[----:B------:R-:W-:Y:S02]  /*1ea0*/  SHF.R.W.U32 R27, R60, 0x10, R27 ;  /* 0x000000103c1b7819 */ /* 0x000fe40000001e1b */
[----:B------:R-:W-:Y:S02]  /*1eb0*/  IADD3 R45, P0, PT, R19, R28, RZ ;  /* 0x0000001c132d7210 */ /* 0x000fe40007f1e0ff */
[----:B------:R-:W-:Y:S02]  /*1ec0*/  SHF.R.W.U32 R28, R34, 0x18, R23 ;  /* 0x00000018221c7819 */ /* 0x000fe40000001e17 */
[----:B------:R-:W-:Y:S01]  /*1ed0*/  SHF.R.W.U32 R34, R23, 0x18, R34 ;  /* 0x0000001817227819 */ /* 0x000fe20000001e22 */
[----:B------:R-:W-:Y:S01]  /*1ee0*/  IMAD.X R23, R27, 0x1, R54, P0 ;  /* 0x000000011b177824 */ /* 0x000fe200000e0636 */
[----:B------:R-:W-:-:S02]  /*1ef0*/  SHF.R.W.U32 R36, R31, 0x10, R56 ;  /* 0x000000101f247819 */ /* 0x000fc40000001e38 */
[----:B------:R-:W-:Y:S02]  /*1f00*/  LOP3.LUT R21, R44, R21, RZ, 0x3c, !PT ;  /* 0x000000152c157212 */ /* 0x000fe400078e3cff */
[----:B------:R-:W-:Y:S02]  /*1f10*/  LOP3.LUT R54, R42, R25, RZ, 0x3c, !PT ;  /* 0x000000192a367212 */ /* 0x000fe400078e3cff */
[----:B------:R-:W-:Y:S02]  /*1f20*/  LOP3.LUT R25, R45, R22, RZ, 0x3c, !PT ;  /* 0x000000162d197212 */ /* 0x000fe400078e3cff */
[----:B------:R-:W-:Y:S02]  /*1f30*/  LOP3.LUT R26, R23, R26, RZ, 0x3c, !PT ;  /* 0x0000001a171a7212 */ /* 0x000fe400078e3cff */
[----:B------:R-:W-:Y:S02]  /*1f40*/  SHF.R.W.U32 R31, R56, 0x10, R31 ;  /* 0x00000010381f7819 */ /* 0x000fe40000001e1f */
[----:B------:R-:W-:-:S02]  /*1f50*/  IADD3 R29, P0, PT, R36, R29, RZ ;  /* 0x0000001d241d7210 */ /* 0x000fc40007f1e0ff */
[----:B------:R-:W-:Y:S02]  /*1f60*/  SHF.R.W.U32 R33, R21, 0x18, R54 ;  /* 0x0000001815217819 */ /* 0x000fe40000001e36 */
[----:B------:R-:W-:Y:S02]  /*1f70*/  SHF.R.W.U32 R22, R26, 0x1f, R25 ;  /* 0x0000001f1a167819 */ /* 0x000fe40000001e19 */
[----:B------:R-:W-:Y:S01]  /*1f80*/  SHF.R.W.U32 R26, R25, 0x1f, R26 ;  /* 0x0000001f191a7819 */ /* 0x000fe20000001e1a */
[----:B------:R-:W-:Y:S01]  /*1f90*/  IMAD.X R35, R31, 0x1, R52, P0 ;  /* 0x000000011f237824 */ /* 0x000fe200000e0634 */
[----:B------:R-:W-:Y:S02]  /*1fa0*/  IADD3 R25, P2, P3, R33, UR18, R40 ;  /* 0x0000001221197c10 */ /* 0x000fe4000fb5e028 */
[----:B------:R-:W-:Y:S02]  /*1fb0*/  SHF.R.W.U32 R21, R54, 0x18, R21 ;  /* 0x0000001836157819 */ /* 0x000fe40000001e15 */
[----:B------:R-:W-:-:S02]  /*1fc0*/  IADD3 R49, P0, P1, R28, UR16, R39 ;  /* 0x000000101c317c10 */ /* 0x000fc4000f91e027 */
[----:B------:R-:W-:Y:S02]  /*1fd0*/  LOP3.LUT R51, R25, R53, R46, 0x96, !PT ;  /* 0x0000003519337212 */ /* 0x000fe400078e962e */
[----:B------:R-:W-:Y:S02]  /*1fe0*/  IADD3.X R53, PT, PT, R21, UR19, R53, P2, P3 ;  /* 0x0000001315357c10 */ /* 0x000fe400097e6435 */
[----:B------:R-:W-:Y:S02]  /*1ff0*/  LOP3.LUT R48, R29, R48, RZ, 0x3c, !PT ;  /* 0x000000301d307212 */ /* 0x000fe400078e3cff */
[----:B------:R-:W-:Y:S02]  /*2000*/  LOP3.LUT R59, R35, R50, RZ, 0x3c, !PT ;  /* 0x00000032233b7212 */ /* 0x000fe400078e3cff */
[----:B------:R-:W-:Y:S02]  /*2010*/  LOP3.LUT R46, R49, R47, R38, 0x96, !PT ;  /* 0x0000002f312e7212 */ /* 0x000fe400078e9626 */
[----:B------:R-:W-:-:S02]  /*2020*/  IADD3.X R47, PT, PT, R34, UR17, R47, P0, P1 ;  /* 0x00000011222f7c10 */ /* 0x000fc400087e242f */
[----:B------:R-:W-:Y:S02]  /*2030*/  IADD3 R38, P0, P1, R49, UR22, R22 ;  /* 0x0000001631267c10 */ /* 0x000fe4000f91e016 */
[----:B------:R-:W-:Y:S02]  /*2040*/  LOP3.LUT R50, R53, R40, R32, 0x96, !PT ;  /* 0x0000002835327212 */ /* 0x000fe400078e9620 */
[----:B------:R-:W-:Y:S02]  /*2050*/  SHF.R.W.U32 R32, R59, 0x1f, R48 ;  /* 0x0000001f3b207819 */ /* 0x000fe40000001e30 */
[----:B------:R-:W-:Y:S02]  /*2060*/  IADD3.X R40, PT, PT, R47, UR23, R26, P0, P1 ;  /* 0x000000172f287c10 */ /* 0x000fe400087e241a */
[----:B------:R-:W-:Y:S02]  /*2070*/  SHF.R.W.U32 R49, R50, 0x10, R51 ;  /* 0x0000001032317819 */ /* 0x000fe40000001e33 */
[----:B------:R-:W-:-:S02]  /*2080*/  SHF.R.W.U32 R59, R48, 0x1f, R59 ;  /* 0x0000001f303b7819 */ /* 0x000fc40000001e3b */
[----:B------:R-:W-:Y:S02]  /*2090*/  IADD3 R37, P0, P1, R32, UR28, R37 ;  /* 0x0000001c20257c10 */ /* 0x000fe4000f91e025 */
[----:B------:R-:W-:Y:S02]  /*20a0*/  LOP3.LUT R47, R47, R39, R30, 0x96, !PT ;  /* 0x000000272f2f7212 */ /* 0x000fe400078e961e */
[----:B------:R-:W-:Y:S02]  /*20b0*/  SHF.R.W.U32 R51, R51, 0x10, R50 ;  /* 0x0000001033337819 */ /* 0x000fe40000001e32 */
[----:B------:R-:W-:Y:S02]  /*20c0*/  LOP3.LUT R48, R40, R49, RZ, 0x3c, !PT ;  /* 0x0000003128307212 */ /* 0x000fe400078e3cff */
[----:B------:R-:W-:Y:S02]  /*20d0*/  IADD3.X R39, PT, PT, R59, UR29, R24, P0, P1 ;  /* 0x0000001d3b277c10 */ /* 0x000fe400087e2418 */
[----:B------:R-:W-:-:S02]  /*20e0*/  SHF.R.W.U32 R30, R47, 0x10, R46 ;  /* 0x000000102f1e7819 */ /* 0x000fc40000001e2e */
[----:B------:R-:W-:Y:S02]  /*20f0*/  SHF.R.W.U32 R24, R46, 0x10, R47 ;  /* 0x000000102e187819 */ /* 0x000fe40000001e2f */
[----:B------:R-:W-:Y:S02]  /*2100*/  IADD3 R46, P1, PT, R51, R44, RZ ;  /* 0x0000002c332e7210 */ /* 0x000fe40007f3e0ff */
[----:B------:R-:W-:Y:S02]  /*2110*/  IADD3 R29, P3, PT, R48, R29, RZ ;  /* 0x0000001d301d7210 */ /* 0x000fe40007f7e0ff */
[----:B------:R-:W-:Y:S02]  /*2120*/  LOP3.LUT R44, R38, R51, RZ, 0x3c, !PT ;  /* 0x00000033262c7212 */ /* 0x000fe400078e3cff */
[----:B------:R-:W-:Y:S02]  /*2130*/  IADD3 R43, P0, PT, R24, R43, RZ ;  /* 0x0000002b182b7210 */ /* 0x000fe40007f1e0ff */
[----:B------:R-:W-:Y:S01]  /*2140*/  LOP3.LUT R47, R39, R30, RZ, 0x3c, !PT ;  /* 0x0000001e272f7212 */ /* 0x000fe200078e3cff */
[----:B------:R-:W-:-:S02]  /*2150*/  IMAD.X R35, R44, 0x1, R35, P3 ;  /* 0x000000012c237824 */ /* 0x000fc400018e0623 */
[----:B------:R-:W-:Y:S01]  /*2160*/  IMAD.X R44, R49, 0x1, R42, P1 ;  /* 0x00000001312c7824 */ /* 0x000fe200008e062a */
[----:B------:R-:W-:Y:S01]  /*2170*/  IADD3 R47, P2, PT, R47, R46, RZ ;  /* 0x0000002e2f2f7210 */ /* 0x000fe20007f5e0ff */
[----:B------:R-:W-:Y:S01]  /*2180*/  IMAD.X R41, R30, 0x1, R41, P0 ;  /* 0x000000011e297824 */ /* 0x000fe200000e0629 */
[----:B------:R-:W-:Y:S02]  /*2190*/  LOP3.LUT R42, R37, R24, RZ, 0x3c, !PT ;  /* 0x00000018252a7212 */ /* 0x000fe400078e3cff */
[----:B------:R-:W-:Y:S02]  /*21a0*/  LOP3.LUT R56, R44, R21, RZ, 0x3c, !PT ;  /* 0x000000152c387212 */ /* 0x000fe400078e3cff */
[----:B------:R-:W-:Y:S02]  /*21b0*/  LOP3.LUT R28, R43, R28, RZ, 0x3c, !PT ;  /* 0x0000001c2b1c7212 */ /* 0x000fe400078e3cff */
        /* <DEDUP_REMOVED lines=10> */
[----:B------:R-:W-:Y:S02]  /*2260*/  LOP3.LUT R32, R47, R32, RZ, 0x3c, !PT ;  /* 0x000000202f207212 */ /* 0x000fe400078e3cff */
[----:B------:R-:W-:Y:S02]  /*2270*/  LOP3.LUT R59, R34, R59, RZ, 0x3c, !PT ;  /* 0x0000003b223b7212 */ /* 0x000fe400078e3cff */
[----:B------:R-:W-:Y:S02]  /*2280*/  IADD3 R46, P3, PT, R26, R57, RZ ;  /* 0x000000391a2e7210 */ /* 0x000fe40007f7e0ff */
[----:B------:R-:W-:Y:S02]  /*2290*/  SHF.R.W.U32 R33, R61, 0x18, R42 ;  /* 0x000000183d217819 */ /* 0x000fe40000001e2a */
[----:B------:R-:W-:-:S02]  /*22a0*/  IADD3 R25, P2, PT, R22, R25, RZ ;  /* 0x0000001916197210 */ /* 0x000fc40007f5e0ff */
[----:B------:R-:W-:Y:S01]  /*22b0*/  IADD3 R58, P0, P1, R21, UR18, R38 ;  /* 0x00000012153a7c10 */ /* 0x000fe2000f91e026 */
[----:B------:R-:W-:Y:S01]  /*22c0*/  IMAD.X R50, R56, 0x1, R55, P3 ;  /* 0x0000000138327824 */ /* 0x000fe200018e0637 */
[----:B------:R-:W-:Y:S02]  /*22d0*/  SHF.R.W.U32 R52, R32, 0x18, R59 ;  /* 0x0000001820347819 */ /* 0x000fe40000001e3b */
[----:B------:R-:W-:Y:S01]  /*22e0*/  SHF.R.W.U32 R54, R59, 0x18, R32 ;  /* 0x000000183b367819 */ /* 0x000fe20000001e20 */
[----:B------:R-:W-:Y:S01]  /*22f0*/  IMAD.X R53, R28, 0x1, R53, P2 ;  /* 0x000000011c357824 */ /* 0x000fe200010e0635 */
[----:B------:R-:W-:-:S04]  /*2300*/  IADD3.X R32, PT, PT, R33, UR19, R40, P0, P1 ;  /* 0x0000001321207c10 */ /* 0x000fc800087e2428 */
[----:B------:R-:W-:Y:S02]  /*2310*/  LOP3.LUT R51, R32, R38, R51, 0x96, !PT ;  /* 0x0000002620337212 */ /* 0x000fe400078e9633 */
[----:B------:R-:W-:Y:S02]  /*2320*/  LOP3.LUT R38, R50, R27, RZ, 0x3c, !PT ;  /* 0x0000001b32267212 */ /* 0x000fe400078e3cff */
[----:B------:R-:W-:Y:S02]  /*2330*/  LOP3.LUT R42, R53, R31, RZ, 0x3c, !PT ;  /* 0x0000001f352a7212 */ /* 0x000fe400078e3cff */
[----:B------:R-:W-:Y:S02]  /*2340*/  IADD3 R48, P0, P1, R52, UR32, R37 ;  /* 0x0000002034307c10 */ /* 0x000fe4000f91e025 */
[----:B------:R-:W-:Y:S02]  /*2350*/  IADD3 R43, P3, PT, R38, R43, RZ ;  /* 0x0000002b262b7210 */ /* 0x000fe40007f7e0ff */
[----:B------:R-:W-:-:S02]  /*2360*/  IADD3 R45, P2, PT, R42, R45, RZ ;  /* 0x0000002d2a2d7210 */ /* 0x000fc40007f5e0ff */
[----:B------:R-:W-:Y:S02]  /*2370*/  LOP3.LUT R38, R25, R36, RZ, 0x3c, !PT ;  /* 0x0000002419267212 */ /* 0x000fe400078e3cff */
[----:B------:R-:W-:Y:S02]  /*2380*/  IADD3.X R42, PT, PT, R54, UR33, R39, P0, P1 ;  /* 0x00000021362a7c10 */ /* 0x000fe400087e2427 */
[----:B------:R-:W-:Y:S01]  /*2390*/  LOP3.LUT R40, R58, R40, R49, 0x96, !PT ;  /* 0x000000283a287212 */ /* 0x000fe200078e9631 */
[----:B------:R-:W-:Y:S01]  /*23a0*/  IMAD.X R23, R38, 0x1, R23, P2 ;  /* 0x0000000126177824 */ /* 0x000fe200010e0617 */
[----:B------:R-:W-:Y:S02]  /*23b0*/  LOP3.LUT R44, R48, R39, R30, 0x96, !PT ;  /* 0x00000027302c7212 */ /* 0x000fe400078e961e */
[----:B------:R-:W-:Y:S02]  /*23c0*/  LOP3.LUT R39, R42, R37, R24, 0x96, !PT ;  /* 0x000000252a277212 */ /* 0x000fe400078e9618 */
[----:B------:R-:W-:-:S02]  /*23d0*/  SHF.R.W.U32 R24, R40, 0x10, R51 ;  /* 0x0000001028187819 */ /* 0x000fc40000001e33 */
[----:B------:R-:W-:Y:S02]  /*23e0*/  LOP3.LUT R30, R46, R19, RZ, 0x3c, !PT ;  /* 0x000000132e1e7212 */ /* 0x000fe400078e3cff */
[----:B------:R-:W-:Y:S02]  /*23f0*/  LOP3.LUT R37, R23, R28, RZ, 0x3c, !PT ;  /* 0x0000001c17257212 */ /* 0x000fe400078e3cff */
[----:B------:R-:W-:Y:S02]  /*2400*/  SHF.R.W.U32 R38, R51, 0x10, R40 ;  /* 0x0000001033267819 */ /* 0x000fe40000001e28 */
[----:B------:R-:W-:Y:S01]  /*2410*/  IADD3 R28, P0, PT, R24, R29, RZ ;  /* 0x0000001d181c7210 */ /* 0x000fe20007f1e0ff */
[----:B------:R-:W-:Y:S01]  /*2420*/  IMAD.X R41, R30, 0x1, R41, P3 ;  /* 0x000000011e297824 */ /* 0x000fe200018e0629 */
[----:B------:R-:W-:Y:S02]  /*2430*/  LOP3.LUT R40, R45, R22, RZ, 0x3c, !PT ;  /* 0x000000162d287212 */ /* 0x000fe400078e3cff */
[----:B------:R-:W-:-:S02]  /*2440*/  SHF.R.W.U32 R30, R44, 0x10, R39 ;  /* 0x000000102c1e7819 */ /* 0x000fc40000001e27 */
[----:B------:R-:W-:Y:S01]  /*2450*/  SHF.R.W.U32 R29, R39, 0x10, R44 ;  /* 0x00000010271d7819 */ /* 0x000fe20000001e2c */
[----:B------:R-:W-:Y:S01]  /*2460*/  IMAD.X R44, R38, 0x1, R35, P0 ;  /* 0x00000001262c7824 */ /* 0x000fe200000e0623 */
[----:B------:R-:W-:Y:S02]  /*2470*/  LOP3.LUT R26, R43, R26, RZ, 0x3c, !PT ;  /* 0x0000001a2b1a7212 */ /* 0x000fe400078e3cff */
[----:B------:R-:W-:Y:S02]  /*2480*/  LOP3.LUT R35, R41, R56, RZ, 0x3c, !PT ;  /* 0x0000003829237212 */ /* 0x000fe400078e3cff */
[----:B------:R-:W-:Y:S02]  /*2490*/  SHF.R.W.U32 R22, R40, 0x18, R37 ;  /* 0x0000001828167819 */ /* 0x000fe40000001e25 */
[----:B------:R-:W-:Y:S02]  /*24a0*/  IADD3 R47, P0, PT, R30, R47, RZ ;  /* 0x0000002f1e2f7210 */ /* 0x000fe40007f1e0ff */
[----:B------:R-:W-:-:S02]  /*24b0*/  SHF.R.W.U32 R40, R37, 0x18, R40 ;  /* 0x0000001825287819 */ /* 0x000fc40000001e28 */
[----:B------:R-:W-:Y:S02]  /*24c0*/  LOP3.LUT R37, R28, R21, RZ, 0x3c, !PT ;  /* 0x000000151c257212 */ /* 0x000fe400078e3cff */
[----:B------:R-:W-:Y:S02]  /*24d0*/  LOP3.LUT R56, R44, R33, RZ, 0x3c, !PT ;  /* 0x000000212c387212 */ /* 0x000fe400078e3cff */
[----:B------:R-:W-:Y:S02]  /*24e0*/  SHF.R.W.U32 R39, R26, 0x18, R35 ;  /* 0x000000181a277819 */ /* 0x000fe40000001e23 */
[----:B------:R-:W-:Y:S01]  /*24f0*/  SHF.R.W.U32 R26, R35, 0x18, R26 ;  /* 0x00000018231a7819 */ /* 0x000fe20000001e1a */
[----:B------:R-:W-:Y:S01]  /*2500*/  IMAD.X R35, R29, 0x1, R34, P0 ;  /* 0x000000011d237824 */ /* 0x000fe200000e0622 */
[----:B------:R-:W-:Y:S02]  /*2510*/  SHF.R.W.U32 R21, R56, 0x1f, R37 ;  /* 0x0000001f38157819 */ /* 0x000fe40000001e25 */
[----:B------:R-:W-:-:S02]  /*2520*/  SHF.R.W.U32 R33, R37, 0x1f, R56 ;  /* 0x0000001f25217819 */ /* 0x000fc40000001e38 */
[----:B------:R-:W-:Y:S02]  /*2530*/  IADD3 R56, P1, PT, R39, R46, RZ ;  /* 0x0000002e27387210 */ /* 0x000fe40007f3e0ff */
[----:B------:R-:W-:Y:S02]  /*2540*/  IADD3 R34, P0, PT, R22, R25, RZ ;  /* 0x0000001916227210 */ /* 0x000fe40007f1e0ff */
[----:B------:R-:W-:Y:S02]  /*2550*/  LOP3.LUT R49, R47, R52, RZ, 0x3c, !PT ;  /* 0x000000342f317212 */ /* 0x000fe400078e3cff */
[----:B------:R-:W-:Y:S01]  /*2560*/  LOP3.LUT R60, R35, R54, RZ, 0x3c, !PT ;  /* 0x00000036233c7212 */ /* 0x000fe200078e3cff */
[----:B------:R-:W-:Y:S01]  /*2570*/  IMAD.X R54, R26, 0x1, R50, P1 ;  /* 0x000000011a367824 */ /* 0x000fe200008e0632 */
[----:B------:R-:W-:Y:S01]  /*2580*/  LOP3.LUT R37, R34, R53, R31, 0x96, !PT ;  /* 0x0000003522257212 */ /* 0x000fe200078e961f */
[----:B------:R-:W-:Y:S01]  /*2590*/  IMAD.X R53, R40, 0x1, R53, P0 ;  /* 0x0000000128357824 */ /* 0x000fe200000e0635 */
[----:B------:R-:W-:-:S02]  /*25a0*/  LOP3.LUT R52, R56, R50, R27, 0x96, !PT ;  /* 0x0000003238347212 */ /* 0x000fc400078e961b */
[----:B------:R-:W-:Y:S02]  /*25b0*/  SHF.R.W.U32 R27, R60, 0x1f, R49 ;  /* 0x0000001f3c1b7819 */ /* 0x000fe40000001e31 */
[----:B------:R-:W-:Y:S02]  /*25c0*/  LOP3.LUT R51, R54, R46, R19, 0x96, !PT ;  /* 0x0000002e36337212 */ /* 0x000fe400078e9613 */
[----:B------:R-:W-:Y:S02]  /*25d0*/  SHF.R.W.U32 R31, R49, 0x1f, R60 ;  /* 0x0000001f311f7819 */ /* 0x000fe40000001e3c */
[----:B------:R-:W-:Y:S02]  /*25e0*/  LOP3.LUT R50, R53, R25, R36, 0x96, !PT ;  /* 0x0000001935327212 */ /* 0x000fe400078e9624 */
[----:B------:R-:W-:Y:S02]  /*25f0*/  IADD3 R19, P2, PT, R27, R56, RZ ;  /* 0x000000381b137210 */ /* 0x000fe40007f5e0ff */
[----:B------:R-:W-:-:S02]  /*2600*/  IADD3 R25, P0, P1, R48, UR20, R21 ;  /* 0x0000001430197c10 */ /* 0x000fc4000f91e015 */
[----:B------:R-:W-:Y:S01]  /*2610*/  SHF.R.W.U32 R36, R37, 0x10, R50 ;  /* 0x0000001025247819 */ /* 0x000fe20000001e32 */
[----:B------:R-:W-:Y:S01]  /*2620*/  IMAD.X R54, R31, 0x1, R54, P2 ;  /* 0x000000011f367824 */ /* 0x000fe200010e0636 */
[----:B------:R-:W-:Y:S02]  /*2630*/  SHF.R.W.U32 R50, R50, 0x10, R37 ;  /* 0x0000001032327819 */ /* 0x000fe40000001e25 */
[----:B------:R-:W-:Y:S02]  /*2640*/  IADD3.X R37, PT, PT, R42, UR21, R33, P0, P1 ;  /* 0x000000152a257c10 */ /* 0x000fe400087e2421 */
[----:B------:R-:W-:Y:S02]  /*2650*/  SHF.R.W.U32 R56, R51, 0x10, R52 ;  /* 0x0000001033387819 */ /* 0x000fe40000001e34 */
[----:B------:R-:W-:Y:S02]  /*2660*/  IADD3 R55, P0, PT, R36, R45, RZ ;  /* 0x0000002d24377210 */ /* 0x000fe40007f1e0ff */
[----:B------:R-:W-:-:S02]  /*2670*/  SHF.R.W.U32 R52, R52, 0x10, R51 ;  /* 0x0000001034347819 */ /* 0x000fc40000001e33 */
[----:B------:R-:W-:Y:S02]  /*2680*/  LOP3.LUT R42, R37, R56, RZ, 0x3c, !PT ;  /* 0x00000038252a7212 */ /* 0x000fe400078e3cff */
[----:B------:R-:W-:Y:S02]  /*2690*/  LOP3.LUT R49, R54, R50, RZ, 0x3c, !PT ;  /* 0x0000003236317212 */ /* 0x000fe400078e3cff */
[----:B------:R-:W-:Y:S02]  /*26a0*/  LOP3.LUT R45, R55, R22, RZ, 0x3c, !PT ;  /* 0x00000016372d7212 */ /* 0x000fe400078e3cff */
[----:B------:R-:W-:Y:S02]  /*26b0*/  IADD3 R46, P1, PT, R52, R43, RZ ;  /* 0x0000002b342e7210 */ /* 0x000fe40007f3e0ff */
[----:B------:R-:W-:Y:S02]  /*26c0*/  IADD3 R22, P2, PT, R42, R55, RZ ;  /* 0x000000372a167210 */ /* 0x000fe40007f5e0ff */
[----:B------:R-:W-:Y:S01]  /*26d0*/  IADD3 R28, P3, PT, R49, R28, RZ ;  /* 0x0000001c311c7210 */ /* 0x000fe20007f7e0ff */
[----:B------:R-:W-:Y:S01]  /*26e0*/  IMAD.X R49, R50, 0x1, R23, P0 ;  /* 0x0000000132317824 */ /* 0x000fe200000e0617 */
[----:B------:R-:W-:Y:S01]  /*26f0*/  LOP3.LUT R42, R25, R52, RZ, 0x3c, !PT ;  /* 0x00000034192a7212 */ /* 0x000fe200078e3cff */
[----:B------:R-:W-:Y:S01]  /*2700*/  IMAD.X R23, R56, 0x1, R41, P1 ;  /* 0x0000000138177824 */ /* 0x000fe200008e0629 */
        /* <DEDUP_REMOVED lines=11> */
[----:B------:R-:W-:Y:S02]  /*27c0*/  SHF.R.W.U32 R48, R39, 0x1f, R26 ;  /* 0x0000001f27307819 */ /* 0x000fe40000001e1a */
[----:B------:R-:W-:Y:S02]  /*27d0*/  SHF.R.W.U32 R26, R40, 0x18, R33 ;  /* 0x00000018281a7819 */ /* 0x000fe40000001e21 */
[----:B------:R-:W-:Y:S02]  /*27e0*/  IADD3 R39, P2, P3, R58, UR26, R41 ;  /* 0x0000001a3a277c10 */ /* 0x000fe4000fb5e029 */
[----:B------:R-:W-:-:S02]  /*27f0*/  IADD3 R34, P4, P5, R20, R34, R21 ;  /* 0x0000002214227210 */ /* 0x000fc40007d9e015 */
[----:B------:R-:W-:Y:S02]  /*2800*/  LOP3.LUT R27, R28, R27, RZ, 0x3c, !PT ;  /* 0x0000001b1c1b7212 */ /* 0x000fe400078e3cff */
[----:B------:R-:W-:Y:S02]  /*2810*/  LOP3.LUT R60, R44, R31, RZ, 0x3c, !PT ;  /* 0x0000001f2c3c7212 */ /* 0x000fe400078e3cff */
[----:B------:R-:W-:Y:S02]  /*2820*/  IADD3 R45, P0, P1, R26, UR16, R25 ;  /* 0x000000101a2d7c10 */ /* 0x000fe4000f91e019 */
[----:B------:R-:W-:Y:S02]  /*2830*/  IADD3.X R32, PT, PT, R32, UR27, R43, P2, P3 ;  /* 0x0000001b20207c10 */ /* 0x000fe400097e642b */
[----:B------:R-:W-:Y:S02]  /*2840*/  SHF.R.W.U32 R40, R33, 0x18, R40 ;  /* 0x0000001821287819 */ /* 0x000fe40000001e28 */
[----:B------:R-:W-:-:S02]  /*2850*/  IADD3.X R53, PT, PT, R53, UR24, R48, P4, P5 ;  /* 0x0000001835357c10 */ /* 0x000fc4000a7ea430 */
[----:B------:R-:W-:Y:S02]  /*2860*/  SHF.R.W.U32 R49, R27, 0x18, R60 ;  /* 0x000000181b317819 */ /* 0x000fe40000001e3c */
[----:B------:R-:W-:Y:S02]  /*2870*/  SHF.R.W.U32 R51, R60, 0x18, R27 ;  /* 0x000000183c337819 */ /* 0x000fe40000001e1b */
[----:B------:R-:W-:Y:S02]  /*2880*/  LOP3.LUT R56, R45, R37, R56, 0x96, !PT ;  /* 0x000000252d387212 */ /* 0x000fe400078e9638 */
[----:B------:R-:W-:Y:S02]  /*2890*/  LOP3.LUT R27, R32, R29, RZ, 0x3c, !PT ;  /* 0x0000001d201b7212 */ /* 0x000fe400078e3cff */
[----:B------:R-:W-:Y:S02]  /*28a0*/  IADD3.X R37, PT, PT, R40, UR17, R37, P0, P1 ;  /* 0x0000001128257c10 */ /* 0x000fe400087e2425 */
[----:B------:R-:W-:-:S02]  /*28b0*/  LOP3.LUT R58, R53, R38, RZ, 0x3c, !PT ;  /* 0x00000026353a7212 */ /* 0x000fc400078e3cff */
[----:B------:R-:W-:Y:S02]  /*28c0*/  IADD3 R46, P0, PT, R27, R46, RZ ;  /* 0x0000002e1b2e7210 */ /* 0x000fe40007f1e0ff */
[----:B------:R-:W-:Y:S02]  /*28d0*/  IADD3 R55, P2, P3, R49, UR30, R19 ;  /* 0x0000001e31377c10 */ /* 0x000fe4000fb5e013 */
[----:B------:R-:W-:Y:S02]  /*28e0*/  LOP3.LUT R27, R37, R25, R52, 0x96, !PT ;  /* 0x00000019251b7212 */ /* 0x000fe400078e9634 */
[----:B------:R-:W-:Y:S02]  /*28f0*/  IADD3 R47, P1, PT, R58, R47, RZ ;  /* 0x0000002f3a2f7210 */ /* 0x000fe40007f3e0ff */
[----:B------:R-:W-:Y:S02]  /*2900*/  LOP3.LUT R52, R34, R24, RZ, 0x3c, !PT ;  /* 0x0000001822347212 */ /* 0x000fe400078e3cff */
[----:B------:R-:W-:-:S02]  /*2910*/  LOP3.LUT R25, R55, R54, R50, 0x96, !PT ;  /* 0x0000003637197212 */ /* 0x000fc400078e9632 */
[----:B------:R-:W-:Y:S01]  /*2920*/  IADD3.X R54, PT, PT, R51, UR31, R54, P2, P3 ;  /* 0x0000001f33367c10 */ /* 0x000fe200097e6436 */
[----:B------:R-:W-:Y:S01]  /*2930*/  IMAD.X R35, R52, 0x1, R35, P1 ;  /* 0x0000000134237824 */ /* 0x000fe200008e0623 */
[----:B------:R-:W-:Y:S02]  /*2940*/  LOP3.LUT R58, R39, R30, RZ, 0x3c, !PT ;  /* 0x0000001e273a7212 */ /* 0x000fe400078e3cff */
[----:B------:R-:W-:Y:S02]  /*2950*/  SHF.R.W.U32 R33, R56, 0x10, R27 ;  /* 0x0000001038217819 */ /* 0x000fe40000001e1b */
[----:B------:R-:W-:Y:S01]  /*2960*/  LOP3.LUT R50, R54, R19, R36, 0x96, !PT ;  /* 0x0000001336327212 */ /* 0x000fe200078e9624 */
[----:B------:R-:W-:Y:S01]  /*2970*/  IMAD.X R36, R58, 0x1, R23, P0 ;  /* 0x000000013a247824 */ /* 0x000fe200000e0617 */
[----:B------:R-:W-:Y:S02]  /*2980*/  SHF.R.W.U32 R19, R27, 0x10, R56 ;  /* 0x000000101b137819 */ /* 0x000fe40000001e38 */
[----:B------:R-:W-:-:S02]  /*2990*/  LOP3.LUT R27, R47, R21, RZ, 0x3c, !PT ;  /* 0x000000152f1b7212 */ /* 0x000fc400078e3cff */
[----:B------:R-:W-:Y:S02]  /*29a0*/  LOP3.LUT R48, R35, R48, RZ, 0x3c, !PT ;  /* 0x0000003023307212 */ /* 0x000fe400078e3cff */
[----:B------:R-:W-:Y:S02]  /*29b0*/  IADD3 R23, P0, PT, R33, R22, RZ ;  /* 0x0000001621177210 */ /* 0x000fe40007f1e0ff */
[----:B------:R-:W-:Y:S02]  /*29c0*/  SHF.R.W.U32 R31, R25, 0x10, R50 ;  /* 0x00000010191f7819 */ /* 0x000fe40000001e32 */
[----:B------:R-:W-:Y:S02]  /*29d0*/  SHF.R.W.U32 R21, R27, 0x18, R48 ;  /* 0x000000181b157819 */ /* 0x000fe40000001e30 */
[----:B------:R-:W-:Y:S01]  /*29e0*/  SHF.R.W.U32 R22, R48, 0x18, R27 ;  /* 0x0000001830167819 */ /* 0x000fe20000001e1b */
[----:B------:R-:W-:Y:S01]  /*29f0*/  IMAD.X R27, R19, 0x1, R42, P0 ;  /* 0x00000001131b7824 */ /* 0x000fe200000e062a */
[----:B------:R-:W-:-:S02]  /*2a00*/  SHF.R.W.U32 R25, R50, 0x10, R25 ;  /* 0x0000001032197819 */ /* 0x000fc40000001e19 */
[----:B------:R-:W-:Y:S02]  /*2a10*/  LOP3.LUT R41, R46, R41, RZ, 0x3c, !PT ;  /* 0x000000292e297212 */ /* 0x000fe400078e3cff */
[----:B------:R-:W-:Y:S02]  /*2a20*/  LOP3.LUT R42, R36, R43, RZ, 0x3c, !PT ;  /* 0x0000002b242a7212 */ /* 0x000fe400078e3cff */
[----:B------:R-:W-:Y:S02]  /*2a30*/  IADD3 R28, P0, PT, R31, R28, RZ ;  /* 0x0000001c1f1c7210 */ /* 0x000fe40007f1e0ff */
[----:B------:R-:W-:Y:S02]  /*2a40*/  LOP3.LUT R48, R23, R26, RZ, 0x3c, !PT ;  /* 0x0000001a17307212 */ /* 0x000fe400078e3cff */
[----:B------:R-:W-:Y:S01]  /*2a50*/  LOP3.LUT R57, R27, R40, RZ, 0x3c, !PT ;  /* 0x000000281b397212 */ /* 0x000fe200078e3cff */
[----:B------:R-:W-:Y:S01]  /*2a60*/  IMAD.X R44, R25, 0x1, R44, P0 ;  /* 0x00000001192c7824 */ /* 0x000fe200000e062c */
[----:B------:R-:W-:-:S02]  /*2a70*/  SHF.R.W.U32 R26, R41, 0x18, R42 ;  /* 0x00000018291a7819 */ /* 0x000fc40000001e2a */
[----:B------:R-:W-:Y:S02]  /*2a80*/  SHF.R.W.U32 R43, R57, 0x1f, R48 ;  /* 0x0000001f392b7819 */ /* 0x000fe40000001e30 */
[----:B------:R-:W-:Y:S02]  /*2a90*/  SHF.R.W.U32 R40, R48, 0x1f, R57 ;  /* 0x0000001f30287819 */ /* 0x000fe40000001e39 */
[----:B------:R-:W-:Y:S02]  /*2aa0*/  IADD3 R57, P1, P2, R21, UR12, R34 ;  /* 0x0000000c15397c10 */ /* 0x000fe4000fa3e022 */
[----:B------:R-:W-:Y:S02]  /*2ab0*/  SHF.R.W.U32 R41, R42, 0x18, R41 ;  /* 0x000000182a297819 */ /* 0x000fe40000001e29 */
[----:B------:R-:W-:Y:S02]  /*2ac0*/  IADD3 R50, P0, PT, R26, R39, RZ ;  /* 0x000000271a327210 */ /* 0x000fe40007f1e0ff */
[----:B------:R-:W-:-:S02]  /*2ad0*/  LOP3.LUT R42, R28, R49, RZ, 0x3c, !PT ;  /* 0x000000311c2a7212 */ /* 0x000fc400078e3cff */
[----:B------:R-:W-:Y:S02]  /*2ae0*/  LOP3.LUT R51, R44, R51, RZ, 0x3c, !PT ;  /* 0x000000332c337212 */ /* 0x000fe400078e3cff */
[----:B------:R-:W-:Y:S01]  /*2af0*/  LOP3.LUT R49, R57, R53, R38, 0x96, !PT ;  /* 0x0000003539317212 */ /* 0x000fe200078e9626 */
[----:B------:R-:W-:Y:S01]  /*2b00*/  IMAD.X R59, R41, 0x1, R32, P0 ;  /* 0x00000001293b7824 */ /* 0x000fe200000e0620 */
[----:B------:R-:W-:Y:S02]  /*2b10*/  IADD3.X R53, PT, PT, R22, UR13, R53, P1, P2 ;  /* 0x0000000d16357c10 */ /* 0x000fe40008fe4435 */
[C---:B------:R-:W-:Y:S02]  /*2b20*/  LOP3.LUT R48, R50.reuse, R32, R29, 0x96, !PT ;  /* 0x0000002032307212 */ /* 0x040fe400078e961d */
[----:B------:R-:W-:Y:S02]  /*2b30*/  SHF.R.W.U32 R32, R51, 0x1f, R42 ;  /* 0x0000001f33207819 */ /* 0x000fe40000001e2a */
[----:B------:R-:W-:-:S02]  /*2b40*/  IADD3 R29, P2, P3, R50, UR26, R43 ;  /* 0x0000001a321d7c10 */ /* 0x000fc4000fb5e02b */
[----:B------:R-:W-:Y:S02]  /*2b50*/  LOP3.LUT R24, R53, R34, R24, 0x96, !PT ;  /* 0x0000002235187212 */ /* 0x000fe400078e9618 */
[----:B------:R-:W-:Y:S02]  /*2b60*/  SHF.R.W.U32 R42, R42, 0x1f, R51 ;  /* 0x0000001f2a2a7819 */ /* 0x000fe40000001e33 */
[----:B------:R-:W-:Y:S02]  /*2b70*/  IADD3 R38, P0, P1, R32, UR32, R45 ;  /* 0x0000002020267c10 */ /* 0x000fe4000f91e02d */
[C---:B------:R-:W-:Y:S02]  /*2b80*/  LOP3.LUT R51, R59.reuse, R39, R30, 0x96, !PT ;  /* 0x000000273b337212 */ /* 0x040fe400078e961e */
[----:B------:R-:W-:Y:S02]  /*2b90*/  IADD3.X R39, PT, PT, R59, UR27, R40, P2, P3 ;  /* 0x0000001b3b277c10 */ /* 0x000fe400097e6428 */
[----:B------:R-:W-:-:S02]  /*2ba0*/  SHF.R.W.U32 R34, R24, 0x10, R49 ;  /* 0x0000001018227819 */ /* 0x000fc40000001e31 */
[----:B------:R-:W-:Y:S02]  /*2bb0*/  SHF.R.W.U32 R30, R49, 0x10, R24 ;  /* 0x00000010311e7819 */ /* 0x000fe40000001e18 */
[----:B------:R-:W-:Y:S02]  /*2bc0*/  IADD3.X R24, PT, PT, R42, UR33, R37, P0, P1 ;  /* 0x000000212a187c10 */ /* 0x000fe400087e2425 */
[----:B------:R-:W-:Y:S02]  /*2bd0*/  SHF.R.W.U32 R37, R51, 0x10, R48 ;  /* 0x0000001033257819 */ /* 0x000fe40000001e30 */
[----:B------:R-:W-:Y:S02]  /*2be0*/  LOP3.LUT R49, R39, R34, RZ, 0x3c, !PT ;  /* 0x0000002227317212 */ /* 0x000fe400078e3cff */
[----:B------:R-:W-:Y:S02]  /*2bf0*/  SHF.R.W.U32 R45, R48, 0x10, R51 ;  /* 0x00000010302d7819 */ /* 0x000fe40000001e33 */
[----:B------:R-:W-:-:S02]  /*2c00*/  IADD3 R48, P1, PT, R30, R47, RZ ;  /* 0x0000002f1e307210 */ /* 0x000fc40007f3e0ff */
[----:B------:R-:W-:Y:S02]  /*2c10*/  LOP3.LUT R47, R24, R37, RZ, 0x3c, !PT ;  /* 0x00000025182f7212 */ /* 0x000fe400078e3cff */
[----:B------:R-:W-:Y:S02]  /*2c20*/  IADD3 R28, P3, PT, R49, R28, RZ ;  /* 0x0000001c311c7210 */ /* 0x000fe40007f7e0ff */
[----:B------:R-:W-:Y:S02]  /*2c30*/  IADD3 R49, P0, PT, R45, R46, RZ ;  /* 0x0000002e2d317210 */ /* 0x000fe40007f1e0ff */
[----:B------:R-:W-:Y:S02]  /*2c40*/  LOP3.LUT R46, R48, R21, RZ, 0x3c, !PT ;  /* 0x00000015302e7212 */ /* 0x000fe400078e3cff */
[----:B------:R-:W-:Y:S01]  /*2c50*/  IADD3 R21, P2, PT, R47, R48, RZ ;  /* 0x000000302f157210 */ /* 0x000fe20007f5e0ff */
[----:B------:R-:W-:Y:S01]  /*2c60*/  IMAD.X R48, R34, 0x1, R35, P1 ;  /* 0x0000000122307824 */ /* 0x000fe200008e0623 */
[----:B------:R-:W-:Y:S01]  /*2c70*/  LOP3.LUT R51, R38, R45, RZ, 0x3c, !PT ;  /* 0x0000002d26337212 */ /* 0x000fe200078e3cff */
[----:B------:R-:W-:Y:S01]  /*2c80*/  IMAD.X R36, R37, 0x1, R36, P0 ;  /* 0x0000000125247824 */ /* 0x000fe200000e0624 */
[----:B------:R-:W-:-:S03]  /*2c90*/  LOP3.LUT R47, R29, R30, RZ, 0x3c, !PT ;  /* 0x0000001e1d2f7212 */ /* 0x000fc600078e3cff */
[----:B------:R-:W-:Y:S01]  /*2ca0*/  IMAD.X R51, R51, 0x1, R48, P2 ;  /* 0x0000000133337824 */ /* 0x000fe200010e0630 */
[----:B------:R-:W-:Y:S01]  /*2cb0*/  LOP3.LUT R26, R49, R26, RZ, 0x3c, !PT ;  /* 0x0000001a311a7212 */ /* 0x000fe200078e3cff */
[----:B------:R-:W-:Y:S01]  /*2cc0*/  IMAD.X R35, R47, 0x1, R44, P3 ;  /* 0x000000012f237824 */ /* 0x000fe200018e062c */
[----:B------:R-:W-:Y:S02]  /*2cd0*/  LOP3.LUT R59, R36, R41, RZ, 0x3c, !PT ;  /* 0x00000029243b7212 */ /* 0x000fe400078e3cff */
[----:B------:R-:W-:Y:S02]  /*2ce0*/  LOP3.LUT R47, R21, R32, RZ, 0x3c, !PT ;  /* 0x00000020152f7212 */ /* 0x000fe400078e3cff */
[----:B------:R-:W-:Y:S02]  /*2cf0*/  LOP3.LUT R42, R51, R42, RZ, 0x3c, !PT ;  /* 0x0000002a332a7212 */ /* 0x000fe400078e3cff */
[----:B------:R-:W-:Y:S02]  /*2d00*/  LOP3.LUT R41, R48, R22, RZ, 0x3c, !PT ;  /* 0x0000001630297212 */ /* 0x000fe400078e3cff */
[----:B------:R-:W-:-:S02]  /*2d10*/  SHF.R.W.U32 R22, R59, 0x1f, R26 ;  /* 0x0000001f3b167819 */ /* 0x000fc40000001e1a */
[----:B------:R-:W-:Y:S02]  /*2d20*/  LOP3.LUT R58, R28, R43, RZ, 0x3c, !PT ;  /* 0x0000002b1c3a7212 */ /* 0x000fe400078e3cff */
[----:B------:R-:W-:Y:S02]  /*2d30*/  SHF.R.W.U32 R43, R47, 0x18, R42 ;  /* 0x000000182f2b7819 */ /* 0x000fe40000001e2a */
[----:B------:R-:W-:Y:S02]  /*2d40*/  SHF.R.W.U32 R26, R26, 0x1f, R59 ;  /* 0x0000001f1a1a7819 */ /* 0x000fe40000001e3b */
[----:B------:R-:W-:Y:S02]  /*2d50*/  SHF.R.W.U32 R32, R41, 0x1f, R46 ;  /* 0x0000001f29207819 */ /* 0x000fe40000001e2e */
[----:B------:R-:W-:Y:S02]  /*2d60*/  LOP3.LUT R59, R35, R40, RZ, 0x3c, !PT ;  /* 0x00000028233b7212 */ /* 0x000fe400078e3cff */
[----:B------:R-:W-:-:S02]  /*2d70*/  IADD3 R40, P2, P3, R57, UR20, R22 ;  /* 0x0000001439287c10 */ /* 0x000fc4000fb5e016 */
[----:B------:R-:W-:Y:S02]  /*2d80*/  IADD3 R52, P0, P1, R43, UR12, R38 ;  /* 0x0000000c2b347c10 */ /* 0x000fe4000f91e026 */
[----:B------:R-:W-:Y:S02]  /*2d90*/  SHF.R.W.U32 R41, R46, 0x1f, R41 ;  /* 0x0000001f2e297819 */ /* 0x000fe40000001e29 */
[----:B------:R-:W-:Y:S02]  /*2da0*/  SHF.R.W.U32 R47, R42, 0x18, R47 ;  /* 0x000000182a2f7819 */ /* 0x000fe40000001e2f */
[----:B------:R-:W-:Y:S02]  /*2db0*/  IADD3 R48, P4, PT, R32, R55, RZ ;  /* 0x0000003720307210 */ /* 0x000fe40007f9e0ff */
[----:B------:R-:W-:Y:S02]  /*2dc0*/  SHF.R.W.U32 R44, R58, 0x18, R59 ;  /* 0x000000183a2c7819 */ /* 0x000fe40000001e3b */
[----:B------:R-:W-:-:S02]  /*2dd0*/  IADD3.X R56, PT, PT, R53, UR21, R26, P2, P3 ;  /* 0x0000001535387c10 */ /* 0x000fc400097e641a */
[----:B------:R-:W-:Y:S01]  /*2de0*/  LOP3.LUT R42, R52, R24, R37, 0x96, !PT ;  /* 0x00000018342a7212 */ /* 0x000fe200078e9625 */
[----:B------:R-:W-:Y:S01]  /*2df0*/  IMAD.X R54, R41, 0x1, R54, P4 ;  /* 0x0000000129367824 */ /* 0x000fe200020e0636 */
[----:B------:R-:W-:Y:S02]  /*2e00*/  IADD3.X R24, PT, PT, R47, UR13, R24, P0, P1 ;  /* 0x0000000d2f187c10 */ /* 0x000fe400087e2418 */
[----:B------:R-:W-:Y:S02]  /*2e10*/  IADD3 R37, P0, P1, R44, UR28, R29 ;  /* 0x0000001c2c257c10 */ /* 0x000fe4000f91e01d */
[----:B------:R-:W-:Y:S02]  /*2e20*/  LOP3.LUT R50, R56, R25, RZ, 0x3c, !PT ;  /* 0x0000001938327212 */ /* 0x000fe400078e3cff */
[----:B------:R-:W-:Y:S02]  /*2e30*/  SHF.R.W.U32 R58, R59, 0x18, R58 ;  /* 0x000000183b3a7819 */ /* 0x000fe40000001e3a */
[----:B------:R-:W-:-:S02]  /*2e40*/  LOP3.LUT R45, R24, R38, R45, 0x96, !PT ;  /* 0x00000026182d7212 */ /* 0x000fc400078e962d */
[----:B------:R-:W-:Y:S02]  /*2e50*/  LOP3.LUT R38, R37, R39, R34, 0x96, !PT ;  /* 0x0000002725267212 */ /* 0x000fe400078e9622 */
[----:B------:R-:W-:Y:S02]  /*2e60*/  LOP3.LUT R46, R54, R19, RZ, 0x3c, !PT ;  /* 0x00000013362e7212 */ /* 0x000fe400078e3cff */
[----:B------:R-:W-:Y:S02]  /*2e70*/  IADD3 R23, P2, PT, R50, R23, RZ ;  /* 0x0000001732177210 */ /* 0x000fe40007f5e0ff */
[----:B------:R-:W-:Y:S02]  /*2e80*/  LOP3.LUT R34, R40, R31, RZ, 0x3c, !PT ;  /* 0x0000001f28227212 */ /* 0x000fe400078e3cff */
[----:B------:R-:W-:Y:S02]  /*2e90*/  IADD3.X R39, PT, PT, R58, UR29, R39, P0, P1 ;  /* 0x0000001d3a277c10 */ /* 0x000fe400087e2427 */
[----:B------:R-:W-:Y:S01]  /*2ea0*/  IADD3 R49, P3, PT, R46, R49, RZ ;  /* 0x000000312e317210 */ /* 0x000fe20007f7e0ff */
[----:B------:R-:W-:Y:S01]  /*2eb0*/  IMAD.X R27, R34, 0x1, R27, P2 ;  /* 0x00000001221b7824 */ /* 0x000fe200010e061b */
[----:B------:R-:W-:-:S02]  /*2ec0*/  LOP3.LUT R53, R48, R33, RZ, 0x3c, !PT ;  /* 0x0000002130357212 */ /* 0x000fc400078e3cff */
[----:B------:R-:W-:Y:S02]  /*2ed0*/  LOP3.LUT R55, R39, R29, R30, 0x96, !PT ;  /* 0x0000001d27377212 */ /* 0x000fe400078e961e */
[----:B------:R-:W-:Y:S01]  /*2ee0*/  SHF.R.W.U32 R30, R42, 0x10, R45 ;  /* 0x000000102a1e7819 */ /* 0x000fe20000001e2d */
[----:B------:R-:W-:Y:S01]  /*2ef0*/  IMAD.X R36, R53, 0x1, R36, P3 ;  /* 0x0000000135247824 */ /* 0x000fe200018e0624 */
[----:B------:R-:W-:Y:S02]  /*2f00*/  LOP3.LUT R53, R27, R26, RZ, 0x3c, !PT ;  /* 0x0000001a1b357212 */ /* 0x000fe400078e3cff */
[----:B------:R-:W-:Y:S02]  /*2f10*/  SHF.R.W.U32 R34, R45, 0x10, R42 ;  /* 0x000000102d227819 */ /* 0x000fe40000001e2a */
[----:B------:R-:W-:Y:S02]  /*2f20*/  LOP3.LUT R22, R23, R22, RZ, 0x3c, !PT ;  /* 0x0000001617167212 */ /* 0x000fe400078e3cff */
[----:B------:R-:W-:-:S02]  /*2f30*/  IADD3 R26, P0, PT, R30, R21, RZ ;  /* 0x000000151e1a7210 */ /* 0x000fc40007f1e0ff */
[----:B------:R-:W-:Y:S02]  /*2f40*/  SHF.R.W.U32 R45, R22, 0x18, R53 ;  /* 0x00000018162d7819 */ /* 0x000fe40000001e35 */
[----:B------:R-:W-:Y:S01]  /*2f50*/  SHF.R.W.U32 R21, R53, 0x18, R22 ;  /* 0x0000001835157819 */ /* 0x000fe20000001e16 */
[----:B------:R-:W-:Y:S01]  /*2f60*/  IMAD.X R22, R34, 0x1, R51, P0 ;  /* 0x0000000122167824 */ /* 0x000fe200000e0633 */
[----:B------:R-:W-:Y:S02]  /*2f70*/  SHF.R.W.U32 R29, R38, 0x10, R55 ;  /* 0x00000010261d7819 */ /* 0x000fe40000001e37 */
[----:B------:R-:W-:Y:S02]  /*2f80*/  SHF.R.W.U32 R42, R55, 0x10, R38 ;  /* 0x00000010372a7819 */ /* 0x000fe40000001e26 */
[----:B------:R-:W-:Y:S02]  /*2f90*/  LOP3.LUT R50, R22, R47, RZ, 0x3c, !PT ;  /* 0x0000002f16327212 */ /* 0x000fe400078e3cff */
[----:B------:R-:W-:-:S02]  /*2fa0*/  IADD3 R47, P0, PT, R29, R28, RZ ;  /* 0x0000001c1d2f7210 */ /* 0x000fc40007f1e0ff */
[----:B------:R-:W-:Y:S02]  /*2fb0*/  LOP3.LUT R32, R49, R32, RZ, 0x3c, !PT ;  /* 0x0000002031207212 */ /* 0x000fe400078e3cff */
[----:B------:R-:W-:Y:S01]  /*2fc0*/  LOP3.LUT R41, R36, R41, RZ, 0x3c, !PT ;  /* 0x0000002924297212 */ /* 0x000fe200078e3cff */
[----:B------:R-:W-:Y:S01]  /*2fd0*/  IMAD.X R35, R42, 0x1, R35, P0 ;  /* 0x000000012a237824 */ /* 0x000fe200000e0623 */
[----:B------:R-:W-:Y:S02]  /*2fe0*/  LOP3.LUT R43, R26, R43, RZ, 0x3c, !PT ;  /* 0x0000002b1a2b7212 */ /* 0x000fe400078e3cff */
[----:B------:R-:W-:Y:S02]  /*2ff0*/  SHF.R.W.U32 R28, R32, 0x18, R41 ;  /* 0x00000018201c7819 */ /* 0x000fe40000001e29 */
[----:B------:R-:W-:Y:S02]  /*3000*/  SHF.R.W.U32 R32, R41, 0x18, R32 ;  /* 0x0000001829207819 */ /* 0x000fe40000001e20 */
[----:B------:R-:W-:-:S02]  /*3010*/  SHF.R.W.U32 R46, R50, 0x1f, R43 ;  /* 0x0000001f322e7819 */ /* 0x000fc40000001e2b */
[----:B------:R-:W-:Y:S02]  /*3020*/  SHF.R.W.U32 R50, R43, 0x1f, R50 ;  /* 0x0000001f2b327819 */ /* 0x000fe40000001e32 */
[----:B------:R-:W-:Y:S02]  /*3030*/  IADD3 R38, P0, P1, R45, R40, R20 ;  /* 0x000000282d267210 */ /* 0x000fe4000791e014 */
[----:B------:R-:W-:Y:S02]  /*3040*/  IADD3 R41, P2, PT, R28, R48, RZ ;  /* 0x000000301c297210 */ /* 0x000fe40007f5e0ff */
[----:B------:R-:W-:Y:S02]  /*3050*/  LOP3.LUT R43, R47, R44, RZ, 0x3c, !PT ;  /* 0x0000002c2f2b7212 */ /* 0x000fe400078e3cff */
[----:B------:R-:W-:Y:S01]  /*3060*/  LOP3.LUT R58, R35, R58, RZ, 0x3c, !PT ;  /* 0x0000003a233a7212 */ /* 0x000fe200078e3cff */
[----:B------:R-:W-:Y:S01]  /*3070*/  IMAD.X R55, R32, 0x1, R54, P2 ;  /* 0x0000000120377824 */ /* 0x000fe200010e0636 */
[----:B------:R-:W-:-:S02]  /*3080*/  LOP3.LUT R53, R38, R56, R25, 0x96, !PT ;  /* 0x0000003826357212 */ /* 0x000fc400078e9619 */
[----:B------:R-:W-:Y:S02]  /*3090*/  IADD3.X R44, PT, PT, R21, UR24, R56, P0, P1 ;  /* 0x00000018152c7c10 */ /* 0x000fe400087e2438 */
[----:B------:R-:W-:Y:S02]  /*30a0*/  SHF.R.W.U32 R25, R58, 0x1f, R43 ;  /* 0x0000001f3a197819 */ /* 0x000fe40000001e2b */
[----:B------:R-:W-:Y:S02]  /*30b0*/  LOP3.LUT R40, R44, R40, R31, 0x96, !PT ;  /* 0x000000282c287212 */ /* 0x000fe400078e961f */
[----:B------:R-:W-:Y:S02]  /*30c0*/  LOP3.LUT R51, R41, R54, R19, 0x96, !PT ;  /* 0x0000003629337212 */ /* 0x000fe400078e9613 */
[----:B------:R-:W-:Y:S02]  /*30d0*/  SHF.R.W.U32 R43, R43, 0x1f, R58 ;  /* 0x0000001f2b2b7819 */ /* 0x000fe40000001e3a */
[----:B------:R-:W-:-:S02]  /*30e0*/  IADD3 R31, P0, PT, R25, R52, RZ ;  /* 0x00000034191f7210 */ /* 0x000fc40007f1e0ff */
[----:B------:R-:W-:Y:S02]  /*30f0*/  IADD3 R19, P1, P2, R41, UR22, R46 ;  /* 0x0000001629137c10 */ /* 0x000fe4000fa3e02e */
[----:B------:R-:W-:Y:S01]  /*3100*/  LOP3.LUT R54, R55, R48, R33, 0x96, !PT ;  /* 0x0000003037367212 */ /* 0x000fe200078e9621 */
[----:B------:R-:W-:Y:S01]  /*3110*/  IMAD.X R24, R43, 0x1, R24, P0 ;  /* 0x000000012b187824 */ /* 0x000fe200000e0618 */
[----:B------:R-:W-:Y:S02]  /*3120*/  IADD3.X R41, PT, PT, R55, UR23, R50, P1, P2 ;  /* 0x0000001737297c10 */ /* 0x000fe40008fe4432 */
[----:B------:R-:W-:Y:S02]  /*3130*/  SHF.R.W.U32 R52, R40, 0x10, R53 ;  /* 0x0000001028347819 */ /* 0x000fe40000001e35 */
[----:B------:R-:W-:Y:S02]  /*3140*/  SHF.R.W.U32 R33, R54, 0x10, R51 ;  /* 0x0000001036217819 */ /* 0x000fe40000001e33 */
[----:B------:R-:W-:-:S02]  /*3150*/  SHF.R.W.U32 R40, R53, 0x10, R40 ;  /* 0x0000001035287819 */ /* 0x000fc40000001e28 */
[----:B------:R-:W-:Y:S02]  /*3160*/  SHF.R.W.U32 R54, R51, 0x10, R54 ;  /* 0x0000001033367819 */ /* 0x000fe40000001e36 */
[----:B------:R-:W-:Y:S02]  /*3170*/  LOP3.LUT R48, R41, R52, RZ, 0x3c, !PT ;  /* 0x0000003429307212 */ /* 0x000fe400078e3cff */
[----:B------:R-:W-:Y:S02]  /*3180*/  IADD3 R56, P0, PT, R40, R23, RZ ;  /* 0x0000001728387210 */ /* 0x000fe40007f1e0ff */
        /* <DEDUP_REMOVED lines=8> */
[----:B------:R-:W-:Y:S02]  /*3210*/  LOP3.LUT R36, R31, R54, RZ, 0x3c, !PT ;  /* 0x000000361f247212 */ /* 0x000fe400078e3cff */
[----:B------:R-:W-:Y:S01]  /*3220*/  LOP3.LUT R27, R49, R28, RZ, 0x3c, !PT ;  /* 0x0000001c311b7212 */ /* 0x000fe200078e3cff */
[----:B------:R-:W-:Y:S01]  /*3230*/  IMAD.X R35, R56, 0x1, R35, P3 ;  /* 0x0000000138237824 */ /* 0x000fe200018e0623 */
        /* <DEDUP_REMOVED lines=9> */
[----:B------:R-:W-:Y:S02]  /*32d0*/  LOP3.LUT R53, R23, R46, RZ, 0x3c, !PT ;  /* 0x0000002e17357212 */ /* 0x000fe400078e3cff */
[----:B------:R-:W-:Y:S02]  /*32e0*/  LOP3.LUT R56, R35, R50, RZ, 0x3c, !PT ;  /* 0x0000003223387212 */ /* 0x000fe400078e3cff */
[----:B------:R-:W-:Y:S02]  /*32f0*/  SHF.R.W.U32 R50, R25, 0x18, R58 ;  /* 0x0000001819327819 */ /* 0x000fe40000001e3a */
[----:B------:R-:W-:Y:S02]  /*3300*/  IADD3 R37, P2, PT, R28, R37, RZ ;  /* 0x000000251c257210 */ /* 0x000fe40007f5e0ff */
[----:B------:R-:W-:Y:S02]  /*3310*/  IADD3 R38, P3, P4, R38, UR16, R21 ;  /* 0x0000001026267c10 */ /* 0x000fe4000fc7e015 */
[----:B------:R-:W-:Y:S01]  /*3320*/  SHF.R.W.U32 R46, R53, 0x18, R56 ;  /* 0x00000018352e7819 */ /* 0x000fe20000001e38 */
[----:B------:R-:W-:Y:S01]  /*3330*/  IMAD.X R39, R32, 0x1, R39, P2 ;  /* 0x0000000120277824 */ /* 0x000fe200010e0627 */
[----:B------:R-:W-:-:S02]  /*3340*/  IADD3 R43, P0, P1, R50, UR18, R31 ;  /* 0x00000012322b7c10 */ /* 0x000fc4000f91e01f */
[----:B------:R-:W-:Y:S02]  /*3350*/  SHF.R.W.U32 R25, R58, 0x18, R25 ;  /* 0x000000183a197819 */ /* 0x000fe40000001e19 */
[----:B------:R-:W-:Y:S02]  /*3360*/  IADD3.X R45, PT, PT, R44, UR17, R27, P3, P4 ;  /* 0x000000112c2d7c10 */ /* 0x000fe40009fe841b */
[----:B------:R-:W-:Y:S02]  /*3370*/  SHF.R.W.U32 R53, R56, 0x18, R53 ;  /* 0x0000001838357819 */ /* 0x000fe40000001e35 */
[----:B------:R-:W-:Y:S02]  /*3380*/  IADD3 R44, P2, PT, R46, R19, RZ ;  /* 0x000000132e2c7210 */ /* 0x000fe40007f5e0ff */
[----:B------:R-:W-:Y:S02]  /*3390*/  LOP3.LUT R33, R43, R24, R33, 0x96, !PT ;  /* 0x000000182b217212 */ /* 0x000fe400078e9621 */
[----:B------:R-:W-:-:S02]  /*33a0*/  IADD3.X R24, PT, PT, R25, UR19, R24, P0, P1 ;  /* 0x0000001319187c10 */ /* 0x000fc400087e2418 */
[----:B------:R-:W-:Y:S02]  /*33b0*/  LOP3.LUT R47, R45, R42, RZ, 0x3c, !PT ;  /* 0x0000002a2d2f7212 */ /* 0x000fe400078e3cff */
[----:B------:R-:W-:Y:S02]  /*33c0*/  LOP3.LUT R56, R39, R34, RZ, 0x3c, !PT ;  /* 0x0000002227387212 */ /* 0x000fe400078e3cff */
[----:B------:R-:W-:Y:S01]  /*33d0*/  LOP3.LUT R52, R44, R41, R52, 0x96, !PT ;  /* 0x000000292c347212 */ /* 0x000fe200078e9634 */
[----:B------:R-:W-:Y:S01]  /*33e0*/  IMAD.X R41, R53, 0x1, R41, P2 ;  /* 0x0000000135297824 */ /* 0x000fe200010e0629 */
[----:B------:R-:W-:Y:S02]  /*33f0*/  LOP3.LUT R54, R24, R31, R54, 0x96, !PT ;  /* 0x0000001f18367212 */ /* 0x000fe400078e9636 */
[----:B------:R-:W-:Y:S02]  /*3400*/  IADD3 R26, P1, PT, R47, R26, RZ ;  /* 0x0000001a2f1a7210 */ /* 0x000fe40007f3e0ff */
[----:B------:R-:W-:-:S02]  /*3410*/  IADD3 R49, P0, PT, R56, R49, RZ ;  /* 0x0000003138317210 */ /* 0x000fc40007f1e0ff */
[----:B------:R-:W-:Y:S02]  /*3420*/  LOP3.LUT R31, R38, R29, RZ, 0x3c, !PT ;  /* 0x0000001d261f7212 */ /* 0x000fe400078e3cff */
[----:B------:R-:W-:Y:S02]  /*3430*/  LOP3.LUT R56, R37, R30, RZ, 0x3c, !PT ;  /* 0x0000001e25387212 */ /* 0x000fe400078e3cff */
[----:B------:R-:W-:Y:S02]  /*3440*/  LOP3.LUT R47, R41, R19, R40, 0x96, !PT ;  /* 0x00000013292f7212 */ /* 0x000fe400078e9628 */
[----:B------:R-:W-:Y:S01]  /*3450*/  SHF.R.W.U32 R19, R33, 0x10, R54 ;  /* 0x0000001021137819 */ /* 0x000fe20000001e36 */
[----:B------:R-:W-:Y:S01]  /*3460*/  IMAD.X R22, R31, 0x1, R22, P1 ;  /* 0x000000011f167824 */ /* 0x000fe200008e0616 */
[----:B------:R-:W-:Y:S01]  /*3470*/  SHF.R.W.U32 R31, R54, 0x10, R33 ;  /* 0x00000010361f7819 */ /* 0x000fe20000001e21 */
[----:B------:R-:W-:Y:S01]  /*3480*/  IMAD.X R51, R56, 0x1, R51, P0 ;  /* 0x0000000138337824 */ /* 0x000fe200000e0633 */
[----:B------:R-:W-:-:S02]  /*3490*/  IADD3 R33, P0, PT, R19, R48, RZ ;  /* 0x0000003013217210 */ /* 0x000fc40007f1e0ff */
[----:B------:R-:W-:-:S03]  /*34a0*/  SHF.R.W.U32 R40, R52, 0x10, R47 ;  /* 0x0000001034287819 */ /* 0x000fc60000001e2f */
[----:B------:R-:W-:Y:S01]  /*34b0*/  IMAD.X R36, R31, 0x1, R36, P0 ;  /* 0x000000011f247824 */ /* 0x000fe200000e0624 */
[----:B------:R-:W-:Y:S02]  /*34c0*/  LOP3.LUT R28, R49, R28, RZ, 0x3c, !PT ;  /* 0x0000001c311c7212 */ /* 0x000fe400078e3cff */
[----:B------:R-:W-:Y:S02]  /*34d0*/  LOP3.LUT R55, R51, R32, RZ, 0x3c, !PT ;  /* 0x0000002033377212 */ /* 0x000fe400078e3cff */
[----:B------:R-:W-:Y:S02]  /*34e0*/  LOP3.LUT R50, R33, R50, RZ, 0x3c, !PT ;  /* 0x0000003221327212 */ /* 0x000fe400078e3cff */
[----:B------:R-:W-:Y:S02]  /*34f0*/  LOP3.LUT R25, R36, R25, RZ, 0x3c, !PT ;  /* 0x0000001924197212 */ /* 0x000fe400078e3cff */
[----:B------:R-:W-:Y:S02]  /*3500*/  LOP3.LUT R21, R26, R21, RZ, 0x3c, !PT ;  /* 0x000000151a157212 */ /* 0x000fe400078e3cff */
[----:B------:R-:W-:-:S02]  /*3510*/  LOP3.LUT R54, R22, R27, RZ, 0x3c, !PT ;  /* 0x0000001b16367212 */ /* 0x000fc400078e3cff */
[----:B------:R-:W-:Y:S02]  /*3520*/  SHF.R.W.U32 R48, R47, 0x10, R52 ;  /* 0x000000102f307819 */ /* 0x000fe40000001e34 */
[----:B------:R-:W-:Y:S02]  /*3530*/  IADD3 R23, P0, PT, R40, R23, RZ ;  /* 0x0000001728177210 */ /* 0x000fe40007f1e0ff */
[----:B------:R-:W-:Y:S02]  /*3540*/  SHF.R.W.U32 R27, R28, 0x18, R55 ;  /* 0x000000181c1b7819 */ /* 0x000fe40000001e37 */
[----:B------:R-:W-:Y:S02]  /*3550*/  SHF.R.W.U32 R32, R55, 0x18, R28 ;  /* 0x0000001837207819 */ /* 0x000fe40000001e1c */
[----:B------:R-:W-:Y:S02]  /*3560*/  SHF.R.W.U32 R28, R25, 0x1f, R50 ;  /* 0x0000001f191c7819 */ /* 0x000fe40000001e32 */
[----:B------:R-:W-:-:S02]  /*3570*/  SHF.R.W.U32 R47, R21, 0x18, R54 ;  /* 0x00000018152f7819 */ /* 0x000fc40000001e36 */
[----:B------:R-:W-:Y:S01]  /*3580*/  SHF.R.W.U32 R25, R50, 0x1f, R25 ;  /* 0x0000001f32197819 */ /* 0x000fe20000001e19 */
[----:B------:R-:W-:Y:S01]  /*3590*/  IMAD.X R50, R48, 0x1, R35, P0 ;  /* 0x0000000130327824 */ /* 0x000fe200000e0623 */
[----:B------:R-:W-:Y:S02]  /*35a0*/  IADD3 R35, P1, P2, R47, UR30, R38 ;  /* 0x0000001e2f237c10 */ /* 0x000fe4000fa3e026 */
[----:B------:R-:W-:Y:S02]  /*35b0*/  SHF.R.W.U32 R21, R54, 0x18, R21 ;  /* 0x0000001836157819 */ /* 0x000fe40000001e15 */
[----:B------:R-:W-:Y:S02]  /*35c0*/  IADD3 R57, P0, PT, R27, R37, RZ ;  /* 0x000000251b397210 */ /* 0x000fe40007f1e0ff */
[----:B------:R-:W-:Y:S02]  /*35d0*/  LOP3.LUT R54, R23, R46, RZ, 0x3c, !PT ;  /* 0x0000002e17367212 */ /* 0x000fe400078e3cff */
[----:B------:R-:W-:-:S02]  /*35e0*/  LOP3.LUT R55, R50, R53, RZ, 0x3c, !PT ;  /* 0x0000003532377212 */ /* 0x000fc400078e3cff */
[----:B------:R-:W-:Y:S01]  /*35f0*/  LOP3.LUT R53, R35, R45, R42, 0x96, !PT ;  /* 0x0000002d23357212 */ /* 0x000fe200078e962a */
[----:B------:R-:W-:Y:S01]  /*3600*/  IMAD.X R56, R32, 0x1, R39, P0 ;  /* 0x0000000120387824 */ /* 0x000fe200000e0627 */
[----:B------:R-:W-:Y:S02]  /*3610*/  IADD3.X R42, PT, PT, R21, UR31, R45, P1, P2 ;  /* 0x0000001f152a7c10 */ /* 0x000fe40008fe442d */
[----:B------:R-:W-:Y:S02]  /*3620*/  SHF.R.W.U32 R46, R55, 0x1f, R54 ;  /* 0x0000001f372e7819 */ /* 0x000fe40000001e36 */
[----:B------:R-:W-:Y:S02]  /*3630*/  LOP3.LUT R52, R57, R39, R34, 0x96, !PT ;  /* 0x0000002739347212 */ /* 0x000fe400078e9622 */
[----:B------:R-:W-:Y:S02]  /*3640*/  LOP3.LUT R38, R42, R38, R29, 0x96, !PT ;  /* 0x000000262a267212 */ /* 0x000fe400078e961d */
[----:B------:R-:W-:-:S02]  /*3650*/  SHF.R.W.U32 R39, R54, 0x1f, R55 ;  /* 0x0000001f36277819 */ /* 0x000fc40000001e37 */
[----:B------:R-:W-:Y:S02]  /*3660*/  IADD3 R29, P0, P1, R46, UR20, R43 ;  /* 0x000000142e1d7c10 */ /* 0x000fe4000f91e02b */
[----:B------:R-:W-:Y:S02]  /*3670*/  LOP3.LUT R55, R56, R37, R30, 0x96, !PT ;  /* 0x0000002538377212 */ /* 0x000fe400078e961e */
[----:B------:R-:W-:Y:S02]  /*3680*/  IADD3 R34, P2, P3, R57, UR16, R28 ;  /* 0x0000001039227c10 */ /* 0x000fe4000fb5e01c */
[----:B------:R-:W-:Y:S02]  /*3690*/  SHF.R.W.U32 R37, R53, 0x10, R38 ;  /* 0x0000001035257819 */ /* 0x000fe40000001e26 */
[----:B------:R-:W-:Y:S02]  /*36a0*/  IADD3.X R43, PT, PT, R39, UR21, R24, P0, P1 ;  /* 0x00000015272b7c10 */ /* 0x000fe400087e2418 */
[----:B------:R-:W-:-:S02]  /*36b0*/  SHF.R.W.U32 R45, R38, 0x10, R53 ;  /* 0x00000010262d7819 */ /* 0x000fc40000001e35 */
[----:B------:R-:W-:Y:S02]  /*36c0*/  SHF.R.W.U32 R24, R52, 0x10, R55 ;  /* 0x0000001034187819 */ /* 0x000fe40000001e37 */
[----:B------:R-:W-:Y:S02]  /*36d0*/  SHF.R.W.U32 R38, R55, 0x10, R52 ;  /* 0x0000001037267819 */ /* 0x000fe40000001e34 */
[----:B------:R-:W-:Y:S02]  /*36e0*/  IADD3.X R30, PT, PT, R56, UR17, R25, P2, P3 ;  /* 0x00000011381e7c10 */ /* 0x000fe400097e6419 */
[----:B------:R-:W-:Y:S02]  /*36f0*/  IADD3 R53, P1, PT, R37, R26, RZ ;  /* 0x0000001a25357210 */ /* 0x000fe40007f3e0ff */
[----:B------:R-:W-:Y:S02]  /*3700*/  IADD3 R26, P0, PT, R24, R49, RZ ;  /* 0x00000031181a7210 */ /* 0x000fe40007f1e0ff */
[----:B------:R-:W-:-:S02]  /*3710*/  LOP3.LUT R52, R43, R38, RZ, 0x3c, !PT ;  /* 0x000000262b347212 */ /* 0x000fc400078e3cff */
[----:B------:R-:W-:Y:S01]  /*3720*/  LOP3.LUT R54, R30, R45, RZ, 0x3c, !PT ;  /* 0x0000002d1e367212 */ /* 0x000fe200078e3cff */
[----:B------:R-:W-:Y:S01]  /*3730*/  IMAD.X R51, R38, 0x1, R51, P0 ;  /* 0x0000000126337824 */ /* 0x000fe200000e0633 */
[----:B------:R-:W-:Y:S01]  /*3740*/  IADD3 R49, P2, PT, R52, R53, RZ ;  /* 0x0000003534317210 */ /* 0x000fe20007f5e0ff */
[----:B------:R-:W-:Y:S01]  /*3750*/  IMAD.X R52, R45, 0x1, R22, P1 ;  /* 0x000000012d347824 */ /* 0x000fe200008e0616 */
[----:B------:R-:W-:Y:S02]  /*3760*/  LOP3.LUT R47, R53, R47, RZ, 0x3c, !PT ;  /* 0x0000002f352f7212 */ /* 0x000fe400078e3cff */
[----:B------:R-:W-:Y:S02]  /*3770*/  IADD3 R23, P3, PT, R54, R23, RZ ;  /* 0x0000001736177210 */ /* 0x000fe40007f7e0ff */
[----:B------:R-:W-:Y:S02]  /*3780*/  LOP3.LUT R53, R34, R37, RZ, 0x3c, !PT ;  /* 0x0000002522357212 */ /* 0x000fe400078e3cff */
[----:B------:R-:W-:-:S02]  /*3790*/  LOP3.LUT R58, R29, R24, RZ, 0x3c, !PT ;  /* 0x000000181d3a7212 */ /* 0x000fc400078e3cff */
[----:B------:R-:W-:Y:S02]  /*37a0*/  LOP3.LUT R27, R26, R27, RZ, 0x3c, !PT ;  /* 0x0000001b1a1b7212 */ /* 0x000fe400078e3cff */
[----:B------:R-:W-:Y:S01]  /*37b0*/  LOP3.LUT R54, R51, R32, RZ, 0x3c, !PT ;  /* 0x0000002033367212 */ /* 0x000fe200078e3cff */
[----:B------:R-:W-:Y:S01]  /*37c0*/  IMAD.X R50, R53, 0x1, R50, P3 ;  /* 0x0000000135327824 */ /* 0x000fe200018e0632 */
[----:B------:R-:W-:Y:S01]  /*37d0*/  LOP3.LUT R22, R52, R21, RZ, 0x3c, !PT ;  /* 0x0000001534167212 */ /* 0x000fe200078e3cff */
[----:B------:R-:W-:Y:S01]  /*37e0*/  IMAD.X R58, R58, 0x1, R52, P2 ;  /* 0x000000013a3a7824 */ /* 0x000fe200010e0634 */
[----:B------:R-:W-:Y:S02]  /*37f0*/  SHF.R.W.U32 R32, R54, 0x1f, R27 ;  /* 0x0000001f36207819 */ /* 0x000fe40000001e1b */
[----:B------:R-:W-:Y:S02]  /*3800*/  SHF.R.W.U32 R21, R27, 0x1f, R54 ;  /* 0x0000001f1b157819 */ /* 0x000fe40000001e36 */
[----:B------:R-:W-:-:S02]  /*3810*/  SHF.R.W.U32 R27, R22, 0x1f, R47 ;  /* 0x0000001f161b7819 */ /* 0x000fc40000001e2f */
[----:B------:R-:W-:Y:S02]  /*3820*/  SHF.R.W.U32 R22, R47, 0x1f, R22 ;  /* 0x0000001f2f167819 */ /* 0x000fe40000001e16 */
[----:B------:R-:W-:Y:S02]  /*3830*/  LOP3.LUT R47, R23, R28, RZ, 0x3c, !PT ;  /* 0x0000001c172f7212 */ /* 0x000fe400078e3cff */
[----:B------:R-:W-:Y:S02]  /*3840*/  LOP3.LUT R56, R50, R25, RZ, 0x3c, !PT ;  /* 0x0000001932387212 */ /* 0x000fe400078e3cff */
[----:B------:R-:W-:Y:S02]  /*3850*/  LOP3.LUT R46, R49, R46, RZ, 0x3c, !PT ;  /* 0x0000002e312e7212 */ /* 0x000fe400078e3cff */
[----:B------:R-:W-:Y:S02]  /*3860*/  LOP3.LUT R39, R58, R39, RZ, 0x3c, !PT ;  /* 0x000000273a277212 */ /* 0x000fe400078e3cff */
[----:B------:R-:W-:-:S02]  /*3870*/  IADD3 R25, P1, P2, R35, UR12, R32 ;  /* 0x0000000c23197c10 */ /* 0x000fc4000fa3e020 */
[----:B------:R-:W-:Y:S02]  /*3880*/  IADD3 R44, P3, P4, R44, UR30, R27 ;  /* 0x0000001e2c2c7c10 */ /* 0x000fe4000fc7e01b */
[----:B------:R-:W-:Y:S02]  /*3890*/  SHF.R.W.U32 R35, R47, 0x18, R56 ;  /* 0x000000182f237819 */ /* 0x000fe40000001e38 */
[----:B------:R-:W-:Y:S02]  /*38a0*/  SHF.R.W.U32 R52, R46, 0x18, R39 ;  /* 0x000000182e347819 */ /* 0x000fe40000001e27 */
[----:B------:R-:W-:Y:S02]  /*38b0*/  SHF.R.W.U32 R54, R39, 0x18, R46 ;  /* 0x0000001827367819 */ /* 0x000fe40000001e2e */
[----:B------:R-:W-:Y:S02]  /*38c0*/  IADD3.X R46, PT, PT, R41, UR31, R22, P3, P4 ;  /* 0x0000001f292e7c10 */ /* 0x000fe40009fe8416 */
[----:B------:R-:W-:-:S02]  /*38d0*/  IADD3 R28, P0, PT, R35, R34, RZ ;  /* 0x00000022231c7210 */ /* 0x000fc40007f1e0ff */
[----:B------:R-:W-:Y:S02]  /*38e0*/  SHF.R.W.U32 R41, R56, 0x18, R47 ;  /* 0x0000001838297819 */ /* 0x000fe40000001e2f */
[----:B------:R-:W-:Y:S02]  /*38f0*/  IADD3.X R39, PT, PT, R42, UR13, R21, P1, P2 ;  /* 0x0000000d2a277c10 */ /* 0x000fe40008fe4415 */
[----:B------:R-:W-:Y:S01]  /*3900*/  LOP3.LUT R45, R28, R30, R45, 0x96, !PT ;  /* 0x0000001e1c2d7212 */ /* 0x000fe200078e962d */
[----:B------:R-:W-:Y:S01]  /*3910*/  IMAD.X R30, R41, 0x1, R30, P0 ;  /* 0x00000001291e7824 */ /* 0x000fe200000e061e */
[----:B------:R-:W-:Y:S02]  /*3920*/  LOP3.LUT R42, R39, R48, RZ, 0x3c, !PT ;  /* 0x00000030272a7212 */ /* 0x000fe400078e3cff */
[----:B------:R-:W-:Y:S02]  /*3930*/  LOP3.LUT R47, R46, R31, RZ, 0x3c, !PT ;  /* 0x0000001f2e2f7212 */ /* 0x000fe400078e3cff */
[----:B------:R-:W-:-:S02]  /*3940*/  IADD3 R56, P0, PT, R52, R29, RZ ;  /* 0x0000001d34387210 */ /* 0x000fc40007f1e0ff */
[----:B------:R-:W-:Y:S02]  /*3950*/  IADD3 R33, P1, PT, R42, R33, RZ ;  /* 0x000000212a217210 */ /* 0x000fe40007f3e0ff */
[----:B------:R-:W-:Y:S02]  /*3960*/  LOP3.LUT R60, R30, R34, R37, 0x96, !PT ;  /* 0x000000221e3c7212 */ /* 0x000fe400078e9625 */
[----:B------:R-:W-:Y:S02]  /*3970*/  IADD3 R26, P2, PT, R47, R26, RZ ;  /* 0x0000001a2f1a7210 */ /* 0x000fe40007f5e0ff */
[----:B------:R-:W-:Y:S01]  /*3980*/  LOP3.LUT R34, R56, R43, R38, 0x96, !PT ;  /* 0x0000002b38227212 */ /* 0x000fe200078e9626 */
[----:B------:R-:W-:Y:S01]  /*3990*/  IMAD.X R38, R54, 0x1, R43, P0 ;  /* 0x0000000136267824 */ /* 0x000fe200000e062b */
[----:B------:R-:W-:Y:S02]  /*39a0*/  LOP3.LUT R42, R44, R19, RZ, 0x3c, !PT ;  /* 0x000000132c2a7212 */ /* 0x000fe400078e3cff */
[----:B------:R-:W-:-:S02]  /*39b0*/  LOP3.LUT R37, R25, R40, RZ, 0x3c, !PT ;  /* 0x0000002819257212 */ /* 0x000fc400078e3cff */
[----:B------:R-:W-:Y:S01]  /*39c0*/  LOP3.LUT R29, R38, R29, R24, 0x96, !PT ;  /* 0x0000001d261d7212 */ /* 0x000fe200078e9618 */
[----:B------:R-:W-:Y:S01]  /*39d0*/  IMAD.X R51, R42, 0x1, R51, P2 ;  /* 0x000000012a337824 */ /* 0x000fe200010e0633 */
[----:B------:R-:W-:Y:S01]  /*39e0*/  SHF.R.W.U32 R24, R45, 0x10, R60 ;  /* 0x000000102d187819 */ /* 0x000fe20000001e3c */
[----:B------:R-:W-:Y:S01]  /*39f0*/  IMAD.X R36, R37, 0x1, R36, P1 ;  /* 0x0000000125247824 */ /* 0x000fe200008e0624 */
[----:B------:R-:W-:Y:S02]  /*3a00*/  SHF.R.W.U32 R37, R60, 0x10, R45 ;  /* 0x000000103c257819 */ /* 0x000fe40000001e2d */
[----:B------:R-:W-:Y:S02]  /*3a10*/  LOP3.LUT R60, R51, R22, RZ, 0x3c, !PT ;  /* 0x00000016333c7212 */ /* 0x000fe400078e3cff */
[----:B------:R-:W-:Y:S02]  /*3a20*/  IADD3 R22, P0, PT, R24, R23, RZ ;  /* 0x0000001718167210 */ /* 0x000fe40007f1e0ff */
[----:B------:R-:W-:-:S02]  /*3a30*/  LOP3.LUT R27, R26, R27, RZ, 0x3c, !PT ;  /* 0x0000001b1a1b7212 */ /* 0x000fc400078e3cff */
[----:B------:R-:W-:Y:S01]  /*3a40*/  SHF.R.W.U32 R42, R34, 0x10, R29 ;  /* 0x00000010222a7819 */ /* 0x000fe20000001e1d */
[----:B------:R-:W-:Y:S01]  /*3a50*/  IMAD.X R50, R37, 0x1, R50, P0 ;  /* 0x0000000125327824 */ /* 0x000fe200000e0632 */
[----:B------:R-:W-:Y:S02]  /*3a60*/  SHF.R.W.U32 R23, R27, 0x18, R60 ;  /* 0x000000181b177819 */ /* 0x000fe40000001e3c */
[----:B------:R-:W-:Y:S02]  /*3a70*/  LOP3.LUT R32, R33, R32, RZ, 0x3c, !PT ;  /* 0x0000002021207212 */ /* 0x000fe400078e3cff */
[----:B------:R-:W-:Y:S02]  /*3a80*/  LOP3.LUT R21, R36, R21, RZ, 0x3c, !PT ;  /* 0x0000001524157212 */ /* 0x000fe400078e3cff */
[----:B------:R-:W-:Y:S02]  /*3a90*/  SHF.R.W.U32 R27, R60, 0x18, R27 ;  /* 0x000000183c1b7819 */ /* 0x000fe40000001e1b */
[----:B------:R-:W-:-:S02]  /*3aa0*/  SHF.R.W.U32 R29, R29, 0x10, R34 ;  /* 0x000000101d1d7819 */ /* 0x000fc40000001e22 */
[----:B------:R-:W-:Y:S02]  /*3ab0*/  LOP3.LUT R35, R22, R35, RZ, 0x3c, !PT ;  /* 0x0000002316237212 */ /* 0x000fe400078e3cff */
[----:B------:R-:W-:Y:S02]  /*3ac0*/  LOP3.LUT R60, R50, R41, RZ, 0x3c, !PT ;  /* 0x00000029323c7212 */ /* 0x000fe400078e3cff */
[----:B------:R-:W-:Y:S02]  /*3ad0*/  IADD3 R49, P0, PT, R42, R49, RZ ;  /* 0x000000312a317210 */ /* 0x000fe40007f1e0ff */
[----:B------:R-:W-:Y:S02]  /*3ae0*/  SHF.R.W.U32 R34, R32, 0x18, R21 ;  /* 0x0000001820227819 */ /* 0x000fe40000001e15 */
[----:B------:R-:W-:Y:S02]  /*3af0*/  SHF.R.W.U32 R32, R21, 0x18, R32 ;  /* 0x0000001815207819 */ /* 0x000fe40000001e20 */
[----:B------:R-:W-:-:S02]  /*3b00*/  SHF.R.W.U32 R21, R60, 0x1f, R35 ;  /* 0x0000001f3c157819 */ /* 0x000fc40000001e23 */
[----:B------:R-:W-:Y:S01]  /*3b10*/  SHF.R.W.U32 R43, R35, 0x1f, R60 ;  /* 0x0000001f232b7819 */ /* 0x000fe20000001e3c */
[----:B------:R-:W-:Y:S01]  /*3b20*/  IMAD.X R35, R29, 0x1, R58, P0 ;  /* 0x000000011d237824 */ /* 0x000fe200000e063a */
[----:B------:R-:W-:Y:S02]  /*3b30*/  IADD3 R58, P1, P2, R23, UR22, R44 ;  /* 0x00000016173a7c10 */ /* 0x000fe4000fa3e02c */
[----:B------:R-:W-:Y:S02]  /*3b40*/  IADD3 R41, P0, PT, R34, R25, RZ ;  /* 0x0000001922297210 */ /* 0x000fe40007f1e0ff */
[----:B------:R-:W-:Y:S02]  /*3b50*/  LOP3.LUT R47, R49, R52, RZ, 0x3c, !PT ;  /* 0x00000034312f7212 */ /* 0x000fe400078e3cff */
[----:B------:R-:W-:Y:S02]  /*3b60*/  LOP3.LUT R52, R58, R46, R31, 0x96, !PT ;  /* 0x0000002e3a347212 */ /* 0x000fe400078e961f */
[----:B------:R-:W-:Y:S01]  /*3b70*/  LOP3.LUT R31, R41, R39, R48, 0x96, !PT ;  /* 0x00000027291f7212 */ /* 0x000fe200078e9630 */
[----:B------:R-:W-:Y:S01]  /*3b80*/  IMAD.X R39, R32, 0x1, R39, P0 ;  /* 0x0000000120277824 */ /* 0x000fe200000e0627 */
[----:B------:R-:W-:-:S02]  /*3b90*/  LOP3.LUT R54, R35, R54, RZ, 0x3c, !PT ;  /* 0x0000003623367212 */ /* 0x000fc400078e3cff */
[----:B------:R-:W-:Y:S02]  /*3ba0*/  IADD3.X R46, PT, PT, R27, UR23, R46, P1, P2 ;  /* 0x000000171b2e7c10 */ /* 0x000fe40008fe442e */
[----:B------:R-:W-:Y:S02]  /*3bb0*/  LOP3.LUT R48, R39, R25, R40, 0x96, !PT ;  /* 0x0000001927307212 */ /* 0x000fe400078e9628 */
[----:B------:R-:W-:Y:S02]  /*3bc0*/  SHF.R.W.U32 R45, R54, 0x1f, R47 ;  /* 0x0000001f362d7819 */ /* 0x000fe40000001e2f */
[----:B------:R-:W-:Y:S02]  /*3bd0*/  IADD3 R56, P0, P1, R20, R56, R21 ;  /* 0x0000003814387210 */ /* 0x000fe4000791e015 */
[----:B------:R-:W-:Y:S02]  /*3be0*/  LOP3.LUT R55, R46, R44, R19, 0x96, !PT ;  /* 0x0000002c2e377212 */ /* 0x000fe400078e9613 */
[----:B------:R-:W-:-:S02]  /*3bf0*/  SHF.R.W.U32 R40, R31, 0x10, R48 ;  /* 0x000000101f287819 */ /* 0x000fc40000001e30 */
[----:B------:R-:W-:Y:S02]  /*3c00*/  SHF.R.W.U32 R47, R47, 0x1f, R54 ;  /* 0x0000001f2f2f7819 */ /* 0x000fe40000001e36 */
[----:B------:R-:W-:Y:S02]  /*3c10*/  IADD3 R19, P2, P3, R58, UR18, R45 ;  /* 0x000000123a137c10 */ /* 0x000fe4000fb5e02d */
[----:B------:R-:W-:Y:S02]  /*3c20*/  IADD3.X R25, PT, PT, R38, UR24, R43, P0, P1 ;  /* 0x0000001826197c10 */ /* 0x000fe400087e242b */
[----:B------:R-:W-:Y:S02]  /*3c30*/  SHF.R.W.U32 R38, R55, 0x10, R52 ;  /* 0x0000001037267819 */ /* 0x000fe40000001e34 */
[----:B------:R-:W-:Y:S02]  /*3c40*/  IADD3 R57, P0, PT, R40, R33, RZ ;  /* 0x0000002128397210 */ /* 0x000fe40007f1e0ff */
[----:B------:R-:W-:-:S02]  /*3c50*/  SHF.R.W.U32 R33, R52, 0x10, R55 ;  /* 0x0000001034217819 */ /* 0x000fc40000001e37 */
[----:B------:R-:W-:Y:S02]  /*3c60*/  SHF.R.W.U32 R31, R48, 0x10, R31 ;  /* 0x00000010301f7819 */ /* 0x000fe40000001e1f */
[----:B------:R-:W-:Y:S02]  /*3c70*/  IADD3.X R58, PT, PT, R46, UR19, R47, P2, P3 ;  /* 0x000000132e3a7c10 */ /* 0x000fe400097e642f */
[----:B------:R-:W-:Y:S02]  /*3c80*/  LOP3.LUT R46, R25, R38, RZ, 0x3c, !PT ;  /* 0x00000026192e7212 */ /* 0x000fe400078e3cff */
[----:B------:R-:W-:Y:S02]  /*3c90*/  IADD3 R26, P1, PT, R33, R26, RZ ;  /* 0x0000001a211a7210 */ /* 0x000fe40007f3e0ff */
[----:B------:R-:W-:Y:S02]  /*3ca0*/  LOP3.LUT R53, R58, R31, RZ, 0x3c, !PT ;  /* 0x0000001f3a357212 */ /* 0x000fe400078e3cff */
[----:B------:R-:W-:-:S02]  /*3cb0*/  LOP3.LUT R44, R57, R34, RZ, 0x3c, !PT ;  /* 0x00000022392c7212 */ /* 0x000fc400078e3cff */
[----:B------:R-:W-:Y:S01]  /*3cc0*/  IADD3 R34, P2, PT, R46, R57, RZ ;  /* 0x000000392e227210 */ /* 0x000fe20007f5e0ff */
[----:B------:R-:W-:Y:S01]  /*3cd0*/  IMAD.X R57, R31, 0x1, R36, P0 ;  /* 0x000000011f397824 */ /* 0x000fe200000e0624 */
[----:B------:R-:W-:Y:S01]  /*3ce0*/  LOP3.LUT R54, R56, R33, RZ, 0x3c, !PT ;  /* 0x0000002138367212 */ /* 0x000fe200078e3cff */
[----:B------:R-:W-:Y:S01]  /*3cf0*/  IMAD.X R46, R38, 0x1, R51, P1 ;  /* 0x00000001262e7824 */ /* 0x000fe200008e0633 */
[----:B------:R-:W-:Y:S02]  /*3d00*/  IADD3 R22, P3, PT, R53, R22, RZ ;  /* 0x0000001635167210 */ /* 0x000fe40007f7e0ff */
[----:B------:R-:W-:Y:S01]  /*3d10*/  LOP3.LUT R53, R19, R40, RZ, 0x3c, !PT ;  /* 0x0000002813357212 */ /* 0x000fe200078e3cff */
[----:B------:R-:W-:Y:S01]  /*3d20*/  IMAD.X R54, R54, 0x1, R57, P2 ;  /* 0x0000000136367824 */ /* 0x000fe200010e0639 */
[----:B------:R-:W-:Y:S02]  /*3d30*/  LOP3.LUT R55, R57, R32, RZ, 0x3c, !PT ;  /* 0x0000002039377212 */ /* 0x000fe400078e3cff */
[----:B------:R-:W-:-:S02]  /*3d40*/  LOP3.LUT R48, R26, R23, RZ, 0x3c, !PT ;  /* 0x000000171a307212 */ /* 0x000fc400078e3cff */
[----:B------:R-:W-:Y:S01]  /*3d50*/  LOP3.LUT R51, R46, R27, RZ, 0x3c, !PT ;  /* 0x0000001b2e337212 */ /* 0x000fe200078e3cff */
[----:B------:R-:W-:Y:S01]  /*3d60*/  IMAD.X R50, R53, 0x1, R50, P3 ;  /* 0x0000000135327824 */ /* 0x000fe200018e0632 */
[----:B------:R-:W-:Y:S02]  /*3d70*/  SHF.R.W.U32 R23, R55, 0x1f, R44 ;  /* 0x0000001f37177819 */ /* 0x000fe40000001e2c */
[----:B------:R-:W-:Y:S02]  /*3d80*/  SHF.R.W.U32 R36, R51, 0x1f, R48 ;  /* 0x0000001f33247819 */ /* 0x000fe40000001e30 */
[----:B------:R-:W-:Y:S02]  /*3d90*/  LOP3.LUT R52, R34, R21, RZ, 0x3c, !PT ;  /* 0x0000001522347212 */ /* 0x000fe400078e3cff */
[----:B------:R-:W-:Y:S02]  /*3da0*/  LOP3.LUT R43, R54, R43, RZ, 0x3c, !PT ;  /* 0x0000002b362b7212 */ /* 0x000fe400078e3cff */
[----:B------:R-:W-:-:S02]  /*3db0*/  SHF.R.W.U32 R27, R44, 0x1f, R55 ;  /* 0x0000001f2c1b7819 */ /* 0x000fc40000001e37 */
[----:B------:R-:W-:Y:S02]  /*3dc0*/  LOP3.LUT R53, R22, R45, RZ, 0x3c, !PT ;  /* 0x0000002d16357212 */ /* 0x000fe400078e3cff */
[----:B------:R-:W-:Y:S02]  /*3dd0*/  LOP3.LUT R44, R50, R47, RZ, 0x3c, !PT ;  /* 0x0000002f322c7212 */ /* 0x000fe400078e3cff */
[----:B------:R-:W-:Y:S02]  /*3de0*/  IADD3 R45, P1, P2, R28, UR28, R23 ;  /* 0x0000001c1c2d7c10 */ /* 0x000fe4000fa3e017 */
[----:B------:R-:W-:Y:S02]  /*3df0*/  SHF.R.W.U32 R48, R48, 0x1f, R51 ;  /* 0x0000001f30307819 */ /* 0x000fe40000001e33 */
[----:B------:R-:W-:Y:S02]  /*3e00*/  IADD3 R28, P3, PT, R36, R41, RZ ;  /* 0x00000029241c7210 */ /* 0x000fe40007f7e0ff */
[----:B------:R-:W-:-:S02]  /*3e10*/  SHF.R.W.U32 R21, R52, 0x18, R43 ;  /* 0x0000001834157819 */ /* 0x000fc40000001e2b */
[----:B------:R-:W-:Y:S02]  /*3e20*/  SHF.R.W.U32 R32, R53, 0x18, R44 ;  /* 0x0000001835207819 */ /* 0x000fe40000001e2c */
[----:B------:R-:W-:Y:S01]  /*3e30*/  SHF.R.W.U32 R53, R44, 0x18, R53 ;  /* 0x000000182c357819 */ /* 0x000fe20000001e35 */
[----:B------:R-:W-:Y:S01]  /*3e40*/  IMAD.X R44, R48, 0x1, R39, P3 ;  /* 0x00000001302c7824 */ /* 0x000fe200018e0627 */
[----:B------:R-:W-:Y:S02]  /*3e50*/  IADD3 R51, P0, PT, R21, R56, RZ ;  /* 0x0000003815337210 */ /* 0x000fe40007f1e0ff */
[----:B------:R-:W-:Y:S02]  /*3e60*/  SHF.R.W.U32 R52, R43, 0x18, R52 ;  /* 0x000000182b347819 */ /* 0x000fe40000001e34 */
[----:B------:R-:W-:Y:S02]  /*3e70*/  IADD3.X R30, PT, PT, R30, UR29, R27, P1, P2 ;  /* 0x0000001d1e1e7c10 */ /* 0x000fe40008fe441b */
[----:B------:R-:W-:Y:S01]  /*3e80*/  LOP3.LUT R39, R51, R25, R38, 0x96, !PT ;  /* 0x0000001933277212 */ /* 0x000fe200078e9626 */
[----:B------:R-:W-:Y:S01]  /*3e90*/  IMAD.X R25, R52, 0x1, R25, P0 ;  /* 0x0000000134197824 */ /* 0x000fe200000e0619 */
[----:B------:R-:W-:-:S02]  /*3ea0*/  LOP3.LUT R60, R44, R37, RZ, 0x3c, !PT ;  /* 0x000000252c3c7212 */ /* 0x000fc400078e3cff */
[----:B------:R-:W-:Y:S02]  /*3eb0*/  IADD3 R38, P2, P3, R32, UR32, R19 ;  /* 0x0000002020267c10 */ /* 0x000fe4000fb5e013 */
[----:B------:R-:W-:Y:S02]  /*3ec0*/  LOP3.LUT R41, R30, R29, RZ, 0x3c, !PT ;  /* 0x0000001d1e297212 */ /* 0x000fe400078e3cff */
[----:B------:R-:W-:Y:S02]  /*3ed0*/  IADD3 R49, P1, PT, R60, R49, RZ ;  /* 0x000000313c317210 */ /* 0x000fe40007f3e0ff */
[----:B------:R-:W-:Y:S02]  /*3ee0*/  LOP3.LUT R60, R25, R56, R33, 0x96, !PT ;  /* 0x00000038193c7212 */ /* 0x000fe400078e9621 */
[----:B------:R-:W-:Y:S02]  /*3ef0*/  LOP3.LUT R33, R38, R58, R31, 0x96, !PT ;  /* 0x0000003a26217212 */ /* 0x000fe400078e961f */
[----:B------:R-:W-:-:S02]  /*3f00*/  IADD3 R26, P0, PT, R41, R26, RZ ;  /* 0x0000001a291a7210 */ /* 0x000fc40007f1e0ff */
[----:B------:R-:W-:Y:S02]  /*3f10*/  LOP3.LUT R31, R45, R42, RZ, 0x3c, !PT ;  /* 0x0000002a2d1f7212 */ /* 0x000fe400078e3cff */
[----:B------:R-:W-:Y:S02]  /*3f20*/  LOP3.LUT R56, R28, R24, RZ, 0x3c, !PT ;  /* 0x000000181c387212 */ /* 0x000fe400078e3cff */
[----:B------:R-:W-:Y:S01]  /*3f30*/  IADD3.X R57, PT, PT, R53, UR33, R58, P2, P3 ;  /* 0x0000002135397c10 */ /* 0x000fe200097e643a */
[----:B------:R-:W-:Y:S01]  /*3f40*/  IMAD.X R46, R31, 0x1, R46, P0 ;  /* 0x000000011f2e7824 */ /* 0x000fe200000e062e */
[----:B------:R-:W-:Y:S01]  /*3f50*/  SHF.R.W.U32 R31, R39, 0x10, R60 ;  /* 0x00000010271f7819 */ /* 0x000fe20000001e3c */
[----:B------:R-:W-:Y:S01]  /*3f60*/  IMAD.X R35, R56, 0x1, R35, P1 ;  /* 0x0000000138237824 */ /* 0x000fe200008e0623 */
[----:B------:R-:W-:Y:S02]  /*3f70*/  LOP3.LUT R40, R57, R19, R40, 0x96, !PT ;  /* 0x0000001339287212 */ /* 0x000fe400078e9628 */
[----:B------:R-:W-:-:S02]  /*3f80*/  SHF.R.W.U32 R19, R60, 0x10, R39 ;  /* 0x000000103c137819 */ /* 0x000fc40000001e27 */
[----:B------:R-:W-:Y:S02]  /*3f90*/  LOP3.LUT R23, R26, R23, RZ, 0x3c, !PT ;  /* 0x000000171a177212 */ /* 0x000fe400078e3cff */
[----:B------:R-:W-:Y:S02]  /*3fa0*/  LOP3.LUT R56, R46, R27, RZ, 0x3c, !PT ;  /* 0x0000001b2e387212 */ /* 0x000fe400078e3cff */
[----:B------:R-:W-:Y:S02]  /*3fb0*/  IADD3 R34, P0, PT, R31, R34, RZ ;  /* 0x000000221f227210 */ /* 0x000fe40007f1e0ff */
[----:B------:R-:W-:Y:S02]  /*3fc0*/  LOP3.LUT R36, R49, R36, RZ, 0x3c, !PT ;  /* 0x0000002431247212 */ /* 0x000fe400078e3cff */
[----:B------:R-:W-:Y:S02]  /*3fd0*/  LOP3.LUT R43, R35, R48, RZ, 0x3c, !PT ;  /* 0x00000030232b7212 */ /* 0x000fe400078e3cff */
[----:B------:R-:W-:-:S02]  /*3fe0*/  SHF.R.W.U32 R27, R33, 0x10, R40 ;  /* 0x00000010211b7819 */ /* 0x000fc40000001e28 */
[----:B------:R-:W-:Y:S02]  /*3ff0*/  SHF.R.W.U32 R33, R40, 0x10, R33 ;  /* 0x0000001028217819 */ /* 0x000fe40000001e21 */
[----:B------:R-:W-:Y:S02]  /*4000*/  SHF.R.W.U32 R39, R23, 0x18, R56 ;  /* 0x0000001817277819 */ /* 0x000fe40000001e38 */
[----:B------:R-:W-:Y:S01]  /*4010*/  SHF.R.W.U32 R40, R56, 0x18, R23 ;  /* 0x0000001838287819 */ /* 0x000fe20000001e17 */
[----:B------:R-:W-:Y:S01]  /*4020*/  IMAD.X R23, R19, 0x1, R54, P0 ;  /* 0x0000000113177824 */ /* 0x000fe200000e0636 */
[----:B------:R-:W-:Y:S02]  /*4030*/  SHF.R.W.U32 R47, R36, 0x18, R43 ;  /* 0x00000018242f7819 */ /* 0x000fe40000001e2b */
[----:B------:R-:W-:Y:S02]  /*4040*/  IADD3 R41, P0, PT, R27, R22, RZ ;  /* 0x000000161b297210 */ /* 0x000fe40007f1e0ff */
[----:B------:R-:W-:-:S02]  /*4050*/  SHF.R.W.U32 R43, R43, 0x18, R36 ;  /* 0x000000182b2b7819 */ /* 0x000fc40000001e24 */
[----:B------:R-:W-:Y:S01]  /*4060*/  IADD3 R36, P2, PT, R47, R28, RZ ;  /* 0x0000001c2f247210 */ /* 0x000fe20007f5e0ff */
[----:B------:R-:W-:Y:S01]  /*4070*/  IMAD.X R50, R33, 0x1, R50, P0 ;  /* 0x0000000121327824 */ /* 0x000fe200000e0632 */
[----:B------:R-:W-:Y:S02]  /*4080*/  LOP3.LUT R21, R34, R21, RZ, 0x3c, !PT ;  /* 0x0000001522157212 */ /* 0x000fe400078e3cff */
[----:B------:R-:W-:Y:S01]  /*4090*/  LOP3.LUT R52, R23, R52, RZ, 0x3c, !PT ;  /* 0x0000003417347212 */ /* 0x000fe200078e3cff */
[----:B------:R-:W-:Y:S01]  /*40a0*/  IMAD.X R55, R43, 0x1, R44, P2 ;  /* 0x000000012b377824 */ /* 0x000fe200010e062c */
[----:B------:R-:W-:Y:S02]  /*40b0*/  IADD3 R59, P0, P1, R39, UR26, R45 ;  /* 0x0000001a273b7c10 */ /* 0x000fe4000f91e02d */
[----:B------:R-:W-:Y:S02]  /*40c0*/  SHF.R.W.U32 R22, R52, 0x1f, R21 ;  /* 0x0000001f34167819 */ /* 0x000fe40000001e15 */
[----:B------:R-:W-:-:S02]  /*40d0*/  SHF.R.W.U32 R21, R21, 0x1f, R52 ;  /* 0x0000001f15157819 */ /* 0x000fc40000001e34 */
[----:B------:R-:W-:Y:S02]  /*40e0*/  LOP3.LUT R32, R41, R32, RZ, 0x3c, !PT ;  /* 0x0000002029207212 */ /* 0x000fe400078e3cff */
[----:B------:R-:W-:Y:S02]  /*40f0*/  LOP3.LUT R53, R50, R53, RZ, 0x3c, !PT ;  /* 0x0000003532357212 */ /* 0x000fe400078e3cff */
[----:B------:R-:W-:Y:S02]  /*4100*/  LOP3.LUT R52, R36, R44, R37, 0x96, !PT ;  /* 0x0000002c24347212 */ /* 0x000fe400078e9625 */
[----:B------:R-:W-:Y:S02]  /*4110*/  IADD3.X R44, PT, PT, R40, UR27, R30, P0, P1 ;  /* 0x0000001b282c7c10 */ /* 0x000fe400087e241e */
[C---:B------:R-:W-:Y:S02]  /*4120*/  LOP3.LUT R48, R59.reuse, R30, R29, 0x96, !PT ;  /* 0x0000001e3b307212 */ /* 0x040fe400078e961d */
[----:B------:R-:W-:-:S02]  /*4130*/  IADD3 R37, P0, P1, R59, UR18, R22 ;  /* 0x000000123b257c10 */ /* 0x000fc4000f91e016 */
[----:B------:R-:W-:Y:S02]  /*4140*/  LOP3.LUT R59, R55, R28, R24, 0x96, !PT ;  /* 0x0000001c373b7212 */ /* 0x000fe400078e9618 */
[----:B------:R-:W-:Y:S02]  /*4150*/  SHF.R.W.U32 R24, R53, 0x1f, R32 ;  /* 0x0000001f35187819 */ /* 0x000fe40000001e20 */
[----:B------:R-:W-:Y:S02]  /*4160*/  IADD3.X R29, PT, PT, R44, UR19, R21, P0, P1 ;  /* 0x000000132c1d7c10 */ /* 0x000fe400087e2415 */
[----:B------:R-:W-:Y:S02]  /*4170*/  SHF.R.W.U32 R32, R32, 0x1f, R53 ;  /* 0x0000001f20207819 */ /* 0x000fe40000001e35 */
[----:B------:R-:W-:Y:S02]  /*4180*/  SHF.R.W.U32 R30, R59, 0x10, R52 ;  /* 0x000000103b1e7819 */ /* 0x000fe40000001e34 */
[----:B------:R-:W-:-:S02]  /*4190*/  IADD3 R28, P0, PT, R24, R51, RZ ;  /* 0x00000033181c7210 */ /* 0x000fc40007f1e0ff */
[----:B------:R-:W-:Y:S02]  /*41a0*/  LOP3.LUT R51, R44, R45, R42, 0x96, !PT ;  /* 0x0000002d2c337212 */ /* 0x000fe400078e962a */
[----:B------:R-:W-:Y:S01]  /*41b0*/  SHF.R.W.U32 R42, R52, 0x10, R59 ;  /* 0x00000010342a7819 */ /* 0x000fe20000001e3b */
[----:B------:R-:W-:Y:S01]  /*41c0*/  IMAD.X R44, R32, 0x1, R25, P0 ;  /* 0x00000001202c7824 */ /* 0x000fe200000e0619 */
[----:B------:R-:W-:Y:S02]  /*41d0*/  LOP3.LUT R52, R29, R30, RZ, 0x3c, !PT ;  /* 0x0000001e1d347212 */ /* 0x000fe400078e3cff */
[----:B------:R-:W-:Y:S02]  /*41e0*/  SHF.R.W.U32 R45, R51, 0x10, R48 ;  /* 0x00000010332d7819 */ /* 0x000fe40000001e30 */
[----:B------:R-:W-:Y:S02]  /*41f0*/  IADD3 R41, P3, PT, R52, R41, RZ ;  /* 0x0000002934297210 */ /* 0x000fe40007f7e0ff */
[----:B------:R-:W-:-:S02]  /*4200*/  SHF.R.W.U32 R25, R48, 0x10, R51 ;  /* 0x0000001030197819 */ /* 0x000fc40000001e33 */
[----:B------:R-:W-:Y:S02]  /*4210*/  IADD3 R52, P1, PT, R42, R49, RZ ;  /* 0x000000312a347210 */ /* 0x000fe40007f3e0ff */
[----:B------:R-:W-:Y:S02]  /*4220*/  LOP3.LUT R49, R44, R45, RZ, 0x3c, !PT ;  /* 0x0000002d2c317212 */ /* 0x000fe400078e3cff */
[----:B------:R-:W-:Y:S02]  /*4230*/  IADD3 R26, P0, PT, R25, R26, RZ ;  /* 0x0000001a191a7210 */ /* 0x000fe40007f1e0ff */
[----:B------:R-:W-:Y:S02]  /*4240*/  LOP3.LUT R48, R52, R47, RZ, 0x3c, !PT ;  /* 0x0000002f34307212 */ /* 0x000fe400078e3cff */
        /* <DEDUP_REMOVED lines=18> */
[----:B------:R-:W-:-:S02]  /*4370*/  IADD3 R38, P2, P3, R20, R38, R51 ;  /* 0x0000002614267210 */ /* 0x000fc40007b5e033 */
[----:B------:R-:W-:Y:S02]  /*4380*/  SHF.R.W.U32 R40, R39, 0x1f, R40 ;  /* 0x0000001f27287819 */ /* 0x000fe40000001e28 */
[----:B------:R-:W-:Y:S02]  /*4390*/  IADD3 R36, P1, PT, R43, R36, RZ ;  /* 0x000000242b247210 */ /* 0x000fe40007f3e0ff */
[----:B------:R-:W-:Y:S02]  /*43a0*/  SHF.R.W.U32 R39, R21, 0x18, R32 ;  /* 0x0000001815277819 */ /* 0x000fe40000001e20 */
[----:B------:R-:W-:Y:S02]  /*43b0*/  SHF.R.W.U32 R21, R32, 0x18, R21 ;  /* 0x0000001820157819 */ /* 0x000fe40000001e15 */
[----:B------:R-:W-:Y:S02]  /*43c0*/  IADD3 R24, P0, PT, R53, R37, RZ ;  /* 0x0000002535187210 */ /* 0x000fe40007f1e0ff */
[----:B------:R-:W-:-:S02]  /*43d0*/  SHF.R.W.U32 R48, R59, 0x18, R48 ;  /* 0x000000183b307819 */ /* 0x000fc40000001e30 */
[----:B------:R-:W-:Y:S01]  /*43e0*/  IADD3.X R32, PT, PT, R57, UR24, R46, P2, P3 ;  /* 0x0000001839207c10 */ /* 0x000fe200097e642e */
[----:B------:R-:W-:Y:S01]  /*43f0*/  IMAD.X R22, R40, 0x1, R55, P1 ;  /* 0x0000000128167824 */ /* 0x000fe200008e0637 */
[----:B------:R-:W-:Y:S01]  /*4400*/  LOP3.LUT R52, R24, R29, R30, 0x96, !PT ;  /* 0x0000001d18347212 */ /* 0x000fe200078e961e */
[----:B------:R-:W-:Y:S01]  /*4410*/  IMAD.X R30, R48, 0x1, R29, P0 ;  /* 0x00000001301e7824 */ /* 0x000fe200000e061d */
[----:B------:R-:W-:Y:S02]  /*4420*/  LOP3.LUT R55, R32, R19, RZ, 0x3c, !PT ;  /* 0x0000001320377212 */ /* 0x000fe400078e3cff */
[----:B------:R-:W-:Y:S02]  /*4430*/  IADD3 R29, P0, P1, R39, UR26, R28 ;  /* 0x0000001a271d7c10 */ /* 0x000fe4000f91e01c */
[----:B------:R-:W-:Y:S02]  /*4440*/  LOP3.LUT R57, R22, R33, RZ, 0x3c, !PT ;  /* 0x0000002116397212 */ /* 0x000fe400078e3cff */
[----:B------:R-:W-:-:S02]  /*4450*/  IADD3 R26, P3, PT, R55, R26, RZ ;  /* 0x0000001a371a7210 */ /* 0x000fc40007f7e0ff */
[----:B------:R-:W-:Y:S02]  /*4460*/  LOP3.LUT R55, R30, R37, R42, 0x96, !PT ;  /* 0x000000251e377212 */ /* 0x000fe400078e962a */
[----:B------:R-:W-:Y:S02]  /*4470*/  IADD3.X R37, PT, PT, R21, UR27, R44, P0, P1 ;  /* 0x0000001b15257c10 */ /* 0x000fe400087e242c */
[----:B------:R-:W-:Y:S02]  /*4480*/  IADD3 R34, P2, PT, R57, R34, RZ ;  /* 0x0000002239227210 */ /* 0x000fe40007f5e0ff */
[----:B------:R-:W-:Y:S02]  /*4490*/  LOP3.LUT R54, R36, R27, RZ, 0x3c, !PT ;  /* 0x0000001b24367212 */ /* 0x000fe400078e3cff */
[----:B------:R-:W-:Y:S02]  /*44a0*/  LOP3.LUT R42, R29, R44, R45, 0x96, !PT ;  /* 0x0000002c1d2a7212 */ /* 0x000fe400078e962d */
[----:B------:R-:W-:-:S02]  /*44b0*/  LOP3.LUT R44, R38, R31, RZ, 0x3c, !PT ;  /* 0x0000001f262c7212 */ /* 0x000fc400078e3cff */
[----:B------:R-:W-:Y:S01]  /*44c0*/  LOP3.LUT R45, R37, R28, R25, 0x96, !PT ;  /* 0x0000001c252d7212 */ /* 0x000fe200078e9619 */
[----:B------:R-:W-:Y:S01]  /*44d0*/  IMAD.X R23, R54, 0x1, R23, P2 ;  /* 0x0000000136177824 */ /* 0x000fe200010e0617 */
[----:B------:R-:W-:Y:S01]  /*44e0*/  SHF.R.W.U32 R28, R52, 0x10, R55 ;  /* 0x00000010341c7819 */ /* 0x000fe20000001e37 */
[----:B------:R-:W-:Y:S01]  /*44f0*/  IMAD.X R35, R44, 0x1, R35, P3 ;  /* 0x000000012c237824 */ /* 0x000fe200018e0623 */
[----:B------:R-:W-:Y:S02]  /*4500*/  SHF.R.W.U32 R25, R55, 0x10, R52 ;  /* 0x0000001037197819 */ /* 0x000fe40000001e34 */
[----:B------:R-:W-:Y:S02]  /*4510*/  IADD3 R44, P0, PT, R28, R41, RZ ;  /* 0x000000291c2c7210 */ /* 0x000fe40007f1e0ff */
[----:B------:R-:W-:Y:S02]  /*4520*/  LOP3.LUT R52, R23, R40, RZ, 0x3c, !PT ;  /* 0x0000002817347212 */ /* 0x000fe400078e3cff */
[----:B------:R-:W-:-:S02]  /*4530*/  SHF.R.W.U32 R40, R42, 0x10, R45 ;  /* 0x000000102a287819 */ /* 0x000fc40000001e2d */
[----:B------:R-:W-:Y:S02]  /*4540*/  LOP3.LUT R43, R34, R43, RZ, 0x3c, !PT ;  /* 0x0000002b222b7212 */ /* 0x000fe400078e3cff */
[----:B------:R-:W-:Y:S01]  /*4550*/  SHF.R.W.U32 R42, R45, 0x10, R42 ;  /* 0x000000102d2a7819 */ /* 0x000fe20000001e2a */
[----:B------:R-:W-:Y:S01]  /*4560*/  IMAD.X R45, R25, 0x1, R50, P0 ;  /* 0x00000001192d7824 */ /* 0x000fe200000e0632 */
[----:B------:R-:W-:Y:S02]  /*4570*/  SHF.R.W.U32 R41, R43, 0x18, R52 ;  /* 0x000000182b297819 */ /* 0x000fe40000001e34 */
[----:B------:R-:W-:Y:S02]  /*4580*/  SHF.R.W.U32 R43, R52, 0x18, R43 ;  /* 0x00000018342b7819 */ /* 0x000fe40000001e2b */
[----:B------:R-:W-:Y:S02]  /*4590*/  LOP3.LUT R51, R26, R51, RZ, 0x3c, !PT ;  /* 0x000000331a337212 */ /* 0x000fe400078e3cff */
[----:B------:R-:W-:-:S02]  /*45a0*/  LOP3.LUT R46, R35, R46, RZ, 0x3c, !PT ;  /* 0x0000002e232e7212 */ /* 0x000fc400078e3cff */
        /* <DEDUP_REMOVED lines=8> */
[----:B------:R-:W-:Y:S02]  /*4630*/  IADD3 R47, P0, PT, R41, R36, RZ ;  /* 0x00000024292f7210 */ /* 0x000fe40007f1e0ff */
[----:B------:R-:W-:Y:S02]  /*4640*/  LOP3.LUT R53, R48, R39, RZ, 0x3c, !PT ;  /* 0x0000002730357212 */ /* 0x000fe400078e3cff */
[----:B------:R-:W-:Y:S02]  /*4650*/  IADD3 R54, P1, PT, R49, R38, RZ ;  /* 0x0000002631367210 */ /* 0x000fe40007f3e0ff */
[----:B------:R-:W-:Y:S01]  /*4660*/  LOP3.LUT R39, R47, R22, R33, 0x96, !PT ;  /* 0x000000162f277212 */ /* 0x000fe200078e9621 */
[----:B------:R-:W-:Y:S01]  /*4670*/  IMAD.X R22, R43, 0x1, R22, P0 ;  /* 0x000000012b167824 */ /* 0x000fe200000e0616 */
[----:B------:R-:W-:Y:S01]  /*4680*/  LOP3.LUT R58, R52, R21, RZ, 0x3c, !PT ;  /* 0x00000015343a7212 */ /* 0x000fe200078e3cff */
[----:B------:R-:W-:Y:S01]  /*4690*/  IMAD.X R56, R51, 0x1, R32, P1 ;  /* 0x0000000133387824 */ /* 0x000fe200008e0620 */
[----:B------:R-:W-:-:S02]  /*46a0*/  LOP3.LUT R33, R54, R32, R19, 0x96, !PT ;  /* 0x0000002036217212 */ /* 0x000fc400078e9613 */
[----:B------:R-:W-:Y:S02]  /*46b0*/  LOP3.LUT R36, R22, R36, R27, 0x96, !PT ;  /* 0x0000002416247212 */ /* 0x000fe400078e961b */
[----:B------:R-:W-:Y:S02]  /*46c0*/  SHF.R.W.U32 R21, R58, 0x1f, R53 ;  /* 0x0000001f3a157819 */ /* 0x000fe40000001e35 */
[----:B------:R-:W-:Y:S02]  /*46d0*/  SHF.R.W.U32 R19, R53, 0x1f, R58 ;  /* 0x0000001f35137819 */ /* 0x000fe40000001e3a */
[----:B------:R-:W-:Y:S02]  /*46e0*/  LOP3.LUT R58, R56, R38, R31, 0x96, !PT ;  /* 0x00000026383a7212 */ /* 0x000fe400078e961f */
[----:B------:R-:W-:Y:S02]  /*46f0*/  IADD3 R29, P0, P1, R29, UR12, R50 ;  /* 0x0000000c1d1d7c10 */ /* 0x000fe4000f91e032 */
[----:B------:R-:W-:-:S02]  /*4700*/  SHF.R.W.U32 R27, R39, 0x10, R36 ;  /* 0x00000010271b7819 */ /* 0x000fc40000001e24 */
[----:B------:R-:W-:Y:S02]  /*4710*/  IADD3.X R37, PT, PT, R37, UR13, R46, P0, P1 ;  /* 0x0000000d25257c10 */ /* 0x000fe400087e242e */
[----:B------:R-:W-:Y:S02]  /*4720*/  SHF.R.W.U32 R38, R58, 0x10, R33 ;  /* 0x000000103a267819 */ /* 0x000fe40000001e21 */
[----:B------:R-:W-:Y:S02]  /*4730*/  IADD3 R55, P0, PT, R27, R34, RZ ;  /* 0x000000221b377210 */ /* 0x000fe40007f1e0ff */
[----:B------:R-:W-:Y:S02]  /*4740*/  IADD3 R32, P2, P3, R54, UR30, R21 ;  /* 0x0000001e36207c10 */ /* 0x000fe4000fb5e015 */
[----:B------:R-:W-:Y:S02]  /*4750*/  SHF.R.W.U32 R36, R36, 0x10, R39 ;  /* 0x0000001024247819 */ /* 0x000fe40000001e27 */
[----:B------:R-:W-:-:S02]  /*4760*/  SHF.R.W.U32 R34, R33, 0x10, R58 ;  /* 0x0000001021227819 */ /* 0x000fc40000001e3a */
[----:B------:R-:W-:Y:S01]  /*4770*/  LOP3.LUT R54, R37, R38, RZ, 0x3c, !PT ;  /* 0x0000002625367212 */ /* 0x000fe200078e3cff */
[----:B------:R-:W-:Y:S01]  /*4780*/  IMAD.X R58, R36, 0x1, R23, P0 ;  /* 0x00000001243a7824 */ /* 0x000fe200000e0617 */
[----:B------:R-:W-:Y:S02]  /*4790*/  IADD3.X R31, PT, PT, R56, UR31, R19, P2, P3 ;  /* 0x0000001f381f7c10 */ /* 0x000fe400097e6413 */
[----:B------:R-:W-:Y:S02]  /*47a0*/  IADD3 R26, P1, PT, R34, R26, RZ ;  /* 0x0000001a221a7210 */ /* 0x000fe40007f3e0ff */
[----:B------:R-:W-:Y:S02]  /*47b0*/  IADD3 R33, P2, PT, R54, R55, RZ ;  /* 0x0000003736217210 */ /* 0x000fe40007f5e0ff */
[----:B------:R-:W-:Y:S01]  /*47c0*/  LOP3.LUT R23, R29, R34, RZ, 0x3c, !PT ;  /* 0x000000221d177212 */ /* 0x000fe200078e3cff */
[----:B------:R-:W-:Y:S01]  /*47d0*/  IMAD.X R54, R38, 0x1, R35, P1 ;  /* 0x0000000126367824 */ /* 0x000fe200008e0623 */
[----:B------:R-:W-:-:S02]  /*47e0*/  LOP3.LUT R53, R31, R36, RZ, 0x3c, !PT ;  /* 0x000000241f357212 */ /* 0x000fc400078e3cff */
[----:B------:R-:W-:Y:S01]  /*47f0*/  LOP3.LUT R56, R32, R27, RZ, 0x3c, !PT ;  /* 0x0000001b20387212 */ /* 0x000fe200078e3cff */
[----:B------:R-:W-:Y:S01]  /*4800*/  IMAD.X R23, R23, 0x1, R58, P2 ;  /* 0x0000000117177824 */ /* 0x000fe200010e063a */
[----:B------:R-:W-:Y:S02]  /*4810*/  IADD3 R44, P3, PT, R53, R44, RZ ;  /* 0x0000002c352c7210 */ /* 0x000fe40007f7e0ff */
[----:B------:R-:W-:Y:S02]  /*4820*/  LOP3.LUT R39, R55, R41, RZ, 0x3c, !PT ;  /* 0x0000002937277212 */ /* 0x000fe400078e3cff */
[----:B------:R-:W-:Y:S02]  /*4830*/  LOP3.LUT R60, R58, R43, RZ, 0x3c, !PT ;  /* 0x0000002b3a3c7212 */ /* 0x000fe400078e3cff */
[----:B------:R-:W-:Y:S02]  /*4840*/  LOP3.LUT R41, R26, R49, RZ, 0x3c, !PT ;  /* 0x000000311a297212 */ /* 0x000fe400078e3cff */
[----:B------:R-:W-:Y:S01]  /*4850*/  LOP3.LUT R58, R54, R51, RZ, 0x3c, !PT ;  /* 0x00000033363a7212 */ /* 0x000fe200078e3cff */
[----:B------:R-:W-:Y:S01]  /*4860*/  IMAD.X R56, R56, 0x1, R45, P3 ;  /* 0x0000000138387824 */ /* 0x000fe200018e062d */
[----:B------:R-:W-:-:S02]  /*4870*/  LOP3.LUT R50, R33, R50, RZ, 0x3c, !PT ;  /* 0x0000003221327212 */ /* 0x000fc400078e3cff */
[----:B------:R-:W-:Y:S02]  /*4880*/  LOP3.LUT R43, R23, R46, RZ, 0x3c, !PT ;  /* 0x0000002e172b7212 */ /* 0x000fe400078e3cff */
[----:B------:R-:W-:Y:S02]  /*4890*/  SHF.R.W.U32 R46, R58, 0x1f, R41 ;  /* 0x0000001f3a2e7819 */ /* 0x000fe40000001e29 */
[----:B------:R-:W-:Y:S02]  /*48a0*/  SHF.R.W.U32 R35, R60, 0x1f, R39 ;  /* 0x0000001f3c237819 */ /* 0x000fe40000001e27 */
[----:B------:R-:W-:Y:S02]  /*48b0*/  SHF.R.W.U32 R41, R41, 0x1f, R58 ;  /* 0x0000001f29297819 */ /* 0x000fe40000001e3a */
[----:B------:R-:W-:Y:S02]  /*48c0*/  SHF.R.W.U32 R58, R50, 0x18, R43 ;  /* 0x00000018323a7819 */ /* 0x000fe40000001e2b */
[----:B------:R-:W-:-:S02]  /*48d0*/  SHF.R.W.U32 R39, R39, 0x1f, R60 ;  /* 0x0000001f27277819 */ /* 0x000fc40000001e3c */
[----:B------:R-:W-:Y:S02]  /*48e0*/  LOP3.LUT R49, R44, R21, RZ, 0x3c, !PT ;  /* 0x000000152c317212 */ /* 0x000fe400078e3cff */
[----:B------:R-:W-:Y:S02]  /*48f0*/  LOP3.LUT R60, R56, R19, RZ, 0x3c, !PT ;  /* 0x00000013383c7212 */ /* 0x000fe400078e3cff */
[----:B------:R-:W-:Y:S02]  /*4900*/  IADD3 R19, P2, P3, R24, UR16, R35 ;  /* 0x0000001018137c10 */ /* 0x000fe4000fb5e023 */
[----:B------:R-:W-:Y:S02]  /*4910*/  IADD3 R21, P0, P1, R58, UR28, R29 ;  /* 0x0000001c3a157c10 */ /* 0x000fe4000f91e01d */
[----:B------:R-:W-:Y:S02]  /*4920*/  SHF.R.W.U32 R50, R43, 0x18, R50 ;  /* 0x000000182b327819 */ /* 0x000fe40000001e32 */
[----:B------:R-:W-:-:S02]  /*4930*/  SHF.R.W.U32 R43, R49, 0x18, R60 ;  /* 0x00000018312b7819 */ /* 0x000fc40000001e3c */
[----:B------:R-:W-:Y:S02]  /*4940*/  IADD3.X R45, PT, PT, R30, UR17, R39, P2, P3 ;  /* 0x000000111e2d7c10 */ /* 0x000fe400097e6427 */
[----:B------:R-:W-:Y:S02]  /*4950*/  IADD3 R47, P4, P5, R47, UR32, R46 ;  /* 0x000000202f2f7c10 */ /* 0x000fe4000fd9e02e */
[----:B------:R-:W-:Y:S02]  /*4960*/  LOP3.LUT R38, R21, R37, R38, 0x96, !PT ;  /* 0x0000002515267212 */ /* 0x000fe400078e9626 */
[----:B------:R-:W-:Y:S02]  /*4970*/  IADD3.X R37, PT, PT, R50, UR29, R37, P0, P1 ;  /* 0x0000001d32257c10 */ /* 0x000fe400087e2425 */
[----:B------:R-:W-:Y:S02]  /*4980*/  SHF.R.W.U32 R24, R60, 0x18, R49 ;  /* 0x000000183c187819 */ /* 0x000fe40000001e31 */
[----:B------:R-:W-:-:S02]  /*4990*/  IADD3 R30, P2, PT, R43, R32, RZ ;  /* 0x000000202b1e7210 */ /* 0x000fc40007f5e0ff */
[----:B------:R-:W-:Y:S02]  /*49a0*/  LOP3.LUT R51, R45, R42, RZ, 0x3c, !PT ;  /* 0x0000002a2d337212 */ /* 0x000fe400078e3cff */
[----:B------:R-:W-:Y:S02]  /*49b0*/  IADD3.X R22, PT, PT, R22, UR33, R41, P4, P5 ;  /* 0x0000002116167c10 */ /* 0x000fe4000a7ea429 */
[----:B------:R-:W-:Y:S02]  /*49c0*/  LOP3.LUT R55, R37, R29, R34, 0x96, !PT ;  /* 0x0000001d25377212 */ /* 0x000fe400078e9622 */
[----:B------:R-:W-:Y:S01]  /*49d0*/  LOP3.LUT R29, R30, R31, R36, 0x96, !PT ;  /* 0x0000001f1e1d7212 */ /* 0x000fe200078e9624 */
[----:B------:R-:W-:Y:S01]  /*49e0*/  IMAD.X R31, R24, 0x1, R31, P2 ;  /* 0x00000001181f7824 */ /* 0x000fe200010e061f */
[----:B------:R-:W-:Y:S02]  /*49f0*/  IADD3 R26, P0, PT, R51, R26, RZ ;  /* 0x0000001a331a7210 */ /* 0x000fe40007f1e0ff */
[----:B------:R-:W-:-:S02]  /*4a00*/  LOP3.LUT R53, R19, R40, RZ, 0x3c, !PT ;  /* 0x0000002813357212 */ /* 0x000fc400078e3cff */
[----:B------:R-:W-:Y:S02]  /*4a10*/  LOP3.LUT R49, R22, R25, RZ, 0x3c, !PT ;  /* 0x0000001916317212 */ /* 0x000fe400078e3cff */
[----:B------:R-:W-:Y:S01]  /*4a20*/  LOP3.LUT R51, R47, R28, RZ, 0x3c, !PT ;  /* 0x0000001c2f337212 */ /* 0x000fe200078e3cff */
[----:B------:R-:W-:Y:S01]  /*4a30*/  IMAD.X R54, R53, 0x1, R54, P0 ;  /* 0x0000000135367824 */ /* 0x000fe200000e0636 */
[----:B------:R-:W-:Y:S02]  /*4a40*/  IADD3 R49, P1, PT, R49, R48, RZ ;  /* 0x0000003031317210 */ /* 0x000fe40007f3e0ff */
[----:B------:R-:W-:Y:S02]  /*4a50*/  LOP3.LUT R36, R31, R32, R27, 0x96, !PT ;  /* 0x000000201f247212 */ /* 0x000fe400078e961b */
[----:B------:R-:W-:Y:S01]  /*4a60*/  SHF.R.W.U32 R32, R38, 0x10, R55 ;  /* 0x0000001026207819 */ /* 0x000fe20000001e37 */
[----:B------:R-:W-:Y:S01]  /*4a70*/  IMAD.X R52, R51, 0x1, R52, P1 ;  /* 0x0000000133347824 */ /* 0x000fe200008e0634 */
[----:B------:R-:W-:-:S02]  /*4a80*/  SHF.R.W.U32 R34, R55, 0x10, R38 ;  /* 0x0000001037227819 */ /* 0x000fc40000001e26 */
[----:B------:R-:W-:Y:S02]  /*4a90*/  LOP3.LUT R35, R26, R35, RZ, 0x3c, !PT ;  /* 0x000000231a237212 */ /* 0x000fe400078e3cff */
[----:B------:R-:W-:Y:S02]  /*4aa0*/  LOP3.LUT R48, R54, R39, RZ, 0x3c, !PT ;  /* 0x0000002736307212 */ /* 0x000fe400078e3cff */
[----:B------:R-:W-:Y:S02]  /*4ab0*/  IADD3 R33, P0, PT, R32, R33, RZ ;  /* 0x0000002120217210 */ /* 0x000fe40007f1e0ff */
[----:B------:R-:W-:Y:S02]  /*4ac0*/  SHF.R.W.U32 R27, R29, 0x10, R36 ;  /* 0x000000101d1b7819 */ /* 0x000fe40000001e24 */
[----:B------:R-:W-:Y:S01]  /*4ad0*/  SHF.R.W.U32 R29, R36, 0x10, R29 ;  /* 0x00000010241d7819 */ /* 0x000fe20000001e1d */
[----:B------:R-:W-:Y:S01]  /*4ae0*/  IMAD.X R23, R34, 0x1, R23, P0 ;  /* 0x0000000122177824 */ /* 0x000fe200000e0617 */
[----:B------:R-:W-:-:S02]  /*4af0*/  SHF.R.W.U32 R38, R35, 0x18, R48 ;  /* 0x0000001823267819 */ /* 0x000fc40000001e30 */
[----:B------:R-:W-:Y:S02]  /*4b00*/  SHF.R.W.U32 R36, R48, 0x18, R35 ;  /* 0x0000001830247819 */ /* 0x000fe40000001e23 */
[----:B------:R-:W-:Y:S02]  /*4b10*/  LOP3.LUT R35, R49, R46, RZ, 0x3c, !PT ;  /* 0x0000002e31237212 */ /* 0x000fe400078e3cff */
[----:B------:R-:W-:Y:S02]  /*4b20*/  LOP3.LUT R48, R52, R41, RZ, 0x3c, !PT ;  /* 0x0000002934307212 */ /* 0x000fe400078e3cff */
[----:B------:R-:W-:Y:S02]  /*4b30*/  LOP3.LUT R41, R33, R58, RZ, 0x3c, !PT ;  /* 0x0000003a21297212 */ /* 0x000fe400078e3cff */
[----:B------:R-:W-:Y:S02]  /*4b40*/  SHF.R.W.U32 R46, R35, 0x18, R48 ;  /* 0x00000018232e7819 */ /* 0x000fe40000001e30 */
[----:B------:R-:W-:-:S02]  /*4b50*/  LOP3.LUT R50, R23, R50, RZ, 0x3c, !PT ;  /* 0x0000003217327212 */ /* 0x000fc400078e3cff */
[----:B------:R-:W-:Y:S02]  /*4b60*/  IADD3 R44, P0, PT, R27, R44, RZ ;  /* 0x0000002c1b2c7210 */ /* 0x000fe40007f1e0ff */
[----:B------:R-:W-:Y:S02]  /*4b70*/  SHF.R.W.U32 R35, R48, 0x18, R35 ;  /* 0x0000001830237819 */ /* 0x000fe40000001e23 */
[----:B------:R-:W-:Y:S01]  /*4b80*/  IADD3 R48, P2, P3, R46, UR20, R47 ;  /* 0x000000142e307c10 */ /* 0x000fe2000fb5e02f */
[----:B------:R-:W-:Y:S01]  /*4b90*/  IMAD.X R51, R29, 0x1, R56, P0 ;  /* 0x000000011d337824 */ /* 0x000fe200000e0638 */
[----:B------:R-:W-:Y:S02]  /*4ba0*/  SHF.R.W.U32 R39, R50, 0x1f, R41 ;  /* 0x0000001f32277819 */ /* 0x000fe40000001e29 */
[----:B------:R-:W-:Y:S02]  /*4bb0*/  SHF.R.W.U32 R41, R41, 0x1f, R50 ;  /* 0x0000001f29297819 */ /* 0x000fe40000001e32 */
[----:B------:R-:W-:-:S02]  /*4bc0*/  LOP3.LUT R50, R44, R43, RZ, 0x3c, !PT ;  /* 0x0000002b2c327212 */ /* 0x000fc400078e3cff */
[----:B------:R-:W-:Y:S02]  /*4bd0*/  IADD3 R58, P0, P1, R38, UR22, R19 ;  /* 0x00000016263a7c10 */ /* 0x000fe4000f91e013 */
[----:B------:R-:W-:Y:S02]  /*4be0*/  LOP3.LUT R43, R48, R22, R25, 0x96, !PT ;  /* 0x00000016302b7212 */ /* 0x000fe400078e9619 */
[----:B------:R-:W-:Y:S02]  /*4bf0*/  IADD3.X R22, PT, PT, R35, UR21, R22, P2, P3 ;  /* 0x0000001523167c10 */ /* 0x000fe400097e6416 */
[----:B------:R-:W-:Y:S02]  /*4c00*/  LOP3.LUT R53, R51, R24, RZ, 0x3c, !PT ;  /* 0x0000001833357212 */ /* 0x000fe400078e3cff */
[----:B------:R-:W-:Y:S02]  /*4c10*/  IADD3.X R60, PT, PT, R36, UR23, R45, P0, P1 ;  /* 0x00000017243c7c10 */ /* 0x000fe400087e242d */
[----:B------:R-:W-:-:S02]  /*4c20*/  LOP3.LUT R56, R58, R45, R42, 0x96, !PT ;  /* 0x0000002d3a387212 */ /* 0x000fc400078e962a */
[----:B------:R-:W-:Y:S02]  /*4c30*/  IADD3 R24, P0, P1, R58, UR28, R39 ;  /* 0x0000001c3a187c10 */ /* 0x000fe4000f91e027 */
[----:B------:R-:W-:Y:S02]  /*4c40*/  LOP3.LUT R58, R22, R47, R28, 0x96, !PT ;  /* 0x0000002f163a7212 */ /* 0x000fe400078e961c */
[----:B------:R-:W-:Y:S02]  /*4c50*/  SHF.R.W.U32 R28, R53, 0x1f, R50 ;  /* 0x0000001f351c7819 */ /* 0x000fe40000001e32 */
[----:B------:R-:W-:Y:S02]  /*4c60*/  IADD3.X R42, PT, PT, R60, UR29, R41, P0, P1 ;  /* 0x0000001d3c2a7c10 */ /* 0x000fe400087e2429 */
[----:B------:R-:W-:Y:S02]  /*4c70*/  SHF.R.W.U32 R25, R58, 0x10, R43 ;  /* 0x000000103a197819 */ /* 0x000fe40000001e2b */
[----:B------:R-:W-:-:S02]  /*4c80*/  LOP3.LUT R45, R60, R19, R40, 0x96, !PT ;  /* 0x000000133c2d7212 */ /* 0x000fc400078e9628 */
[----:B------:R-:W-:Y:S02]  /*4c90*/  SHF.R.W.U32 R50, R50, 0x1f, R53 ;  /* 0x0000001f32327819 */ /* 0x000fe40000001e35 */
[----:B------:R-:W-:Y:S02]  /*4ca0*/  IADD3 R21, P0, PT, R28, R21, RZ ;  /* 0x000000151c157210 */ /* 0x000fe40007f1e0ff */
[----:B------:R-:W-:Y:S02]  /*4cb0*/  SHF.R.W.U32 R19, R43, 0x10, R58 ;  /* 0x000000102b137819 */ /* 0x000fe40000001e3a */
[----:B------:R-:W-:Y:S02]  /*4cc0*/  LOP3.LUT R43, R42, R25, RZ, 0x3c, !PT ;  /* 0x000000192a2b7212 */ /* 0x000fe400078e3cff */
[----:B------:R-:W-:Y:S02]  /*4cd0*/  SHF.R.W.U32 R40, R45, 0x10, R56 ;  /* 0x000000102d287819 */ /* 0x000fe40000001e38 */
[----:B------:R-:W-:Y:S01]  /*4ce0*/  SHF.R.W.U32 R56, R56, 0x10, R45 ;  /* 0x0000001038387819 */ /* 0x000fe20000001e2d */
[----:B------:R-:W-:Y:S01]  /*4cf0*/  IMAD.X R37, R50, 0x1, R37, P0 ;  /* 0x0000000132257824 */ /* 0x000fe200000e0625 */
[----:B------:R-:W-:-:S02]  /*4d00*/  IADD3 R44, P3, PT, R43, R44, RZ ;  /* 0x0000002c2b2c7210 */ /* 0x000fc40007f7e0ff */
[----:B------:R-:W-:Y:S02]  /*4d10*/  IADD3 R49, P1, PT, R19, R49, RZ ;  /* 0x0000003113317210 */ /* 0x000fe40007f3e0ff */
[----:B------:R-:W-:Y:S02]  /*4d20*/  IADD3 R43, P0, PT, R56, R26, RZ ;  /* 0x0000001a382b7210 */ /* 0x000fe40007f1e0ff */
[----:B------:R-:W-:Y:S01]  /*4d30*/  LOP3.LUT R26, R24, R19, RZ, 0x3c, !PT ;  /* 0x00000013181a7212 */ /* 0x000fe200078e3cff */
[----:B------:R-:W-:Y:S02]  /*4d40*/  IMAD.X R52, R25, 0x1, R52, P1 ;  /* 0x0000000119347824 */ /* 0x000fe400008e0634 */
[----:B------:R-:W-:Y:S01]  /*4d50*/  IMAD.X R47, R40, 0x1, R54, P0 ;  /* 0x00000001282f7824 */ /* 0x000fe200000e0636 */
[----:B------:R-:W-:Y:S01]  /*4d60*/  LOP3.LUT R45, R37, R40, RZ, 0x3c, !PT ;  /* 0x00000028252d7212 */ /* 0x000fe200078e3cff */
[----:B------:R-:W-:Y:S01]  /*4d70*/  IMAD.X R26, R26, 0x1, R51, P3 ;  /* 0x000000011a1a7824 */ /* 0x000fe200018e0633 */
[----:B------:R-:W-:-:S02]  /*4d80*/  LOP3.LUT R46, R49, R46, RZ, 0x3c, !PT ;  /* 0x0000002e312e7212 */ /* 0x000fc400078e3cff */
[----:B------:R-:W-:Y:S02]  /*4d90*/  LOP3.LUT R35, R52, R35, RZ, 0x3c, !PT ;  /* 0x0000002334237212 */ /* 0x000fe400078e3cff */
[----:B------:R-:W-:Y:S02]  /*4da0*/  LOP3.LUT R38, R43, R38, RZ, 0x3c, !PT ;  /* 0x000000262b267212 */ /* 0x000fe400078e3cff */
[----:B------:R-:W-:Y:S02]  /*4db0*/  LOP3.LUT R55, R47, R36, RZ, 0x3c, !PT ;  /* 0x000000242f377212 */ /* 0x000fe400078e3cff */
[----:B------:R-:W-:Y:S02]  /*4dc0*/  IADD3 R45, P2, PT, R45, R49, RZ ;  /* 0x000000312d2d7210 */ /* 0x000fe40007f5e0ff */
[----:B------:R-:W-:Y:S02]  /*4dd0*/  LOP3.LUT R51, R21, R56, RZ, 0x3c, !PT ;  /* 0x0000003815337212 */ /* 0x000fe400078e3cff */
[----:B------:R-:W-:-:S02]  /*4de0*/  SHF.R.W.U32 R53, R35, 0x1f, R46 ;  /* 0x0000001f23357819 */ /* 0x000fc40000001e2e */
[----:B------:R-:W-:Y:S02]  /*4df0*/  SHF.R.W.U32 R36, R46, 0x1f, R35 ;  /* 0x0000001f2e247819 */ /* 0x000fe40000001e23 */
[----:B------:R-:W-:Y:S02]  /*4e00*/  SHF.R.W.U32 R49, R55, 0x1f, R38 ;  /* 0x0000001f37317819 */ /* 0x000fe40000001e26 */
[----:B------:R-:W-:Y:S01]  /*4e10*/  SHF.R.W.U32 R35, R38, 0x1f, R55 ;  /* 0x0000001f26237819 */ /* 0x000fe20000001e37 */
[----:B------:R-:W-:Y:S01]  /*4e20*/  IMAD.X R51, R51, 0x1, R52, P2 ;  /* 0x0000000133337824 */ /* 0x000fe200010e0634 */
[----:B------:R-:W-:Y:S02]  /*4e30*/  LOP3.LUT R55, R44, R39, RZ, 0x3c, !PT ;  /* 0x000000272c377212 */ /* 0x000fe400078e3cff */
[----:B------:R-:W-:Y:S02]  /*4e40*/  LOP3.LUT R46, R26, R41, RZ, 0x3c, !PT ;  /* 0x000000291a2e7212 */ /* 0x000fe400078e3cff */
[----:B------:R-:W-:-:S02]  /*4e50*/  IADD3 R48, P1, PT, R49, R48, RZ ;  /* 0x0000003031307210 */ /* 0x000fc40007f3e0ff */
[----:B------:R-:W-:Y:S02]  /*4e60*/  SHF.R.W.U32 R41, R55, 0x18, R46 ;  /* 0x0000001837297819 */ /* 0x000fe40000001e2e */
[----:B------:R-:W-:Y:S02]  /*4e70*/  LOP3.LUT R28, R45, R28, RZ, 0x3c, !PT ;  /* 0x0000001c2d1c7212 */ /* 0x000fe400078e3cff */
[----:B------:R-:W-:Y:S01]  /*4e80*/  LOP3.LUT R57, R51, R50, RZ, 0x3c, !PT ;  /* 0x0000003233397212 */ /* 0x000fe200078e3cff */
[----:B------:R-:W-:Y:S01]  /*4e90*/  IMAD.X R22, R35, 0x1, R22, P1 ;  /* 0x0000000123167824 */ /* 0x000fe200008e0616 */
[----:B------:R-:W-:Y:S02]  /*4ea0*/  IADD3 R39, P2, P3, R30, UR22, R53 ;  /* 0x000000161e277c10 */ /* 0x000fe4000fb5e035 */
[----:B------:R-:W-:Y:S02]  /*4eb0*/  IADD3 R30, P0, PT, R41, R24, RZ ;  /* 0x00000018291e7210 */ /* 0x000fe40007f1e0ff */
[----:B------:R-:W-:-:S02]  /*4ec0*/  SHF.R.W.U32 R55, R46, 0x18, R55 ;  /* 0x000000182e377819 */ /* 0x000fc40000001e37 */
[----:B------:R-:W-:Y:S02]  /*4ed0*/  SHF.R.W.U32 R38, R28, 0x18, R57 ;  /* 0x000000181c267819 */ /* 0x000fe40000001e39 */
[----:B------:R-:W-:Y:S02]  /*4ee0*/  IADD3.X R31, PT, PT, R31, UR23, R36, P2, P3 ;  /* 0x000000171f1f7c10 */ /* 0x000fe400097e6424 */
[----:B------:R-:W-:Y:S01]  /*4ef0*/  LOP3.LUT R52, R30, R42, R25, 0x96, !PT ;  /* 0x0000002a1e347212 */ /* 0x000fe200078e9619 */
[----:B------:R-:W-:Y:S01]  /*4f00*/  IMAD.X R42, R55, 0x1, R42, P0 ;  /* 0x00000001372a7824 */ /* 0x000fe200000e062a */
[----:B------:R-:W-:Y:S02]  /*4f10*/  LOP3.LUT R50, R22, R29, RZ, 0x3c, !PT ;  /* 0x0000001d16327212 */ /* 0x000fe400078e3cff */
[----:B------:R-:W-:Y:S02]  /*4f20*/  SHF.R.W.U32 R28, R57, 0x18, R28 ;  /* 0x00000018391c7819 */ /* 0x000fe40000001e1c */
[----:B------:R-:W-:-:S02]  /*4f30*/  IADD3 R25, P0, PT, R38, R21, RZ ;  /* 0x0000001526197210 */ /* 0x000fc40007f1e0ff */
[----:B------:R-:W-:Y:S02]  /*4f40*/  LOP3.LUT R46, R31, R34, RZ, 0x3c, !PT ;  /* 0x000000221f2e7212 */ /* 0x000fe400078e3cff */
[----:B------:R-:W-:Y:S02]  /*4f50*/  IADD3 R50, P1, PT, R50, R33, RZ ;  /* 0x0000002132327210 */ /* 0x000fe40007f3e0ff */
[----:B------:R-:W-:Y:S02]  /*4f60*/  LOP3.LUT R19, R42, R24, R19, 0x96, !PT ;  /* 0x000000182a137212 */ /* 0x000fe400078e9613 */
[----:B------:R-:W-:Y:S01]  /*4f70*/  LOP3.LUT R33, R25, R37, R40, 0x96, !PT ;  /* 0x0000002519217212 */ /* 0x000fe200078e9628 */
[----:B------:R-:W-:Y:S01]  /*4f80*/  IMAD.X R37, R28, 0x1, R37, P0 ;  /* 0x000000011c257824 */ /* 0x000fe200000e0625 */
[----:B------:R-:W-:Y:S02]  /*4f90*/  IADD3 R46, P2, PT, R46, R43, RZ ;  /* 0x0000002b2e2e7210 */ /* 0x000fe40007f5e0ff */
[----:B------:R-:W-:-:S02]  /*4fa0*/  LOP3.LUT R24, R39, R32, RZ, 0x3c, !PT ;  /* 0x0000002027187212 */ /* 0x000fc400078e3cff */
[----:B------:R-:W-:Y:S02]  /*4fb0*/  LOP3.LUT R40, R48, R27, RZ, 0x3c, !PT ;  /* 0x0000001b30287212 */ /* 0x000fe400078e3cff */
[----:B------:R-:W-:Y:S01]  /*4fc0*/  LOP3.LUT R56, R37, R21, R56, 0x96, !PT ;  /* 0x0000001525387212 */ /* 0x000fe200078e9638 */
[----:B------:R-:W-:Y:S01]  /*4fd0*/  IMAD.X R47, R24, 0x1, R47, P2 ;  /* 0x00000001182f7824 */ /* 0x000fe200010e062f */
[----:B------:R-:W-:Y:S01]  /*4fe0*/  SHF.R.W.U32 R21, R52, 0x10, R19 ;  /* 0x0000001034157819 */ /* 0x000fe20000001e13 */
[----:B------:R-:W-:Y:S01]  /*4ff0*/  IMAD.X R24, R40, 0x1, R23, P1 ;  /* 0x0000000128187824 */ /* 0x000fe200008e0617 */
[----:B------:R-:W-:Y:S02]  /*5000*/  SHF.R.W.U32 R19, R19, 0x10, R52 ;  /* 0x0000001013137819 */ /* 0x000fe40000001e34 */
[----:B------:R-:W-:Y:S02]  /*5010*/  IADD3 R44, P0, PT, R21, R44, RZ ;  /* 0x0000002c152c7210 */ /* 0x000fe40007f1e0ff */
[----:B------:R-:W-:-:S02]  /*5020*/  LOP3.LUT R23, R50, R49, RZ, 0x3c, !PT ;  /* 0x0000003132177212 */ /* 0x000fc400078e3cff */
[----:B------:R-:W-:Y:S02]  /*5030*/  LOP3.LUT R54, R24, R35, RZ, 0x3c, !PT ;  /* 0x0000002318367212 */ /* 0x000fe400078e3cff */
[----:B------:R-:W-:Y:S01]  /*5040*/  SHF.R.W.U32 R40, R33, 0x10, R56 ;  /* 0x0000001021287819 */ /* 0x000fe20000001e38 */
[----:B------:R-:W-:Y:S01]  /*5050*/  IMAD.X R26, R19, 0x1, R26, P0 ;  /* 0x00000001131a7824 */ /* 0x000fe200000e061a */
[----:B------:R-:W-:Y:S02]  /*5060*/  SHF.R.W.U32 R52, R56, 0x10, R33 ;  /* 0x0000001038347819 */ /* 0x000fe40000001e21 */
[----:B------:R-:W-:Y:S02]  /*5070*/  SHF.R.W.U32 R33, R23, 0x18, R54 ;  /* 0x0000001817217819 */ /* 0x000fe40000001e36 */
[----:B------:R-:W-:Y:S02]  /*5080*/  SHF.R.W.U32 R23, R54, 0x18, R23 ;  /* 0x0000001836177819 */ /* 0x000fe40000001e17 */
[----:B------:R-:W-:-:S02]  /*5090*/  IADD3 R45, P0, PT, R40, R45, RZ ;  /* 0x0000002d282d7210 */ /* 0x000fc40007f1e0ff */
[----:B------:R-:W-:Y:S02]  /*50a0*/  LOP3.LUT R53, R46, R53, RZ, 0x3c, !PT ;  /* 0x000000352e357212 */ /* 0x000fe400078e3cff */
[----:B------:R-:W-:Y:S01]  /*50b0*/  LOP3.LUT R54, R47, R36, RZ, 0x3c, !PT ;  /* 0x000000242f367212 */ /* 0x000fe200078e3cff */
[----:B------:R-:W-:Y:S01]  /*50c0*/  IMAD.X R51, R52, 0x1, R51, P0 ;  /* 0x0000000134337824 */ /* 0x000fe200000e0633 */
[----:B------:R-:W-:Y:S02]  /*50d0*/  IADD3 R35, P0, P1, R33, UR18, R48 ;  /* 0x0000001221237c10 */ /* 0x000fe4000f91e030 */
[----:B------:R-:W-:Y:S02]  /*50e0*/  SHF.R.W.U32 R36, R53, 0x18, R54 ;  /* 0x0000001835247819 */ /* 0x000fe40000001e36 */
[----:B------:R-:W-:Y:S02]  /*50f0*/  LOP3.LUT R41, R44, R41, RZ, 0x3c, !PT ;  /* 0x000000292c297212 */ /* 0x000fe400078e3cff */
[----:B------:R-:W-:-:S02]  /*5100*/  LOP3.LUT R56, R26, R55, RZ, 0x3c, !PT ;  /* 0x000000371a387212 */ /* 0x000fc400078e3cff */
[----:B------:R-:W-:Y:S02]  /*5110*/  SHF.R.W.U32 R54, R54, 0x18, R53 ;  /* 0x0000001836367819 */ /* 0x000fe40000001e35 */
[----:B------:R-:W-:Y:S02]  /*5120*/  IADD3 R43, P2, P3, R36, UR32, R39 ;  /* 0x00000020242b7c10 */ /* 0x000fe4000fb5e027 */
[----:B------:R-:W-:Y:S02]  /*5130*/  LOP3.LUT R49, R45, R38, RZ, 0x3c, !PT ;  /* 0x000000262d317212 */ /* 0x000fe400078e3cff */
[----:B------:R-:W-:Y:S02]  /*5140*/  LOP3.LUT R53, R51, R28, RZ, 0x3c, !PT ;  /* 0x0000001c33357212 */ /* 0x000fe400078e3cff */
[----:B------:R-:W-:Y:S02]  /*5150*/  LOP3.LUT R38, R35, R22, R29, 0x96, !PT ;  /* 0x0000001623267212 */ /* 0x000fe400078e961d */
[----:B------:R-:W-:-:S02]  /*5160*/  IADD3.X R22, PT, PT, R23, UR19, R22, P0, P1 ;  /* 0x0000001317167c10 */ /* 0x000fc400087e2416 */
[----:B------:R-:W-:Y:S02]  /*5170*/  SHF.R.W.U32 R58, R56, 0x1f, R41 ;  /* 0x0000001f383a7819 */ /* 0x000fe40000001e29 */
[----:B------:R-:W-:Y:S02]  /*5180*/  IADD3.X R60, PT, PT, R54, UR33, R31, P2, P3 ;  /* 0x00000021363c7c10 */ /* 0x000fe400097e641f */
[----:B------:R-:W-:Y:S02]  /*5190*/  SHF.R.W.U32 R28, R53, 0x1f, R49 ;  /* 0x0000001f351c7819 */ /* 0x000fe40000001e31 */
[----:B------:R-:W-:Y:S02]  /*51a0*/  SHF.R.W.U32 R56, R41, 0x1f, R56 ;  /* 0x0000001f29387819 */ /* 0x000fe40000001e38 */
[----:B------:R-:W-:Y:S02]  /*51b0*/  LOP3.LUT R41, R43, R31, R34, 0x96, !PT ;  /* 0x0000001f2b297212 */ /* 0x000fe400078e9622 */
[----:B------:R-:W-:-:S02]  /*51c0*/  LOP3.LUT R27, R22, R48, R27, 0x96, !PT ;  /* 0x00000030161b7212 */ /* 0x000fc400078e961b */
[----:B------:R-:W-:Y:S02]  /*51d0*/  LOP3.LUT R48, R60, R39, R32, 0x96, !PT ;  /* 0x000000273c307212 */ /* 0x000fe400078e9620 */
[----:B------:R-:W-:Y:S02]  /*51e0*/  IADD3 R31, P0, P1, R25, UR26, R58 ;  /* 0x0000001a191f7c10 */ /* 0x000fe4000f91e03a */
[----:B------:R-:W-:Y:S02]  /*51f0*/  SHF.R.W.U32 R29, R49, 0x1f, R53 ;  /* 0x0000001f311d7819 */ /* 0x000fe40000001e35 */
[----:B------:R-:W-:Y:S02]  /*5200*/  IADD3 R25, P2, P3, R43, UR20, R28 ;  /* 0x000000142b197c10 */ /* 0x000fe4000fb5e01c */
[----:B------:R-:W-:Y:S02]  /*5210*/  SHF.R.W.U32 R32, R38, 0x10, R27 ;  /* 0x0000001026207819 */ /* 0x000fe40000001e1b */
[----:B------:R-:W-:-:S02]  /*5220*/  SHF.R.W.U32 R27, R27, 0x10, R38 ;  /* 0x000000101b1b7819 */ /* 0x000fc40000001e26 */
[----:B------:R-:W-:Y:S02]  /*5230*/  IADD3.X R37, PT, PT, R37, UR27, R56, P0, P1 ;  /* 0x0000001b25257c10 */ /* 0x000fe400087e2438 */
[----:B------:R-:W-:Y:S02]  /*5240*/  SHF.R.W.U32 R34, R48, 0x10, R41 ;  /* 0x0000001030227819 */ /* 0x000fe40000001e29 */
[----:B------:R-:W-:Y:S02]  /*5250*/  IADD3.X R38, PT, PT, R60, UR21, R29, P2, P3 ;  /* 0x000000153c267c10 */ /* 0x000fe400097e641d */
[----:B------:R-:W-:Y:S02]  /*5260*/  SHF.R.W.U32 R48, R41, 0x10, R48 ;  /* 0x0000001029307819 */ /* 0x000fe40000001e30 */
[----:B------:R-:W-:Y:S02]  /*5270*/  IADD3 R50, P0, PT, R32, R50, RZ ;  /* 0x0000003220327210 */ /* 0x000fe40007f1e0ff */
[----:B------:R-:W-:-:S02]  /*5280*/  LOP3.LUT R49, R37, R34, RZ, 0x3c, !PT ;  /* 0x0000002225317212 */ /* 0x000fc400078e3cff */
[----:B------:R-:W-:Y:S02]  /*5290*/  LOP3.LUT R41, R38, R27, RZ, 0x3c, !PT ;  /* 0x0000001b26297212 */ /* 0x000fe400078e3cff */
[----:B------:R-:W-:Y:S01]  /*52a0*/  IADD3 R39, P1, PT, R48, R46, RZ ;  /* 0x0000002e30277210 */ /* 0x000fe20007f3e0ff */
[----:B------:R-:W-:Y:S01]  /*52b0*/  IMAD.X R24, R27, 0x1, R24, P0 ;  /* 0x000000011b187824 */ /* 0x000fe200000e0618 */
[----:B------:R-:W-:Y:S02]  /*52c0*/  LOP3.LUT R43, R50, R33, RZ, 0x3c, !PT ;  /* 0x00000021322b7212 */ /* 0x000fe400078e3cff */
[----:B------:R-:W-:Y:S02]  /*52d0*/  IADD3 R33, P2, PT, R49, R50, RZ ;  /* 0x0000003231217210 */ /* 0x000fe40007f5e0ff */
[----:B------:R-:W-:Y:S02]  /*52e0*/  IADD3 R41, P3, PT, R41, R44, RZ ;  /* 0x0000002c29297210 */ /* 0x000fe40007f7e0ff */
        /* <DEDUP_REMOVED lines=14> */
[----:B------:R-:W-:Y:S02]  /*53d0*/  LOP3.LUT R44, R33, R58, RZ, 0x3c, !PT ;  /* 0x0000003a212c7212 */ /* 0x000fe400078e3cff */
[----:B------:R-:W-:Y:S02]  /*53e0*/  LOP3.LUT R57, R23, R56, RZ, 0x3c, !PT ;  /* 0x0000003817397212 */ /* 0x000fe400078e3cff */
[----:B------:R-:W-:-:S02]  /*53f0*/  SHF.R.W.U32 R36, R55, 0x18, R46 ;  /* 0x0000001837247819 */ /* 0x000fc40000001e2e */
[----:B------:R-:W-:Y:S02]  /*5400*/  IADD3 R29, P0, PT, R49, R30, RZ ;  /* 0x0000001e311d7210 */ /* 0x000fe40007f1e0ff */
[----:B------:R-:W-:Y:S02]  /*5410*/  IADD3 R28, P1, P2, R35, UR30, R24 ;  /* 0x0000001e231c7c10 */ /* 0x000fe4000fa3e018 */
[----:B------:R-:W-:Y:S02]  /*5420*/  SHF.R.W.U32 R30, R44, 0x18, R57 ;  /* 0x000000182c1e7819 */ /* 0x000fe40000001e39 */
[----:B------:R-:W-:Y:S01]  /*5430*/  SHF.R.W.U32 R44, R57, 0x18, R44 ;  /* 0x00000018392c7819 */ /* 0x000fe20000001e2c */
[----:B------:R-:W-:Y:S01]  /*5440*/  IMAD.X R57, R43, 0x1, R42, P0 ;  /* 0x000000012b397824 */ /* 0x000fe200000e062a */
[----:B------:R-:W-:Y:S02]  /*5450*/  IADD3 R35, P3, PT, R36, R25, RZ ;  /* 0x0000001924237210 */ /* 0x000fe40007f7e0ff */
[----:B------:R-:W-:-:S02]  /*5460*/  SHF.R.W.U32 R55, R46, 0x18, R55 ;  /* 0x000000182e377819 */ /* 0x000fc40000001e37 */
[----:B------:R-:W-:Y:S02]  /*5470*/  IADD3.X R22, PT, PT, R22, UR31, R53, P1, P2 ;  /* 0x0000001f16167c10 */ /* 0x000fe40008fe4435 */
[----:B------:R-:W-:Y:S01]  /*5480*/  LOP3.LUT R50, R35, R38, R27, 0x96, !PT ;  /* 0x0000002623327212 */ /* 0x000fe200078e961b */
[----:B------:R-:W-:Y:S01]  /*5490*/  IMAD.X R38, R55, 0x1, R38, P3 ;  /* 0x0000000137267824 */ /* 0x000fe200018e0626 */
[----:B------:R-:W-:Y:S02]  /*54a0*/  LOP3.LUT R42, R22, R19, RZ, 0x3c, !PT ;  /* 0x00000013162a7212 */ /* 0x000fe400078e3cff */
[----:B------:R-:W-:Y:S02]  /*54b0*/  LOP3.LUT R46, R57, R52, RZ, 0x3c, !PT ;  /* 0x00000034392e7212 */ /* 0x000fe400078e3cff */
[----:B------:R-:W-:Y:S02]  /*54c0*/  IADD3 R27, P0, P1, R30, UR12, R31 ;  /* 0x0000000c1e1b7c10 */ /* 0x000fe4000f91e01f */
[----:B------:R-:W-:-:S02]  /*54d0*/  IADD3 R45, P3, PT, R42, R45, RZ ;  /* 0x0000002d2a2d7210 */ /* 0x000fc40007f7e0ff */
[----:B------:R-:W-:Y:S02]  /*54e0*/  IADD3 R42, P2, PT, R46, R39, RZ ;  /* 0x000000272e2a7210 */ /* 0x000fe40007f5e0ff */
[----:B------:R-:W-:Y:S02]  /*54f0*/  LOP3.LUT R25, R38, R25, R32, 0x96, !PT ;  /* 0x0000001926197212 */ /* 0x000fe400078e9620 */
[----:B------:R-:W-:Y:S02]  /*5500*/  LOP3.LUT R39, R27, R37, R34, 0x96, !PT ;  /* 0x000000251b277212 */ /* 0x000fe400078e9622 */
[----:B------:R-:W-:Y:S02]  /*5510*/  IADD3.X R37, PT, PT, R44, UR13, R37, P0, P1 ;  /* 0x0000000d2c257c10 */ /* 0x000fe400087e2425 */
[----:B------:R-:W-:Y:S02]  /*5520*/  LOP3.LUT R32, R28, R21, RZ, 0x3c, !PT ;  /* 0x000000151c207212 */ /* 0x000fe400078e3cff */
[----:B------:R-:W-:-:S02]  /*5530*/  SHF.R.W.U32 R34, R50, 0x10, R25 ;  /* 0x0000001032227819 */ /* 0x000fc40000001e19 */
[----:B------:R-:W-:Y:S02]  /*5540*/  LOP3.LUT R46, R29, R40, RZ, 0x3c, !PT ;  /* 0x000000281d2e7212 */ /* 0x000fe400078e3cff */
[----:B------:R-:W-:Y:S01]  /*5550*/  LOP3.LUT R56, R37, R31, R48, 0x96, !PT ;  /* 0x0000001f25387212 */ /* 0x000fe200078e9630 */
[----:B------:R-:W-:Y:S01]  /*5560*/  IMAD.X R32, R32, 0x1, R51, P3 ;  /* 0x0000000120207824 */ /* 0x000fe200018e0633 */
[----:B------:R-:W-:Y:S02]  /*5570*/  SHF.R.W.U32 R25, R25, 0x10, R50 ;  /* 0x0000001019197819 */ /* 0x000fe40000001e32 */
[----:B------:R-:W-:Y:S01]  /*5580*/  IADD3 R41, P0, PT, R34, R41, RZ ;  /* 0x0000002922297210 */ /* 0x000fe20007f1e0ff */
[----:B------:R-:W-:Y:S01]  /*5590*/  IMAD.X R46, R46, 0x1, R47, P2 ;  /* 0x000000012e2e7824 */ /* 0x000fe200010e062f */
[----:B------:R-:W-:Y:S02]  /*55a0*/  SHF.R.W.U32 R48, R39, 0x10, R56 ;  /* 0x0000001027307819 */ /* 0x000fe40000001e38 */
[----:B------:R-:W-:Y:S01]  /*55b0*/  SHF.R.W.U32 R50, R56, 0x10, R39 ;  /* 0x0000001038327819 */ /* 0x000fe20000001e27 */
[----:B------:R-:W-:Y:S01]  /*55c0*/  IMAD.X R26, R25, 0x1, R26, P0 ;  /* 0x00000001191a7824 */ /* 0x000fe200000e061a */
[----:B------:R-:W-:-:S02]  /*55d0*/  LOP3.LUT R24, R45, R24, RZ, 0x3c, !PT ;  /* 0x000000182d187212 */ /* 0x000fc400078e3cff */
[----:B------:R-:W-:Y:S02]  /*55e0*/  LOP3.LUT R53, R32, R53, RZ, 0x3c, !PT ;  /* 0x0000003520357212 */ /* 0x000fe400078e3cff */
[----:B------:R-:W-:Y:S02]  /*55f0*/  IADD3 R39, P0, PT, R48, R33, RZ ;  /* 0x0000002130277210 */ /* 0x000fe40007f1e0ff */
[----:B------:R-:W-:Y:S02]  /*5600*/  LOP3.LUT R49, R42, R49, RZ, 0x3c, !PT ;  /* 0x000000312a317212 */ /* 0x000fe400078e3cff */
[----:B------:R-:W-:Y:S01]  /*5610*/  LOP3.LUT R54, R46, R43, RZ, 0x3c, !PT ;  /* 0x0000002b2e367212 */ /* 0x000fe200078e3cff */
[----:B------:R-:W-:Y:S01]  /*5620*/  IMAD.X R47, R50, 0x1, R23, P0 ;  /* 0x00000001322f7824 */ /* 0x000fe200000e0617 */
[----:B------:R-:W-:Y:S02]  /*5630*/  SHF.R.W.U32 R43, R24, 0x18, R53 ;  /* 0x00000018182b7819 */ /* 0x000fe40000001e35 */
[----:B------:R-:W-:-:S02]  /*5640*/  SHF.R.W.U32 R31, R49, 0x18, R54 ;  /* 0x00000018311f7819 */ /* 0x000fc40000001e36 */
[----:B------:R-:W-:Y:S02]  /*5650*/  IADD3 R23, P2, P3, R43, UR16, R28 ;  /* 0x000000102b177c10 */ /* 0x000fe4000fb5e01c */
[----:B------:R-:W-:Y:S02]  /*5660*/  SHF.R.W.U32 R33, R53, 0x18, R24 ;  /* 0x0000001835217819 */ /* 0x000fe40000001e18 */
[----:B------:R-:W-:Y:S02]  /*5670*/  IADD3 R56, P0, P1, R31, R29, R20 ;  /* 0x0000001d1f387210 */ /* 0x000fe4000791e014 */
[----:B------:R-:W-:Y:S02]  /*5680*/  LOP3.LUT R30, R39, R30, RZ, 0x3c, !PT ;  /* 0x0000001e271e7212 */ /* 0x000fe400078e3cff */
[----:B------:R-:W-:Y:S02]  /*5690*/  LOP3.LUT R51, R47, R44, RZ, 0x3c, !PT ;  /* 0x0000002c2f337212 */ /* 0x000fe400078e3cff */
[----:B------:R-:W-:-:S02]  /*56a0*/  SHF.R.W.U32 R54, R54, 0x18, R49 ;  /* 0x0000001836367819 */ /* 0x000fc40000001e31 */
[----:B------:R-:W-:Y:S02]  /*56b0*/  LOP3.LUT R36, R41, R36, RZ, 0x3c, !PT ;  /* 0x0000002429247212 */ /* 0x000fe400078e3cff */
[----:B------:R-:W-:Y:S02]  /*56c0*/  LOP3.LUT R55, R26, R55, RZ, 0x3c, !PT ;  /* 0x000000371a377212 */ /* 0x000fe400078e3cff */
[----:B------:R-:W-:Y:S02]  /*56d0*/  LOP3.LUT R44, R23, R22, R19, 0x96, !PT ;  /* 0x00000016172c7212 */ /* 0x000fe400078e9613 */
[----:B------:R-:W-:Y:S02]  /*56e0*/  IADD3.X R22, PT, PT, R33, UR17, R22, P2, P3 ;  /* 0x0000001121167c10 */ /* 0x000fe400097e6416 */
[----:B------:R-:W-:Y:S02]  /*56f0*/  LOP3.LUT R49, R56, R57, R52, 0x96, !PT ;  /* 0x0000003938317212 */ /* 0x000fe400078e9634 */
[----:B------:R-:W-:-:S02]  /*5700*/  SHF.R.W.U32 R19, R51, 0x1f, R30 ;  /* 0x0000001f33137819 */ /* 0x000fc40000001e1e */
[----:B------:R-:W-:Y:S02]  /*5710*/  SHF.R.W.U32 R24, R55, 0x1f, R36 ;  /* 0x0000001f37187819 */ /* 0x000fe40000001e24 */
[----:B------:R-:W-:Y:S02]  /*5720*/  IADD3.X R57, PT, PT, R54, UR24, R57, P0, P1 ;  /* 0x0000001836397c10 */ /* 0x000fe400087e2439 */
[----:B------:R-:W-:Y:S02]  /*5730*/  SHF.R.W.U32 R30, R30, 0x1f, R51 ;  /* 0x0000001f1e1e7819 */ /* 0x000fe40000001e33 */
[----:B------:R-:W-:Y:S02]  /*5740*/  LOP3.LUT R51, R22, R28, R21, 0x96, !PT ;  /* 0x0000001c16337212 */ /* 0x000fe400078e9615 */
[----:B------:R-:W-:Y:S02]  /*5750*/  IADD3 R21, P2, PT, R19, R56, RZ ;  /* 0x0000003813157210 */ /* 0x000fe40007f5e0ff */
[----:B------:R-:W-:-:S02]  /*5760*/  SHF.R.W.U32 R36, R36, 0x1f, R55 ;  /* 0x0000001f24247819 */ /* 0x000fc40000001e37 */
[----:B------:R-:W-:Y:S02]  /*5770*/  LOP3.LUT R60, R57, R29, R40, 0x96, !PT ;  /* 0x0000001d393c7212 */ /* 0x000fe400078e9628 */
[----:B------:R-:W-:Y:S02]  /*5780*/  IADD3 R28, P0, P1, R24, UR16, R27 ;  /* 0x00000010181c7c10 */ /* 0x000fe4000f91e01b */
[----:B------:R-:W-:Y:S02]  /*5790*/  SHF.R.W.U32 R40, R44, 0x10, R51 ;  /* 0x000000102c287819 */ /* 0x000fe40000001e33 */
[----:B------:R-:W-:Y:S01]  /*57a0*/  SHF.R.W.U32 R27, R51, 0x10, R44 ;  /* 0x00000010331b7819 */ /* 0x000fe20000001e2c */
[----:B------:R-:W-:Y:S01]  /*57b0*/  IMAD.X R44, R30, 0x1, R57, P2 ;  /* 0x000000011e2c7824 */ /* 0x000fe200010e0639 */
[----:B------:R-:W-:Y:S02]  /*57c0*/  IADD3.X R52, PT, PT, R36, UR17, R37, P0, P1 ;  /* 0x0000001124347c10 */ /* 0x000fe400087e2425 */
[----:B------:R-:W-:-:S02]  /*57d0*/  SHF.R.W.U32 R29, R60, 0x10, R49 ;  /* 0x000000103c1d7819 */ /* 0x000fc40000001e31 */
[----:B------:R-:W-:Y:S02]  /*57e0*/  SHF.R.W.U32 R37, R49, 0x10, R60 ;  /* 0x0000001031257819 */ /* 0x000fe40000001e3c */
[----:B------:R-:W-:Y:S02]  /*57f0*/  IADD3 R58, P1, PT, R40, R45, RZ ;  /* 0x0000002d283a7210 */ /* 0x000fe40007f3e0ff */
[----:B------:R-:W-:Y:S02]  /*5800*/  LOP3.LUT R45, R52, R29, RZ, 0x3c, !PT ;  /* 0x0000001d342d7212 */ /* 0x000fe400078e3cff */
[----:B------:R-:W-:Y:S02]  /*5810*/  LOP3.LUT R56, R44, R27, RZ, 0x3c, !PT ;  /* 0x0000001b2c387212 */ /* 0x000fe400078e3cff */
[----:B------:R-:W-:Y:S02]  /*5820*/  IADD3 R42, P0, PT, R37, R42, RZ ;  /* 0x0000002a252a7210 */ /* 0x000fe40007f1e0ff */
[----:B------:R-:W-:Y:S01]  /*5830*/  LOP3.LUT R49, R58, R43, RZ, 0x3c, !PT ;  /* 0x0000002b3a317212 */ /* 0x000fe200078e3cff */
[----:B------:R-:W-:Y:S01]  /*5840*/  IMAD.X R51, R27, 0x1, R32, P1 ;  /* 0x000000011b337824 */ /* 0x000fe200008e0620 */
[----:B------:R-:W-:-:S02]  /*5850*/  IADD3 R43, P2, PT, R45, R58, RZ ;  /* 0x0000003a2d2b7210 */ /* 0x000fc40007f5e0ff */
[----:B------:R-:W-:Y:S02]  /*5860*/  IADD3 R56, P3, PT, R56, R41, RZ ;  /* 0x0000002938387210 */ /* 0x000fe40007f7e0ff */
[----:B------:R-:W-:Y:S01]  /*5870*/  LOP3.LUT R45, R21, R40, RZ, 0x3c, !PT ;  /* 0x00000028152d7212 */ /* 0x000fe200078e3cff */
[----:B------:R-:W-:Y:S01]  /*5880*/  IMAD.X R41, R29, 0x1, R46, P0 ;  /* 0x000000011d297824 */ /* 0x000fe200000e062e */
        /* <DEDUP_REMOVED lines=11> */
[----:B------:R-:W-:-:S02]  /*5940*/  LOP3.LUT R55, R43, R24, RZ, 0x3c, !PT ;  /* 0x000000182b377212 */ /* 0x000fc400078e3cff */
[----:B------:R-:W-:Y:S02]  /*5950*/  SHF.R.W.U32 R24, R49, 0x18, R32 ;  /* 0x0000001831187819 */ /* 0x000fe40000001e20 */
[----:B------:R-:W-:Y:S02]  /*5960*/  SHF.R.W.U32 R19, R51, 0x1f, R54 ;  /* 0x0000001f33137819 */ /* 0x000fe40000001e36 */
[----:B------:R-:W-:Y:S02]  /*5970*/  IADD3 R53, P2, PT, R30, R23, RZ ;  /* 0x000000171e357210 */ /* 0x000fe40007f5e0ff */
[----:B------:R-:W-:Y:S02]  /*5980*/  LOP3.LUT R36, R33, R36, RZ, 0x3c, !PT ;  /* 0x0000002421247212 */ /* 0x000fe400078e3cff */
[----:B------:R-:W-:Y:S02]  /*5990*/  IADD3 R35, P3, P4, R35, UR12, R26 ;  /* 0x0000000c23237c10 */ /* 0x000fe4000fc7e01a */
[----:B------:R-:W-:Y:S01]  /*59a0*/  IADD3 R23, P0, P1, R24, UR32, R21 ;  /* 0x0000002018177c10 */ /* 0x000fe2000f91e015 */
[----:B------:R-:W-:Y:S01]  /*59b0*/  IMAD.X R22, R19, 0x1, R22, P2 ;  /* 0x0000000113167824 */ /* 0x000fe200010e0616 */
[----:B------:R-:W-:-:S02]  /*59c0*/  SHF.R.W.U32 R49, R32, 0x18, R49 ;  /* 0x0000001820317819 */ /* 0x000fc40000001e31 */
[----:B------:R-:W-:Y:S02]  /*59d0*/  SHF.R.W.U32 R51, R55, 0x18, R36 ;  /* 0x0000001837337819 */ /* 0x000fe40000001e24 */
[----:B------:R-:W-:Y:S02]  /*59e0*/  IADD3.X R57, PT, PT, R38, UR13, R31, P3, P4 ;  /* 0x0000000d26397c10 */ /* 0x000fe40009fe841f */
[----:B------:R-:W-:Y:S02]  /*59f0*/  LOP3.LUT R32, R23, R44, R27, 0x96, !PT ;  /* 0x0000002c17207212 */ /* 0x000fe400078e961b */
[----:B------:R-:W-:Y:S02]  /*5a00*/  IADD3.X R44, PT, PT, R49, UR33, R44, P0, P1 ;  /* 0x00000021312c7c10 */ /* 0x000fe400087e242c */
[----:B------:R-:W-:Y:S02]  /*5a10*/  SHF.R.W.U32 R55, R36, 0x18, R55 ;  /* 0x0000001824377819 */ /* 0x000fe40000001e37 */
[----:B------:R-:W-:-:S02]  /*5a20*/  IADD3 R27, P0, PT, R51, R28, RZ ;  /* 0x0000001c331b7210 */ /* 0x000fc40007f1e0ff */
[----:B------:R-:W-:Y:S02]  /*5a30*/  LOP3.LUT R36, R22, R25, RZ, 0x3c, !PT ;  /* 0x0000001916247212 */ /* 0x000fe400078e3cff */
[----:B------:R-:W-:Y:S02]  /*5a40*/  LOP3.LUT R59, R57, R50, RZ, 0x3c, !PT ;  /* 0x00000032393b7212 */ /* 0x000fe400078e3cff */
[----:B------:R-:W-:Y:S02]  /*5a50*/  LOP3.LUT R61, R44, R21, R40, 0x96, !PT ;  /* 0x000000152c3d7212 */ /* 0x000fe400078e9628 */
[----:B------:R-:W-:Y:S01]  /*5a60*/  LOP3.LUT R40, R27, R52, R29, 0x96, !PT ;  /* 0x000000341b287212 */ /* 0x000fe200078e961d */
[----:B------:R-:W-:Y:S01]  /*5a70*/  IMAD.X R52, R55, 0x1, R52, P0 ;  /* 0x0000000137347824 */ /* 0x000fe200000e0634 */
[----:B------:R-:W-:Y:S02]  /*5a80*/  IADD3 R39, P1, PT, R36, R39, RZ ;  /* 0x0000002724277210 */ /* 0x000fe40007f3e0ff */
[----:B------:R-:W-:-:S02]  /*5a90*/  IADD3 R59, P2, PT, R59, R42, RZ ;  /* 0x0000002a3b3b7210 */ /* 0x000fc40007f5e0ff */
[----:B------:R-:W-:Y:S02]  /*5aa0*/  LOP3.LUT R36, R35, R48, RZ, 0x3c, !PT ;  /* 0x0000003023247212 */ /* 0x000fe400078e3cff */
[----:B------:R-:W-:Y:S02]  /*5ab0*/  LOP3.LUT R38, R53, R34, RZ, 0x3c, !PT ;  /* 0x0000002235267212 */ /* 0x000fe400078e3cff */
[----:B------:R-:W-:Y:S01]  /*5ac0*/  LOP3.LUT R46, R52, R28, R37, 0x96, !PT ;  /* 0x0000001c342e7212 */ /* 0x000fe200078e9625 */
[----:B------:R-:W-:Y:S01]  /*5ad0*/  IMAD.X R28, R36, 0x1, R41, P2 ;  /* 0x00000001241c7824 */ /* 0x000fe200010e0629 */
[----:B------:R-:W-:Y:S01]  /*5ae0*/  SHF.R.W.U32 R21, R32, 0x10, R61 ;  /* 0x0000001020157819 */ /* 0x000fe20000001e3d */
[----:B------:R-:W-:Y:S01]  /*5af0*/  IMAD.X R36, R38, 0x1, R47, P1 ;  /* 0x0000000126247824 */ /* 0x000fe200008e062f */
[----:B------:R-:W-:Y:S02]  /*5b00*/  SHF.R.W.U32 R32, R61, 0x10, R32 ;  /* 0x000000103d207819 */ /* 0x000fe40000001e20 */
[----:B------:R-:W-:-:S02]  /*5b10*/  LOP3.LUT R37, R39, R30, RZ, 0x3c, !PT ;  /* 0x0000001e27257212 */ /* 0x000fc400078e3cff */
[----:B------:R-:W-:Y:S02]  /*5b20*/  LOP3.LUT R42, R36, R19, RZ, 0x3c, !PT ;  /* 0x00000013242a7212 */ /* 0x000fe400078e3cff */
[----:B------:R-:W-:Y:S02]  /*5b30*/  IADD3 R29, P0, PT, R21, R56, RZ ;  /* 0x00000038151d7210 */ /* 0x000fe40007f1e0ff */
[----:B------:R-:W-:Y:S02]  /*5b40*/  SHF.R.W.U32 R38, R37, 0x18, R42 ;  /* 0x0000001825267819 */ /* 0x000fe40000001e2a */
[----:B------:R-:W-:Y:S01]  /*5b50*/  SHF.R.W.U32 R19, R42, 0x18, R37 ;  /* 0x000000182a137819 */ /* 0x000fe20000001e25 */
[----:B------:R-:W-:Y:S01]  /*5b60*/  IMAD.X R42, R32, 0x1, R45, P0 ;  /* 0x00000001202a7824 */ /* 0x000fe200000e062d */
[----:B------:R-:W-:Y:S02]  /*5b70*/  SHF.R.W.U32 R30, R40, 0x10, R46 ;  /* 0x00000010281e7819 */ /* 0x000fe40000001e2e */
[----:B------:R-:W-:-:S02]  /*5b80*/  LOP3.LUT R54, R59, R26, RZ, 0x3c, !PT ;  /* 0x0000001a3b367212 */ /* 0x000fc400078e3cff */
[----:B------:R-:W-:Y:S02]  /*5b90*/  LOP3.LUT R31, R28, R31, RZ, 0x3c, !PT ;  /* 0x0000001f1c1f7212 */ /* 0x000fe400078e3cff */
[----:B------:R-:W-:Y:S02]  /*5ba0*/  SHF.R.W.U32 R40, R46, 0x10, R40 ;  /* 0x000000102e287819 */ /* 0x000fe40000001e28 */
[----:B------:R-:W-:Y:S02]  /*5bb0*/  LOP3.LUT R37, R29, R24, RZ, 0x3c, !PT ;  /* 0x000000181d257212 */ /* 0x000fe400078e3cff */
[----:B------:R-:W-:Y:S02]  /*5bc0*/  LOP3.LUT R56, R42, R49, RZ, 0x3c, !PT ;  /* 0x000000312a387212 */ /* 0x000fe400078e3cff */
[----:B------:R-:W-:Y:S02]  /*5bd0*/  IADD3 R26, P0, PT, R30, R43, RZ ;  /* 0x0000002b1e1a7210 */ /* 0x000fe40007f1e0ff */
[----:B------:R-:W-:-:S02]  /*5be0*/  SHF.R.W.U32 R24, R54, 0x18, R31 ;  /* 0x0000001836187819 */ /* 0x000fc40000001e1f */
[----:B------:R-:W-:Y:S02]  /*5bf0*/  SHF.R.W.U32 R54, R31, 0x18, R54 ;  /* 0x000000181f367819 */ /* 0x000fe40000001e36 */
[----:B------:R-:W-:Y:S02]  /*5c00*/  SHF.R.W.U32 R46, R56, 0x1f, R37 ;  /* 0x0000001f382e7819 */ /* 0x000fe40000001e25 */
[----:B------:R-:W-:Y:S01]  /*5c10*/  SHF.R.W.U32 R31, R37, 0x1f, R56 ;  /* 0x0000001f251f7819 */ /* 0x000fe20000001e38 */
[----:B------:R-:W-:Y:S01]  /*5c20*/  IMAD.X R56, R40, 0x1, R33, P0 ;  /* 0x0000000128387824 */ /* 0x000fe200000e0621 */
[----:B------:R-:W-:Y:S02]  /*5c30*/  IADD3 R33, P0, P1, R38, UR22, R53 ;  /* 0x0000001626217c10 */ /* 0x000fe4000f91e035 */
[----:B------:R-:W-:Y:S02]  /*5c40*/  LOP3.LUT R51, R26, R51, RZ, 0x3c, !PT ;  /* 0x000000331a337212 */ /* 0x000fe400078e3cff */
[----:B------:R-:W-:-:S02]  /*5c50*/  LOP3.LUT R55, R56, R55, RZ, 0x3c, !PT ;  /* 0x0000003738377212 */ /* 0x000fc400078e3cff */
[----:B------:R-:W-:Y:S02]  /*5c60*/  IADD3 R58, P2, P3, R24, UR30, R35 ;  /* 0x0000001e183a7c10 */ /* 0x000fe4000fb5e023 */
[----:B------:R-:W-:Y:S02]  /*5c70*/  LOP3.LUT R43, R33, R22, R25, 0x96, !PT ;  /* 0x00000016212b7212 */ /* 0x000fe400078e9619 */
[----:B------:R-:W-:Y:S02]  /*5c80*/  IADD3.X R22, PT, PT, R19, UR23, R22, P0, P1 ;  /* 0x0000001713167c10 */ /* 0x000fe400087e2416 */
[----:B------:R-:W-:Y:S02]  /*5c90*/  SHF.R.W.U32 R37, R55, 0x1f, R51 ;  /* 0x0000001f37257819 */ /* 0x000fe40000001e33 */
[----:B------:R-:W-:Y:S02]  /*5ca0*/  IADD3.X R60, PT, PT, R54, UR31, R57, P2, P3 ;  /* 0x0000001f363c7c10 */ /* 0x000fe400097e6439 */
[----:B------:R-:W-:-:S02]  /*5cb0*/  IADD3 R41, P0, PT, R46, R27, RZ ;  /* 0x0000001b2e297210 */ /* 0x000fc40007f1e0ff */
[----:B------:R-:W-:Y:S02]  /*5cc0*/  SHF.R.W.U32 R25, R51, 0x1f, R55 ;  /* 0x0000001f33197819 */ /* 0x000fe40000001e37 */
[----:B------:R-:W-:Y:S02]  /*5cd0*/  LOP3.LUT R53, R22, R53, R34, 0x96, !PT ;  /* 0x0000003516357212 */ /* 0x000fe400078e9622 */
[----:B------:R-:W-:Y:S02]  /*5ce0*/  IADD3 R27, P1, PT, R37, R58, RZ ;  /* 0x0000003a251b7210 */ /* 0x000fe40007f3e0ff */
[----:B------:R-:W-:Y:S02]  /*5cf0*/  LOP3.LUT R50, R58, R57, R50, 0x96, !PT ;  /* 0x000000393a327212 */ /* 0x000fe400078e9632 */
[----:B------:R-:W-:Y:S01]  /*5d00*/  LOP3.LUT R45, R60, R35, R48, 0x96, !PT ;  /* 0x000000233c2d7212 */ /* 0x000fe200078e9630 */
[----:B------:R-:W-:Y:S01]  /*5d10*/  IMAD.X R48, R25, 0x1, R60, P1 ;  /* 0x0000000119307824 */ /* 0x000fe200008e063c */
[----:B------:R-:W-:-:S02]  /*5d20*/  SHF.R.W.U32 R34, R43, 0x10, R53 ;  /* 0x000000102b227819 */ /* 0x000fc40000001e35 */
[----:B------:R-:W-:Y:S01]  /*5d30*/  SHF.R.W.U32 R35, R53, 0x10, R43 ;  /* 0x0000001035237819 */ /* 0x000fe20000001e2b */
[----:B------:R-:W-:Y:S01]  /*5d40*/  IMAD.X R52, R31, 0x1, R52, P0 ;  /* 0x000000011f347824 */ /* 0x000fe200000e0634 */
[----:B------:R-:W-:Y:S02]  /*5d50*/  SHF.R.W.U32 R43, R45, 0x10, R50 ;  /* 0x000000102d2b7819 */ /* 0x000fe40000001e32 */
[----:B------:R-:W-:Y:S02]  /*5d60*/  SHF.R.W.U32 R50, R50, 0x10, R45 ;  /* 0x0000001032327819 */ /* 0x000fe40000001e2d */
[----:B------:R-:W-:Y:S02]  /*5d70*/  IADD3 R47, P0, PT, R34, R39, RZ ;  /* 0x00000027222f7210 */ /* 0x000fe40007f1e0ff */
[----:B------:R-:W-:Y:S02]  /*5d80*/  LOP3.LUT R58, R48, R35, RZ, 0x3c, !PT ;  /* 0x00000023303a7212 */ /* 0x000fe400078e3cff */
[----:B------:R-:W-:-:S02]  /*5d90*/  IADD3 R59, P1, PT, R50, R59, RZ ;  /* 0x0000003b323b7210 */ /* 0x000fc40007f3e0ff */
[----:B------:R-:W-:Y:S02]  /*5da0*/  LOP3.LUT R39, R52, R43, RZ, 0x3c, !PT ;  /* 0x0000002b34277212 */ /* 0x000fe400078e3cff */
[----:B------:R-:W-:Y:S02]  /*5db0*/  LOP3.LUT R45, R47, R38, RZ, 0x3c, !PT ;  /* 0x000000262f2d7212 */ /* 0x000fe400078e3cff */
[----:B------:R-:W-:Y:S01]  /*5dc0*/  IADD3 R38, P3, PT, R58, R29, RZ ;  /* 0x0000001d3a267210 */ /* 0x000fe20007f7e0ff */
[----:B------:R-:W-:Y:S01]  /*5dd0*/  IMAD.X R29, R43, 0x1, R28, P1 ;  /* 0x000000012b1d7824 */ /* 0x000fe200008e061c */
[----:B------:R-:W-:Y:S01]  /*5de0*/  IADD3 R39, P2, PT, R39, R47, RZ ;  /* 0x0000002f27277210 */ /* 0x000fe20007f5e0ff */
[----:B------:R-:W-:Y:S01]  /*5df0*/  IMAD.X R28, R35, 0x1, R36, P0 ;  /* 0x00000001231c7824 */ /* 0x000fe200000e0624 */
[----:B------:R-:W-:Y:S02]  /*5e00*/  LOP3.LUT R49, R41, R50, RZ, 0x3c, !PT ;  /* 0x0000003229317212 */ /* 0x000fe400078e3cff */
[----:B------:R-:W-:-:S02]  /*5e10*/  LOP3.LUT R47, R27, R34, RZ, 0x3c, !PT ;  /* 0x000000221b2f7212 */ /* 0x000fc400078e3cff */
[----:B------:R-:W-:Y:S01]  /*5e20*/  LOP3.LUT R36, R59, R24, RZ, 0x3c, !PT ;  /* 0x000000183b247212 */ /* 0x000fe200078e3cff */
[----:B------:R-:W-:Y:S01]  /*5e30*/  IMAD.X R24, R49, 0x1, R28, P2 ;  /* 0x0000000131187824 */ /* 0x000fe200010e061c */
[----:B------:R-:W-:Y:S01]  /*5e40*/  LOP3.LUT R51, R29, R54, RZ, 0x3c, !PT ;  /* 0x000000361d337212 */ /* 0x000fe200078e3cff */
[----:B------:R-:W-:Y:S01]  /*5e50*/  IMAD.X R42, R47, 0x1, R42, P3 ;  /* 0x000000012f2a7824 */ /* 0x000fe200018e062a */
[----:B------:R-:W-:Y:S02]  /*5e60*/  LOP3.LUT R58, R28, R19, RZ, 0x3c, !PT ;  /* 0x000000131c3a7212 */ /* 0x000fe400078e3cff */
[----:B------:R-:W-:Y:S02]  /*5e70*/  LOP3.LUT R47, R39, R46, RZ, 0x3c, !PT ;  /* 0x0000002e272f7212 */ /* 0x000fe400078e3cff */
[----:B------:R-:W-:Y:S02]  /*5e80*/  LOP3.LUT R54, R24, R31, RZ, 0x3c, !PT ;  /* 0x0000001f18367212 */ /* 0x000fe400078e3cff */
[----:B------:R-:W-:-:S02]  /*5e90*/  SHF.R.W.U32 R28, R51, 0x1f, R36 ;  /* 0x0000001f331c7819 */ /* 0x000fc40000001e24 */
[----:B------:R-:W-:Y:S02]  /*5ea0*/  SHF.R.W.U32 R19, R36, 0x1f, R51 ;  /* 0x0000001f24137819 */ /* 0x000fe40000001e33 */
[----:B------:R-:W-:Y:S02]  /*5eb0*/  SHF.R.W.U32 R36, R58, 0x1f, R45 ;  /* 0x0000001f3a247819 */ /* 0x000fe40000001e2d */
[----:B------:R-:W-:Y:S02]  /*5ec0*/  LOP3.LUT R60, R42, R25, RZ, 0x3c, !PT ;  /* 0x000000192a3c7212 */ /* 0x000fe400078e3cff */
[----:B------:R-:W-:Y:S02]  /*5ed0*/  SHF.R.W.U32 R46, R47, 0x18, R54 ;  /* 0x000000182f2e7819 */ /* 0x000fe40000001e36 */
[----:B------:R-:W-:Y:S02]  /*5ee0*/  SHF.R.W.U32 R25, R54, 0x18, R47 ;  /* 0x0000001836197819 */ /* 0x000fe40000001e2f */
[----:B------:R-:W-:-:S02]  /*5ef0*/  IADD3 R54, P3, P4, R33, UR18, R28 ;  /* 0x0000001221367c10 */ /* 0x000fc4000fc7e01c */
[----:B------:R-:W-:Y:S02]  /*5f00*/  SHF.R.W.U32 R31, R45, 0x1f, R58 ;  /* 0x0000001f2d1f7819 */ /* 0x000fe40000001e3a */
[----:B------:R-:W-:Y:S02]  /*5f10*/  IADD3 R33, P2, PT, R36, R23, RZ ;  /* 0x0000001724217210 */ /* 0x000fe40007f5e0ff */
[----:B------:R-:W-:Y:S02]  /*5f20*/  LOP3.LUT R37, R38, R37, RZ, 0x3c, !PT ;  /* 0x0000002526257212 */ /* 0x000fe400078e3cff */
[----:B------:R-:W-:Y:S01]  /*5f30*/  IADD3 R23, P0, P1, R46, UR20, R41 ;  /* 0x000000142e177c10 */ /* 0x000fe2000f91e029 */
[----:B------:R-:W-:Y:S01]  /*5f40*/  IMAD.X R47, R31, 0x1, R44, P2 ;  /* 0x000000011f2f7824 */ /* 0x000fe200010e062c */
[----:B------:R-:W-:Y:S02]  /*5f50*/  IADD3.X R45, PT, PT, R22, UR19, R19, P3, P4 ;  /* 0x00000013162d7c10 */ /* 0x000fe40009fe8413 */
[----:B------:R-:W-:-:S02]  /*5f60*/  SHF.R.W.U32 R58, R37, 0x18, R60 ;  /* 0x00000018253a7819 */ /* 0x000fc40000001e3c */
[----:B------:R-:W-:Y:S02]  /*5f70*/  LOP3.LUT R44, R23, R52, R43, 0x96, !PT ;  /* 0x00000034172c7212 */ /* 0x000fe400078e962b */
[----:B------:R-:W-:Y:S02]  /*5f80*/  SHF.R.W.U32 R37, R60, 0x18, R37 ;  /* 0x000000183c257819 */ /* 0x000fe40000001e25 */
[----:B------:R-:W-:Y:S02]  /*5f90*/  LOP3.LUT R43, R45, R32, RZ, 0x3c, !PT ;  /* 0x000000202d2b7212 */ /* 0x000fe400078e3cff */
[----:B------:R-:W-:Y:S02]  /*5fa0*/  LOP3.LUT R60, R47, R40, RZ, 0x3c, !PT ;  /* 0x000000282f3c7212 */ /* 0x000fe400078e3cff */
[----:B------:R-:W-:Y:S02]  /*5fb0*/  IADD3 R22, P2, P3, R58, UR26, R27 ;  /* 0x0000001a3a167c10 */ /* 0x000fe4000fb5e01b */
[----:B------:R-:W-:-:S02]  /*5fc0*/  IADD3.X R52, PT, PT, R25, UR21, R52, P0, P1 ;  /* 0x0000001519347c10 */ /* 0x000fc400087e2434 */
[----:B------:R-:W-:Y:S02]  /*5fd0*/  IADD3 R43, P1, PT, R43, R26, RZ ;  /* 0x0000001a2b2b7210 */ /* 0x000fe40007f3e0ff */
[----:B------:R-:W-:Y:S02]  /*5fe0*/  IADD3 R59, P0, PT, R60, R59, RZ ;  /* 0x0000003b3c3b7210 */ /* 0x000fe40007f1e0ff */
[----:B------:R-:W-:Y:S02]  /*5ff0*/  LOP3.LUT R35, R22, R48, R35, 0x96, !PT ;  /* 0x0000003016237212 */ /* 0x000fe400078e9623 */
[----:B------:R-:W-:Y:S02]  /*6000*/  LOP3.LUT R26, R33, R30, RZ, 0x3c, !PT ;  /* 0x0000001e211a7212 */ /* 0x000fe400078e3cff */
[----:B------:R-:W-:Y:S02]  /*6010*/  IADD3.X R48, PT, PT, R37, UR27, R48, P2, P3 ;  /* 0x0000001b25307c10 */ /* 0x000fe400097e6430 */
[----:B------:R-:W-:Y:S01]  /*6020*/  LOP3.LUT R41, R52, R41, R50, 0x96, !PT ;  /* 0x0000002934297212 */ /* 0x000fe200078e9632 */
[----:B------:R-:W-:Y:S01]  /*6030*/  IMAD.X R26, R26, 0x1, R29, P0 ;  /* 0x000000011a1a7824 */ /* 0x000fe200000e061d */
[----:B------:R-:W-:-:S02]  /*6040*/  LOP3.LUT R50, R48, R27, R34, 0x96, !PT ;  /* 0x0000001b30327212 */ /* 0x000fc400078e9622 */
[----:B------:R-:W-:Y:S02]  /*6050*/  SHF.R.W.U32 R34, R44, 0x10, R41 ;  /* 0x000000102c227819 */ /* 0x000fe40000001e29 */
[----:B------:R-:W-:Y:S02]  /*6060*/  LOP3.LUT R49, R54, R21, RZ, 0x3c, !PT ;  /* 0x0000001536317212 */ /* 0x000fe400078e3cff */
[----:B------:R-:W-:Y:S02]  /*6070*/  SHF.R.W.U32 R27, R41, 0x10, R44 ;  /* 0x00000010291b7819 */ /* 0x000fe40000001e2c */
[----:B------:R-:W-:Y:S02]  /*6080*/  LOP3.LUT R36, R59, R36, RZ, 0x3c, !PT ;  /* 0x000000243b247212 */ /* 0x000fe400078e3cff */
[----:B------:R-:W-:Y:S02]  /*6090*/  LOP3.LUT R41, R26, R31, RZ, 0x3c, !PT ;  /* 0x0000001f1a297212 */ /* 0x000fe400078e3cff */
[----:B------:R-:W-:Y:S01]  /*60a0*/  IADD3 R39, P0, PT, R34, R39, RZ ;  /* 0x0000002722277210 */ /* 0x000fe20007f1e0ff */
        /* <DEDUP_REMOVED lines=8> */
[----:B------:R-:W-:-:S02]  /*6130*/  LOP3.LUT R19, R56, R19, RZ, 0x3c, !PT ;  /* 0x0000001338137212 */ /* 0x000fc400078e3cff */
[----:B------:R-:W-:Y:S01]  /*6140*/  LOP3.LUT R35, R39, R46, RZ, 0x3c, !PT ;  /* 0x0000002e27237212 */ /* 0x000fe200078e3cff */
[----:B------:R-:W-:Y:S01]  /*6150*/  IMAD.X R42, R31, 0x1, R42, P0 ;  /* 0x000000011f2a7824 */ /* 0x000fe200000e062a */
[----:B------:R-:W-:Y:S02]  /*6160*/  LOP3.LUT R46, R24, R25, RZ, 0x3c, !PT ;  /* 0x00000019182e7212 */ /* 0x000fe400078e3cff */
[----:B------:R-:W-:Y:S02]  /*6170*/  SHF.R.W.U32 R25, R28, 0x18, R19 ;  /* 0x000000181c197819 */ /* 0x000fe40000001e13 */
[----:B------:R-:W-:Y:S02]  /*6180*/  IADD3 R50, P0, P1, R44, UR28, R33 ;  /* 0x0000001c2c327c10 */ /* 0x000fe4000f91e021 */
[----:B------:R-:W-:Y:S02]  /*6190*/  SHF.R.W.U32 R28, R19, 0x18, R28 ;  /* 0x00000018131c7819 */ /* 0x000fe40000001e1c */
[----:B------:R-:W-:-:S02]  /*61a0*/  IADD3 R38, P2, P3, R25, R54, R20 ;  /* 0x0000003619267210 */ /* 0x000fc40007b5e014 */
[----:B------:R-:W-:Y:S02]  /*61b0*/  SHF.R.W.U32 R19, R46, 0x1f, R35 ;  /* 0x0000001f2e137819 */ /* 0x000fe40000001e23 */
[----:B------:R-:W-:Y:S02]  /*61c0*/  LOP3.LUT R58, R41, R58, RZ, 0x3c, !PT ;  /* 0x0000003a293a7212 */ /* 0x000fe400078e3cff */
[----:B------:R-:W-:Y:S02]  /*61d0*/  LOP3.LUT R37, R42, R37, RZ, 0x3c, !PT ;  /* 0x000000252a257212 */ /* 0x000fe400078e3cff */
[----:B------:R-:W-:Y:S02]  /*61e0*/  SHF.R.W.U32 R35, R35, 0x1f, R46 ;  /* 0x0000001f23237819 */ /* 0x000fe40000001e2e */
[----:B------:R-:W-:Y:S02]  /*61f0*/  LOP3.LUT R46, R50, R47, R40, 0x96, !PT ;  /* 0x0000002f322e7212 */ /* 0x000fe400078e9628 */
[----:B------:R-:W-:-:S02]  /*6200*/  LOP3.LUT R40, R38, R45, R32, 0x96, !PT ;  /* 0x0000002d26287212 */ /* 0x000fc400078e9620 */
[----:B------:R-:W-:Y:S02]  /*6210*/  IADD3.X R45, PT, PT, R28, UR24, R45, P2, P3 ;  /* 0x000000181c2d7c10 */ /* 0x000fe400097e642d */
[----:B------:R-:W-:Y:S02]  /*6220*/  SHF.R.W.U32 R32, R37, 0x1f, R58 ;  /* 0x0000001f25207819 */ /* 0x000fe40000001e3a */
[----:B------:R-:W-:Y:S02]  /*6230*/  IADD3.X R60, PT, PT, R36, UR29, R47, P0, P1 ;  /* 0x0000001d243c7c10 */ /* 0x000fe400087e242f */
[----:B------:R-:W-:Y:S02]  /*6240*/  SHF.R.W.U32 R47, R58, 0x1f, R37 ;  /* 0x0000001f3a2f7819 */ /* 0x000fe40000001e25 */
[----:B------:R-:W-:Y:S02]  /*6250*/  LOP3.LUT R49, R45, R54, R21, 0x96, !PT ;  /* 0x000000362d317212 */ /* 0x000fe400078e9615 */
[----:B------:R-:W-:-:S02]  /*6260*/  IADD3 R23, P0, PT, R32, R23, RZ ;  /* 0x0000001720177210 */ /* 0x000fc40007f1e0ff */
[----:B------:R-:W-:Y:S02]  /*6270*/  LOP3.LUT R51, R60, R33, R30, 0x96, !PT ;  /* 0x000000213c337212 */ /* 0x000fe400078e961e */
[----:B------:R-:W-:Y:S01]  /*6280*/  IADD3 R37, P1, P2, R50, UR30, R19 ;  /* 0x0000001e32257c10 */ /* 0x000fe2000fa3e013 */
[----:B------:R-:W-:Y:S01]  /*6290*/  IMAD.X R52, R47, 0x1, R52, P0 ;  /* 0x000000012f347824 */ /* 0x000fe200000e0634 */
[----:B------:R-:W-:Y:S02]  /*62a0*/  SHF.R.W.U32 R30, R49, 0x10, R40 ;  /* 0x00000010311e7819 */ /* 0x000fe40000001e28 */
[----:B------:R-:W-:Y:S02]  /*62b0*/  SHF.R.W.U32 R40, R40, 0x10, R49 ;  /* 0x0000001028287819 */ /* 0x000fe40000001e31 */
[----:B------:R-:W-:Y:S02]  /*62c0*/  SHF.R.W.U32 R33, R51, 0x10, R46 ;  /* 0x0000001033217819 */ /* 0x000fe40000001e2e */
[----:B------:R-:W-:-:S02]  /*62d0*/  IADD3.X R21, PT, PT, R60, UR31, R35, P1, P2 ;  /* 0x0000001f3c157c10 */ /* 0x000fc40008fe4423 */
[----:B------:R-:W-:Y:S02]  /*62e0*/  SHF.R.W.U32 R46, R46, 0x10, R51 ;  /* 0x000000102e2e7819 */ /* 0x000fe40000001e33 */
[----:B------:R-:W-:Y:S02]  /*62f0*/  IADD3 R54, P1, PT, R40, R43, RZ ;  /* 0x0000002b28367210 */ /* 0x000fe40007f3e0ff */
[----:B------:R-:W-:Y:S02]  /*6300*/  LOP3.LUT R50, R21, R30, RZ, 0x3c, !PT ;  /* 0x0000001e15327212 */ /* 0x000fe400078e3cff */
[----:B------:R-:W-:Y:S02]  /*6310*/  LOP3.LUT R49, R52, R33, RZ, 0x3c, !PT ;  /* 0x0000002134317212 */ /* 0x000fe400078e3cff */
[----:B------:R-:W-:Y:S02]  /*6320*/  IADD3 R59, P0, PT, R46, R59, RZ ;  /* 0x0000003b2e3b7210 */ /* 0x000fe40007f1e0ff */
[----:B------:R-:W-:-:S02]  /*6330*/  LOP3.LUT R43, R54, R25, RZ, 0x3c, !PT ;  /* 0x00000019362b7212 */ /* 0x000fc400078e3cff */
[----:B------:R-:W-:Y:S01]  /*6340*/  IADD3 R50, P3, PT, R50, R41, RZ ;  /* 0x0000002932327210 */ /* 0x000fe20007f7e0ff */
[----:B------:R-:W-:Y:S01]  /*6350*/  IMAD.X R41, R33, 0x1, R26, P0 ;  /* 0x0000000121297824 */ /* 0x000fe200000e061a */
        /* <DEDUP_REMOVED lines=18> */
[----:B------:R-:W-:Y:S02]  /*6480*/  IADD3 R38, P2, P3, R38, UR28, R49 ;  /* 0x0000001c26267c10 */ /* 0x000fe4000fb5e031 */
[----:B------:R-:W-:Y:S02]  /*6490*/  IADD3 R35, P4, P5, R22, UR18, R51 ;  /* 0x0000001216237c10 */ /* 0x000fe4000fd9e033 */
[----:B------:R-:W-:-:S02]  /*64a0*/  SHF.R.W.U32 R32, R36, 0x18, R47 ;  /* 0x0000001824207819 */ /* 0x000fc40000001e2f */
[----:B------:R-:W-:Y:S02]  /*64b0*/  SHF.R.W.U32 R47, R47, 0x18, R36 ;  /* 0x000000182f2f7819 */ /* 0x000fe40000001e24 */
[----:B------:R-:W-:Y:S02]  /*64c0*/  IADD3 R22, P0, P1, R19, R37, R20 ;  /* 0x0000002513167210 */ /* 0x000fe4000791e014 */
[----:B------:R-:W-:Y:S02]  /*64d0*/  IADD3.X R36, PT, PT, R45, UR29, R28, P2, P3 ;  /* 0x0000001d2d247c10 */ /* 0x000fe400097e641c */
[----:B------:R-:W-:Y:S02]  /*64e0*/  SHF.R.W.U32 R44, R53, 0x18, R44 ;  /* 0x00000018352c7819 */ /* 0x000fe40000001e2c */
[----:B------:R-:W-:Y:S02]  /*64f0*/  LOP3.LUT R45, R22, R21, R30, 0x96, !PT ;  /* 0x00000015162d7212 */ /* 0x000fe400078e961e */
[----:B------:R-:W-:-:S02]  /*6500*/  LOP3.LUT R54, R36, R31, RZ, 0x3c, !PT ;  /* 0x0000001f24367212 */ /* 0x000fc400078e3cff */
[----:B------:R-:W-:Y:S02]  /*6510*/  IADD3.X R21, PT, PT, R44, UR24, R21, P0, P1 ;  /* 0x000000182c157c10 */ /* 0x000fe400087e2415 */
[----:B------:R-:W-:Y:S02]  /*6520*/  IADD3 R30, P0, P1, R32, UR20, R23 ;  /* 0x00000014201e7c10 */ /* 0x000fe4000f91e017 */
[----:B------:R-:W-:Y:S02]  /*6530*/  IADD3.X R48, PT, PT, R48, UR19, R43, P4, P5 ;  /* 0x0000001330307c10 */ /* 0x000fe4000a7ea42b */
[----:B------:R-:W-:Y:S02]  /*6540*/  IADD3 R54, P2, PT, R54, R39, RZ ;  /* 0x0000002736367210 */ /* 0x000fe40007f5e0ff */
[----:B------:R-:W-:Y:S02]  /*6550*/  LOP3.LUT R39, R30, R52, R33, 0x96, !PT ;  /* 0x000000341e277212 */ /* 0x000fe400078e9621 */
[----:B------:R-:W-:-:S02]  /*6560*/  LOP3.LUT R56, R48, R27, RZ, 0x3c, !PT ;  /* 0x0000001b30387212 */ /* 0x000fc400078e3cff */
[----:B------:R-:W-:Y:S02]  /*6570*/  LOP3.LUT R58, R21, R37, R40, 0x96, !PT ;  /* 0x00000025153a7212 */ /* 0x000fe400078e9628 */
[----:B------:R-:W-:Y:S02]  /*6580*/  IADD3.X R52, PT, PT, R47, UR21, R52, P0, P1 ;  /* 0x000000152f347c10 */ /* 0x000fe400087e2434 */
[----:B------:R-:W-:Y:S02]  /*6590*/  LOP3.LUT R33, R38, R29, RZ, 0x3c, !PT ;  /* 0x0000001d26217212 */ /* 0x000fe400078e3cff */
[----:B------:R-:W-:Y:S02]  /*65a0*/  IADD3 R56, P3, PT, R56, R59, RZ ;  /* 0x0000003b38387210 */ /* 0x000fe40007f7e0ff */
[----:B------:R-:W-:Y:S02]  /*65b0*/  LOP3.LUT R40, R35, R34, RZ, 0x3c, !PT ;  /* 0x0000002223287212 */ /* 0x000fe400078e3cff */
[----:B------:R-:W-:Y:S01]  /*65c0*/  LOP3.LUT R46, R52, R23, R46, 0x96, !PT ;  /* 0x00000017342e7212 */ /* 0x000fe200078e962e */
[----:B------:R-:W-:Y:S01]  /*65d0*/  IMAD.X R23, R33, 0x1, R24, P2 ;  /* 0x0000000121177824 */ /* 0x000fe200010e0618 */
[----:B------:R-:W-:Y:S01]  /*65e0*/  SHF.R.W.U32 R37, R45, 0x10, R58 ;  /* 0x000000102d257819 */ /* 0x000fe20000001e3a */
[----:B------:R-:W-:Y:S01]  /*65f0*/  IMAD.X R24, R40, 0x1, R41, P3 ;  /* 0x0000000128187824 */ /* 0x000fe200018e0629 */
[----:B------:R-:W-:-:S02]  /*6600*/  SHF.R.W.U32 R33, R58, 0x10, R45 ;  /* 0x000000103a217819 */ /* 0x000fc40000001e2d */
[----:B------:R-:W-:Y:S02]  /*6610*/  IADD3 R50, P0, PT, R37, R50, RZ ;  /* 0x0000003225327210 */ /* 0x000fe40007f1e0ff */
[----:B------:R-:W-:Y:S02]  /*6620*/  LOP3.LUT R40, R23, R28, RZ, 0x3c, !PT ;  /* 0x0000001c17287212 */ /* 0x000fe400078e3cff */
[----:B------:R-:W-:Y:S02]  /*6630*/  SHF.R.W.U32 R28, R39, 0x10, R46 ;  /* 0x00000010271c7819 */ /* 0x000fe40000001e2e */
[----:B------:R-:W-:Y:S01]  /*6640*/  LOP3.LUT R45, R54, R49, RZ, 0x3c, !PT ;  /* 0x00000031362d7212 */ /* 0x000fe200078e3cff */
[----:B------:R-:W-:Y:S01]  /*6650*/  IMAD.X R49, R33, 0x1, R42, P0 ;  /* 0x0000000121317824 */ /* 0x000fe200000e062a */
[----:B------:R-:W-:Y:S02]  /*6660*/  LOP3.LUT R51, R56, R51, RZ, 0x3c, !PT ;  /* 0x0000003338337212 */ /* 0x000fe400078e3cff */
[----:B------:R-:W-:-:S02]  /*6670*/  LOP3.LUT R42, R24, R43, RZ, 0x3c, !PT ;  /* 0x0000002b182a7212 */ /* 0x000fc400078e3cff */
[----:B------:R-:W-:Y:S02]  /*6680*/  SHF.R.W.U32 R39, R46, 0x10, R39 ;  /* 0x000000102e277819 */ /* 0x000fe40000001e27 */
[----:B------:R-:W-:Y:S02]  /*6690*/  IADD3 R25, P0, PT, R28, R25, RZ ;  /* 0x000000191c197210 */ /* 0x000fe40007f1e0ff */
[----:B------:R-:W-:Y:S02]  /*66a0*/  SHF.R.W.U32 R41, R45, 0x18, R40 ;  /* 0x000000182d297819 */ /* 0x000fe40000001e28 */
[----:B------:R-:W-:Y:S02]  /*66b0*/  SHF.R.W.U32 R45, R40, 0x18, R45 ;  /* 0x00000018282d7819 */ /* 0x000fe40000001e2d */
[----:B------:R-:W-:Y:S01]  /*66c0*/  SHF.R.W.U32 R40, R51, 0x18, R42 ;  /* 0x0000001833287819 */ /* 0x000fe20000001e2a */
[----:B------:R-:W-:Y:S01]  /*66d0*/  IMAD.X R26, R39, 0x1, R26, P0 ;  /* 0x00000001271a7824 */ /* 0x000fe200000e061a */
[----:B------:R-:W-:-:S02]  /*66e0*/  LOP3.LUT R19, R50, R19, RZ, 0x3c, !PT ;  /* 0x0000001332137212 */ /* 0x000fc400078e3cff */
[----:B------:R-:W-:Y:S02]  /*66f0*/  LOP3.LUT R44, R49, R44, RZ, 0x3c, !PT ;  /* 0x0000002c312c7212 */ /* 0x000fe400078e3cff */
[----:B------:R-:W-:Y:S02]  /*6700*/  SHF.R.W.U32 R43, R42, 0x18, R51 ;  /* 0x000000182a2b7819 */ /* 0x000fe40000001e33 */
[----:B------:R-:W-:Y:S02]  /*6710*/  IADD3 R42, P0, P1, R41, UR16, R38 ;  /* 0x00000010292a7c10 */ /* 0x000fe4000f91e026 */
[----:B------:R-:W-:Y:S02]  /*6720*/  LOP3.LUT R46, R25, R32, RZ, 0x3c, !PT ;  /* 0x00000020192e7212 */ /* 0x000fe400078e3cff */
[----:B------:R-:W-:Y:S02]  /*6730*/  IADD3 R32, P2, P3, R40, UR26, R35 ;  /* 0x0000001a28207c10 */ /* 0x000fe4000fb5e023 */
[----:B------:R-:W-:-:S02]  /*6740*/  SHF.R.W.U32 R51, R44, 0x1f, R19 ;  /* 0x0000001f2c337819 */ /* 0x000fc40000001e13 */
[----:B------:R-:W-:Y:S02]  /*6750*/  SHF.R.W.U32 R19, R19, 0x1f, R44 ;  /* 0x0000001f13137819 */ /* 0x000fe40000001e2c */
[----:B------:R-:W-:Y:S02]  /*6760*/  LOP3.LUT R47, R26, R47, RZ, 0x3c, !PT ;  /* 0x0000002f1a2f7212 */ /* 0x000fe400078e3cff */
[----:B------:R-:W-:Y:S02]  /*6770*/  LOP3.LUT R44, R42, R36, R31, 0x96, !PT ;  /* 0x000000242a2c7212 */ /* 0x000fe400078e961f */
[----:B------:R-:W-:Y:S02]  /*6780*/  IADD3.X R36, PT, PT, R45, UR17, R36, P0, P1 ;  /* 0x000000112d247c10 */ /* 0x000fe400087e2424 */
[----:B------:R-:W-:Y:S02]  /*6790*/  LOP3.LUT R53, R32, R48, R27, 0x96, !PT ;  /* 0x0000003020357212 */ /* 0x000fe400078e961b */
[----:B------:R-:W-:-:S02]  /*67a0*/  IADD3.X R48, PT, PT, R43, UR27, R48, P2, P3 ;  /* 0x0000001b2b307c10 */ /* 0x000fc400097e6430 */
[----:B------:R-:W-:Y:S02]  /*67b0*/  SHF.R.W.U32 R27, R47, 0x1f, R46 ;  /* 0x0000001f2f1b7819 */ /* 0x000fe40000001e2e */
[----:B------:R-:W-:Y:S02]  /*67c0*/  SHF.R.W.U32 R31, R46, 0x1f, R47 ;  /* 0x0000001f2e1f7819 */ /* 0x000fe40000001e2f */
[----:B------:R-:W-:Y:S02]  /*67d0*/  IADD3 R30, P0, PT, R51, R30, RZ ;  /* 0x0000001e331e7210 */ /* 0x000fe40007f1e0ff */
[----:B------:R-:W-:Y:S02]  /*67e0*/  LOP3.LUT R47, R36, R38, R29, 0x96, !PT ;  /* 0x00000026242f7212 */ /* 0x000fe400078e961d */
[----:B------:R-:W-:Y:S01]  /*67f0*/  LOP3.LUT R46, R48, R35, R34, 0x96, !PT ;  /* 0x00000023302e7212 */ /* 0x000fe200078e9622 */
[----:B------:R-:W-:Y:S01]  /*6800*/  IMAD.X R52, R19, 0x1, R52, P0 ;  /* 0x0000000113347824 */ /* 0x000fe200000e0634 */
[----:B------:R-:W-:-:S02]  /*6810*/  IADD3 R34, P1, PT, R27, R32, RZ ;  /* 0x000000201b227210 */ /* 0x000fc40007f3e0ff */
[----:B------:R-:W-:Y:S02]  /*6820*/  SHF.R.W.U32 R29, R44, 0x10, R47 ;  /* 0x000000102c1d7819 */ /* 0x000fe40000001e2f */
[----:B------:R-:W-:Y:S02]  /*6830*/  SHF.R.W.U32 R32, R47, 0x10, R44 ;  /* 0x000000102f207819 */ /* 0x000fe40000001e2c */
[----:B------:R-:W-:Y:S01]  /*6840*/  SHF.R.W.U32 R47, R46, 0x10, R53 ;  /* 0x000000102e2f7819 */ /* 0x000fe20000001e35 */
[----:B------:R-:W-:Y:S01]  /*6850*/  IMAD.X R35, R31, 0x1, R48, P1 ;  /* 0x000000011f237824 */ /* 0x000fe200008e0630 */
[----:B------:R-:W-:Y:S02]  /*6860*/  IADD3 R54, P0, PT, R29, R54, RZ ;  /* 0x000000361d367210 */ /* 0x000fe40007f1e0ff */
[----:B------:R-:W-:Y:S02]  /*6870*/  LOP3.LUT R38, R52, R47, RZ, 0x3c, !PT ;  /* 0x0000002f34267212 */ /* 0x000fe400078e3cff */
[----:B------:R-:W-:-:S02]  /*6880*/  SHF.R.W.U32 R53, R53, 0x10, R46 ;  /* 0x0000001035357819 */ /* 0x000fc40000001e2e */
[----:B------:R-:W-:Y:S01]  /*6890*/  LOP3.LUT R48, R54, R41, RZ, 0x3c, !PT ;  /* 0x0000002936307212 */ /* 0x000fe200078e3cff */
[----:B------:R-:W-:Y:S01]  /*68a0*/  IMAD.X R23, R32, 0x1, R23, P0 ;  /* 0x0000000120177824 */ /* 0x000fe200000e0617 */
[----:B------:R-:W-:Y:S02]  /*68b0*/  IADD3 R38, P2, PT, R38, R54, RZ ;  /* 0x0000003626267210 */ /* 0x000fe40007f5e0ff */
[----:B------:R-:W-:Y:S02]  /*68c0*/  IADD3 R41, P1, PT, R53, R56, RZ ;  /* 0x0000003835297210 */ /* 0x000fe40007f3e0ff */
[----:B------:R-:W-:Y:S02]  /*68d0*/  LOP3.LUT R44, R30, R53, RZ, 0x3c, !PT ;  /* 0x000000351e2c7212 */ /* 0x000fe400078e3cff */
[----:B------:R-:W-:Y:S01]  /*68e0*/  LOP3.LUT R55, R35, R32, RZ, 0x3c, !PT ;  /* 0x0000002023377212 */ /* 0x000fe200078e3cff */
[----:B------:R-:W-:Y:S01]  /*68f0*/  IMAD.X R24, R47, 0x1, R24, P1 ;  /* 0x000000012f187824 */ /* 0x000fe200008e0618 */
[----:B------:R-:W-:Y:S01]  /*6900*/  LOP3.LUT R46, R34, R29, RZ, 0x3c, !PT ;  /* 0x0000001d222e7212 */ /* 0x000fe200078e3cff */
[----:B------:R-:W-:Y:S01]  /*6910*/  IMAD.X R44, R44, 0x1, R23, P2 ;  /* 0x000000012c2c7824 */ /* 0x000fe200010e0617 */
[----:B------:R-:W-:-:S02]  /*6920*/  IADD3 R50, P3, PT, R55, R50, RZ ;  /* 0x0000003237327210 */ /* 0x000fc40007f7e0ff */
[----:B------:R-:W-:Y:S02]  /*6930*/  LOP3.LUT R55, R23, R45, RZ, 0x3c, !PT ;  /* 0x0000002d17377212 */ /* 0x000fe400078e3cff */
[----:B------:R-:W-:Y:S01]  /*6940*/  LOP3.LUT R23, R41, R40, RZ, 0x3c, !PT ;  /* 0x0000002829177212 */ /* 0x000fe200078e3cff */
[----:B------:R-:W-:Y:S01]  /*6950*/  IMAD.X R46, R46, 0x1, R49, P3 ;  /* 0x000000012e2e7824 */ /* 0x000fe200018e0631 */
[----:B------:R-:W-:Y:S02]  /*6960*/  LOP3.LUT R54, R24, R43, RZ, 0x3c, !PT ;  /* 0x0000002b18367212 */ /* 0x000fe400078e3cff */
[----:B------:R-:W-:Y:S02]  /*6970*/  SHF.R.W.U32 R45, R55, 0x1f, R48 ;  /* 0x0000001f372d7819 */ /* 0x000fe40000001e30 */
[----:B------:R-:W-:Y:S02]  /*6980*/  LOP3.LUT R51, R38, R51, RZ, 0x3c, !PT ;  /* 0x0000003326337212 */ /* 0x000fe400078e3cff */
[----:B------:R-:W-:-:S02]  /*6990*/  LOP3.LUT R56, R44, R19, RZ, 0x3c, !PT ;  /* 0x000000132c387212 */ /* 0x000fc400078e3cff */
[----:B------:R-:W-:Y:S02]  /*69a0*/  SHF.R.W.U32 R40, R48, 0x1f, R55 ;  /* 0x0000001f30287819 */ /* 0x000fe40000001e37 */
[----:B------:R-:W-:Y:S02]  /*69b0*/  LOP3.LUT R48, R50, R27, RZ, 0x3c, !PT ;  /* 0x0000001b32307212 */ /* 0x000fe400078e3cff */
[----:B------:R-:W-:Y:S02]  /*69c0*/  SHF.R.W.U32 R43, R54, 0x1f, R23 ;  /* 0x0000001f362b7819 */ /* 0x000fe40000001e17 */
[----:B------:R-:W-:Y:S02]  /*69d0*/  IADD3 R19, P1, P2, R22, UR32, R45 ;  /* 0x0000002016137c10 */ /* 0x000fe4000fa3e02d */
[----:B------:R-:W-:Y:S02]  /*69e0*/  SHF.R.W.U32 R27, R51, 0x18, R56 ;  /* 0x00000018331b7819 */ /* 0x000fe40000001e38 */
[----:B------:R-:W-:-:S02]  /*69f0*/  LOP3.LUT R49, R46, R31, RZ, 0x3c, !PT ;  /* 0x0000001f2e317212 */ /* 0x000fc400078e3cff */
[----:B------:R-:W-:Y:S02]  /*6a00*/  SHF.R.W.U32 R23, R23, 0x1f, R54 ;  /* 0x0000001f17177819 */ /* 0x000fe40000001e36 */
[----:B------:R-:W-:Y:S02]  /*6a10*/  IADD3 R42, P3, P4, R42, UR22, R43 ;  /* 0x000000162a2a7c10 */ /* 0x000fe4000fc7e02b */
[----:B------:R-:W-:Y:S02]  /*6a20*/  IADD3 R22, P0, PT, R27, R30, RZ ;  /* 0x0000001e1b167210 */ /* 0x000fe40007f1e0ff */
[----:B------:R-:W-:Y:S02]  /*6a30*/  IADD3.X R54, PT, PT, R21, UR33, R40, P1, P2 ;  /* 0x0000002115367c10 */ /* 0x000fe40008fe4428 */
[----:B------:R-:W-:Y:S02]  /*6a40*/  SHF.R.W.U32 R31, R48, 0x18, R49 ;  /* 0x00000018301f7819 */ /* 0x000fe40000001e31 */
[----:B------:R-:W-:-:S02]  /*6a50*/  SHF.R.W.U32 R21, R56, 0x18, R51 ;  /* 0x0000001838157819 */ /* 0x000fc40000001e33 */
[----:B------:R-:W-:Y:S02]  /*6a60*/  SHF.R.W.U32 R48, R49, 0x18, R48 ;  /* 0x0000001831307819 */ /* 0x000fe40000001e30 */
[----:B------:R-:W-:Y:S02]  /*6a70*/  IADD3.X R36, PT, PT, R36, UR23, R23, P3, P4 ;  /* 0x0000001724247c10 */ /* 0x000fe40009fe8417 */
[----:B------:R-:W-:Y:S01]  /*6a80*/  LOP3.LUT R49, R22, R52, R47, 0x96, !PT ;  /* 0x0000003416317212 */ /* 0x000fe200078e962f */
[----:B------:R-:W-:Y:S01]  /*6a90*/  IMAD.X R52, R21, 0x1, R52, P0 ;  /* 0x0000000115347824 */ /* 0x000fe200000e0634 */
[----:B------:R-:W-:Y:S02]  /*6aa0*/  IADD3 R47, P2, P3, R31, UR12, R34 ;  /* 0x0000000c1f2f7c10 */ /* 0x000fe4000fb5e022 */
[----:B------:R-:W-:Y:S02]  /*6ab0*/  LOP3.LUT R56, R54, R39, RZ, 0x3c, !PT ;  /* 0x0000002736387212 */ /* 0x000fe400078e3cff */
[----:B------:R-:W-:-:S02]  /*6ac0*/  LOP3.LUT R58, R36, R33, RZ, 0x3c, !PT ;  /* 0x00000021243a7212 */ /* 0x000fc400078e3cff */
[----:B------:R-:W-:Y:S02]  /*6ad0*/  LOP3.LUT R32, R47, R35, R32, 0x96, !PT ;  /* 0x000000232f207212 */ /* 0x000fe400078e9620 */
[----:B------:R-:W-:Y:S02]  /*6ae0*/  IADD3.X R35, PT, PT, R48, UR13, R35, P2, P3 ;  /* 0x0000000d30237c10 */ /* 0x000fe400097e6423 */
[----:B------:R-:W-:Y:S02]  /*6af0*/  LOP3.LUT R30, R52, R30, R53, 0x96, !PT ;  /* 0x0000001e341e7212 */ /* 0x000fe400078e9635 */
[----:B------:R-:W-:Y:S02]  /*6b00*/  IADD3 R56, P0, PT, R56, R41, RZ ;  /* 0x0000002938387210 */ /* 0x000fe40007f1e0ff */
[----:B------:R-:W-:Y:S02]  /*6b10*/  IADD3 R58, P1, PT, R58, R25, RZ ;  /* 0x000000193a3a7210 */ /* 0x000fe40007f3e0ff */
[----:B------:R-:W-:-:S02]  /*6b20*/  LOP3.LUT R25, R19, R28, RZ, 0x3c, !PT ;  /* 0x0000001c13197212 */ /* 0x000fc400078e3cff */
[----:B------:R-:W-:Y:S02]  /*6b30*/  LOP3.LUT R41, R42, R37, RZ, 0x3c, !PT ;  /* 0x000000252a297212 */ /* 0x000fe400078e3cff */
[----:B------:R-:W-:Y:S02]  /*6b40*/  LOP3.LUT R51, R35, R34, R29, 0x96, !PT ;  /* 0x0000002223337212 */ /* 0x000fe400078e961d */
[----:B------:R-:W-:Y:S01]  /*6b50*/  SHF.R.W.U32 R29, R49, 0x10, R30 ;  /* 0x00000010311d7819 */ /* 0x000fe20000001e1e */
[----:B------:R-:W-:Y:S02]  /*6b60*/  IMAD.X R25, R25, 0x1, R24, P0 ;  /* 0x0000000119197824 */ /* 0x000fe400000e0618 */
[----:B------:R-:W-:Y:S01]  /*6b70*/  IMAD.X R26, R41, 0x1, R26, P1 ;  /* 0x00000001291a7824 */ /* 0x000fe200008e061a */
[----:B------:R-:W-:Y:S02]  /*6b80*/  SHF.R.W.U32 R41, R30, 0x10, R49 ;  /* 0x000000101e297819 */ /* 0x000fe40000001e31 */
[----:B------:R-:W-:-:S02]  /*6b90*/  IADD3 R38, P0, PT, R29, R38, RZ ;  /* 0x000000261d267210 */ /* 0x000fc40007f1e0ff */
[----:B------:R-:W-:Y:S02]  /*6ba0*/  LOP3.LUT R49, R56, R45, RZ, 0x3c, !PT ;  /* 0x0000002d38317212 */ /* 0x000fe400078e3cff */
[----:B------:R-:W-:Y:S01]  /*6bb0*/  SHF.R.W.U32 R45, R32, 0x10, R51 ;  /* 0x00000010202d7819 */ /* 0x000fe20000001e33 */
[----:B------:R-:W-:Y:S01]  /*6bc0*/  IMAD.X R44, R41, 0x1, R44, P0 ;  /* 0x00000001292c7824 */ /* 0x000fe200000e062c */
[----:B------:R-:W-:Y:S02]  /*6bd0*/  LOP3.LUT R43, R58, R43, RZ, 0x3c, !PT ;  /* 0x0000002b3a2b7212 */ /* 0x000fe400078e3cff */
[----:B------:R-:W-:Y:S02]  /*6be0*/  LOP3.LUT R30, R26, R23, RZ, 0x3c, !PT ;  /* 0x000000171a1e7212 */ /* 0x000fe400078e3cff */
[----:B------:R-:W-:Y:S02]  /*6bf0*/  LOP3.LUT R40, R25, R40, RZ, 0x3c, !PT ;  /* 0x0000002819287212 */ /* 0x000fe400078e3cff */
[----:B------:R-:W-:-:S02]  /*6c00*/  SHF.R.W.U32 R51, R51, 0x10, R32 ;  /* 0x0000001033337819 */ /* 0x000fc40000001e20 */
[----:B------:R-:W-:Y:S02]  /*6c10*/  LOP3.LUT R32, R44, R21, RZ, 0x3c, !PT ;  /* 0x000000152c207212 */ /* 0x000fe400078e3cff */
[----:B------:R-:W-:Y:S02]  /*6c20*/  IADD3 R50, P0, PT, R45, R50, RZ ;  /* 0x000000322d327210 */ /* 0x000fe40007f1e0ff */
[----:B------:R-:W-:Y:S02]  /*6c30*/  SHF.R.W.U32 R21, R43, 0x18, R30 ;  /* 0x000000182b157819 */ /* 0x000fe40000001e1e */
[----:B------:R-:W-:Y:S02]  /*6c40*/  SHF.R.W.U32 R24, R49, 0x18, R40 ;  /* 0x0000001831187819 */ /* 0x000fe40000001e28 */
[----:B------:R-:W-:Y:S02]  /*6c50*/  LOP3.LUT R27, R38, R27, RZ, 0x3c, !PT ;  /* 0x0000001b261b7212 */ /* 0x000fe400078e3cff */
[----:B------:R-:W-:Y:S01]  /*6c60*/  SHF.R.W.U32 R43, R30, 0x18, R43 ;  /* 0x000000181e2b7819 */ /* 0x000fe20000001e2b */
[----:B------:R-:W-:Y:S01]  /*6c70*/  IMAD.X R53, R51, 0x1, R46, P0 ;  /* 0x0000000133357824 */ /* 0x000fe200000e062e */
[----:B------:R-:W-:-:S02]  /*6c80*/  LOP3.LUT R30, R50, R31, RZ, 0x3c, !PT ;  /* 0x0000001f321e7212 */ /* 0x000fc400078e3cff */
[----:B------:R-:W-:Y:S02]  /*6c90*/  IADD3 R31, P1, PT, R21, R42, RZ ;  /* 0x0000002a151f7210 */ /* 0x000fe40007f3e0ff */
[----:B------:R-:W-:Y:S02]  /*6ca0*/  SHF.R.W.U32 R49, R40, 0x18, R49 ;  /* 0x0000001828317819 */ /* 0x000fe40000001e31 */
[----:B------:R-:W-:Y:S02]  /*6cb0*/  SHF.R.W.U32 R23, R32, 0x1f, R27 ;  /* 0x0000001f20177819 */ /* 0x000fe40000001e1b */
[----:B------:R-:W-:Y:S02]  /*6cc0*/  IADD3 R34, P0, PT, R24, R19, RZ ;  /* 0x0000001318227210 */ /* 0x000fe40007f1e0ff */
[----:B------:R-:W-:Y:S02]  /*6cd0*/  SHF.R.W.U32 R27, R27, 0x1f, R32 ;  /* 0x0000001f1b1b7819 */ /* 0x000fe40000001e20 */
[----:B------:R-:W-:Y:S01]  /*6ce0*/  LOP3.LUT R32, R31, R36, R33, 0x96, !PT ;  /* 0x000000241f207212 */ /* 0x000fe200078e9621 */
[----:B------:R-:W-:Y:S01]  /*6cf0*/  IMAD.X R36, R43, 0x1, R36, P1 ;  /* 0x000000012b247824 */ /* 0x000fe200008e0624 */
[----:B------:R-:W-:-:S02]  /*6d00*/  LOP3.LUT R55, R53, R48, RZ, 0x3c, !PT ;  /* 0x0000003035377212 */ /* 0x000fc400078e3cff */
[----:B------:R-:W-:Y:S01]  /*6d10*/  LOP3.LUT R57, R34, R54, R39, 0x96, !PT ;  /* 0x0000003622397212 */ /* 0x000fe200078e9627 */
[----:B------:R-:W-:Y:S01]  /*6d20*/  IMAD.X R54, R49, 0x1, R54, P0 ;  /* 0x0000000131367824 */ /* 0x000fe200000e0636 */
[----:B------:R-:W-:Y:S02]  /*6d30*/  SHF.R.W.U32 R33, R55, 0x1f, R30 ;  /* 0x0000001f37217819 */ /* 0x000fe40000001e1e */
[----:B------:R-:W-:Y:S02]  /*6d40*/  SHF.R.W.U32 R39, R30, 0x1f, R55 ;  /* 0x0000001f1e277819 */ /* 0x000fe40000001e37 */
[----:B------:R-:W-:Y:S02]  /*6d50*/  IADD3 R30, P2, P3, R34, UR20, R23 ;  /* 0x00000014221e7c10 */ /* 0x000fe4000fb5e017 */
[----:B------:R-:W-:Y:S02]  /*6d60*/  LOP3.LUT R55, R36, R42, R37, 0x96, !PT ;  /* 0x0000002a24377212 */ /* 0x000fe400078e9625 */
[----:B------:R-:W-:-:S02]  /*6d70*/  LOP3.LUT R34, R54, R19, R28, 0x96, !PT ;  /* 0x0000001336227212 */ /* 0x000fc400078e961c */
[----:B------:R-:W-:Y:S02]  /*6d80*/  IADD3 R28, P0, P1, R33, UR12, R22 ;  /* 0x0000000c211c7c10 */ /* 0x000fe4000f91e016 */
[----:B------:R-:W-:Y:S02]  /*6d90*/  IADD3.X R22, PT, PT, R54, UR21, R27, P2, P3 ;  /* 0x0000001536167c10 */ /* 0x000fe400097e641b */
[----:B------:R-:W-:Y:S02]  /*6da0*/  SHF.R.W.U32 R37, R55, 0x10, R32 ;  /* 0x0000001037257819 */ /* 0x000fe40000001e20 */
[----:B------:R-:W-:Y:S02]  /*6db0*/  SHF.R.W.U32 R19, R32, 0x10, R55 ;  /* 0x0000001020137819 */ /* 0x000fe40000001e37 */
[----:B------:R-:W-:Y:S02]  /*6dc0*/  IADD3.X R52, PT, PT, R39, UR13, R52, P0, P1 ;  /* 0x0000000d27347c10 */ /* 0x000fe400087e2434 */
[----:B------:R-:W-:-:S02]  /*6dd0*/  SHF.R.W.U32 R55, R34, 0x10, R57 ;  /* 0x0000001022377819 */ /* 0x000fc40000001e39 */
[----:B------:R-:W-:Y:S02]  /*6de0*/  LOP3.LUT R59, R22, R37, RZ, 0x3c, !PT ;  /* 0x00000025163b7212 */ /* 0x000fe400078e3cff */
[----:B------:R-:W-:Y:S02]  /*6df0*/  IADD3 R58, P1, PT, R19, R58, RZ ;  /* 0x0000003a133a7210 */ /* 0x000fe40007f3e0ff */
[----:B------:R-:W-:Y:S02]  /*6e00*/  SHF.R.W.U32 R57, R57, 0x10, R34 ;  /* 0x0000001039397819 */ /* 0x000fe40000001e22 */
[----:B------:R-:W-:Y:S01]  /*6e10*/  LOP3.LUT R32, R52, R55, RZ, 0x3c, !PT ;  /* 0x0000003734207212 */ /* 0x000fe200078e3cff */
[----:B------:R-:W-:Y:S01]  /*6e20*/  IMAD.X R26, R37, 0x1, R26, P1 ;  /* 0x00000001251a7824 */ /* 0x000fe200008e061a */
[----:B------:R-:W-:Y:S02]  /*6e30*/  IADD3 R50, P3, PT, R59, R50, RZ ;  /* 0x000000323b327210 */ /* 0x000fe40007f7e0ff */
[----:B------:R-:W-:-:S02]  /*6e40*/  IADD3 R59, P0, PT, R57, R56, RZ ;  /* 0x00000038393b7210 */ /* 0x000fc40007f1e0ff */
[----:B------:R-:W-:Y:S02]  /*6e50*/  LOP3.LUT R40, R30, R19, RZ, 0x3c, !PT ;  /* 0x000000131e287212 */ /* 0x000fe400078e3cff */
[----:B------:R-:W-:Y:S02]  /*6e60*/  LOP3.LUT R42, R58, R21, RZ, 0x3c, !PT ;  /* 0x000000153a2a7212 */ /* 0x000fe400078e3cff */
[----:B------:R-:W-:Y:S02]  /*6e70*/  IADD3 R32, P2, PT, R32, R58, RZ ;  /* 0x0000003a20207210 */ /* 0x000fe40007f5e0ff */
[----:B------:R-:W-:Y:S01]  /*6e80*/  LOP3.LUT R21, R28, R57, RZ, 0x3c, !PT ;  /* 0x000000391c157212 */ /* 0x000fe200078e3cff */
[----:B------:R-:W-:Y:S01]  /*6e90*/  IMAD.X R34, R55, 0x1, R25, P0 ;  /* 0x0000000137227824 */ /* 0x000fe200000e0619 */
        /* <DEDUP_REMOVED lines=9> */
[----:B------:R-:W-:Y:S02]  /*6f30*/  LOP3.LUT R27, R32, R33, RZ, 0x3c, !PT ;  /* 0x00000021201b7212 */ /* 0x000fe400078e3cff */
[----:B------:R-:W-:-:S02]  /*6f40*/  LOP3.LUT R54, R26, R39, RZ, 0x3c, !PT ;  /* 0x000000271a367212 */ /* 0x000fc400078e3cff */
[----:B------:R-:W-:Y:S02]  /*6f50*/  SHF.R.W.U32 R25, R49, 0x1f, R46 ;  /* 0x0000001f31197819 */ /* 0x000fe40000001e2e */
[----:B------:R-:W-:Y:S02]  /*6f60*/  SHF.R.W.U32 R23, R43, 0x18, R56 ;  /* 0x000000182b177819 */ /* 0x000fe40000001e38 */
[----:B------:R-:W-:Y:S02]  /*6f70*/  IADD3 R48, P4, P5, R47, UR16, R40 ;  /* 0x000000102f307c10 */ /* 0x000fe4000fd9e028 */
[----:B------:R-:W-:Y:S02]  /*6f80*/  SHF.R.W.U32 R21, R46, 0x1f, R49 ;  /* 0x0000001f2e157819 */ /* 0x000fe40000001e31 */
[----:B------:R-:W-:Y:S02]  /*6f90*/  SHF.R.W.U32 R33, R27, 0x18, R54 ;  /* 0x000000181b217819 */ /* 0x000fe40000001e36 */
[----:B------:R-:W-:-:S02]  /*6fa0*/  IADD3 R46, P2, P3, R20, R31, R25 ;  /* 0x0000001f142e7210 */ /* 0x000fc40007b5e019 */
[----:B------:R-:W-:Y:S02]  /*6fb0*/  SHF.R.W.U32 R27, R54, 0x18, R27 ;  /* 0x00000018361b7819 */ /* 0x000fe40000001e1b */
[----:B------:R-:W-:Y:S02]  /*6fc0*/  IADD3 R31, P0, P1, R23, UR22, R30 ;  /* 0x00000016171f7c10 */ /* 0x000fe4000f91e01e */
[----:B------:R-:W-:Y:S02]  /*6fd0*/  IADD3.X R54, PT, PT, R35, UR17, R42, P4, P5 ;  /* 0x0000001123367c10 */ /* 0x000fe4000a7ea42a */
[----:B------:R-:W-:Y:S02]  /*6fe0*/  SHF.R.W.U32 R35, R56, 0x18, R43 ;  /* 0x0000001838237819 */ /* 0x000fe40000001e2b */
[----:B------:R-:W-:Y:S02]  /*6ff0*/  IADD3.X R36, PT, PT, R36, UR24, R21, P2, P3 ;  /* 0x0000001824247c10 */ /* 0x000fe400097e6415 */
[----:B------:R-:W-:-:S02]  /*7000*/  LOP3.LUT R47, R31, R22, R37, 0x96, !PT ;  /* 0x000000161f2f7212 */ /* 0x000fc400078e9625 */
[----:B------:R-:W-:Y:S02]  /*7010*/  IADD3.X R22, PT, PT, R35, UR23, R22, P0, P1 ;  /* 0x0000001723167c10 */ /* 0x000fe400087e2416 */
[----:B------:R-:W-:Y:S02]  /*7020*/  LOP3.LUT R39, R36, R51, RZ, 0x3c, !PT ;  /* 0x0000003324277212 */ /* 0x000fe400078e3cff */
[----:B------:R-:W-:Y:S02]  /*7030*/  LOP3.LUT R30, R22, R30, R19, 0x96, !PT ;  /* 0x0000001e161e7212 */ /* 0x000fe400078e9613 */
[----:B------:R-:W-:Y:S02]  /*7040*/  IADD3 R37, P0, P1, R33, UR18, R28 ;  /* 0x0000001221257c10 */ /* 0x000fe4000f91e01c */
[----:B------:R-:W-:Y:S02]  /*7050*/  IADD3 R38, P2, PT, R39, R38, RZ ;  /* 0x0000002627267210 */ /* 0x000fe40007f5e0ff */
[----:B------:R-:W-:-:S02]  /*7060*/  LOP3.LUT R19, R46, R45, RZ, 0x3c, !PT ;  /* 0x0000002d2e137212 */ /* 0x000fc400078e3cff */
[----:B------:R-:W-:Y:S02]  /*7070*/  SHF.R.W.U32 R39, R47, 0x10, R30 ;  /* 0x000000102f277819 */ /* 0x000fe40000001e1e */
[----:B------:R-:W-:Y:S02]  /*7080*/  LOP3.LUT R56, R54, R41, RZ, 0x3c, !PT ;  /* 0x0000002936387212 */ /* 0x000fe400078e3cff */
[----:B------:R-:W-:Y:S01]  /*7090*/  LOP3.LUT R55, R37, R52, R55, 0x96, !PT ;  /* 0x0000003425377212 */ /* 0x000fe200078e9637 */
[----:B------:R-:W-:Y:S01]  /*70a0*/  IMAD.X R44, R19, 0x1, R44, P2 ;  /* 0x00000001132c7824 */ /* 0x000fe200010e062c */
[----:B------:R-:W-:Y:S02]  /*70b0*/  IADD3.X R52, PT, PT, R27, UR19, R52, P0, P1 ;  /* 0x000000131b347c10 */ /* 0x000fe400087e2434 */
[----:B------:R-:W-:Y:S02]  /*70c0*/  SHF.R.W.U32 R19, R30, 0x10, R47 ;  /* 0x000000101e137819 */ /* 0x000fe40000001e2f */
[----:B------:R-:W-:-:S02]  /*70d0*/  IADD3 R50, P0, PT, R39, R50, RZ ;  /* 0x0000003227327210 */ /* 0x000fc40007f1e0ff */
[----:B------:R-:W-:Y:S02]  /*70e0*/  IADD3 R59, P3, PT, R56, R59, RZ ;  /* 0x0000003b383b7210 */ /* 0x000fe40007f7e0ff */
[----:B------:R-:W-:Y:S02]  /*70f0*/  LOP3.LUT R43, R48, R29, RZ, 0x3c, !PT ;  /* 0x0000001d302b7212 */ /* 0x000fe400078e3cff */
[----:B------:R-:W-:Y:S01]  /*7100*/  LOP3.LUT R56, R52, R28, R57, 0x96, !PT ;  /* 0x0000001c34387212 */ /* 0x000fe200078e9639 */
[----:B------:R-:W-:Y:S01]  /*7110*/  IMAD.X R24, R19, 0x1, R24, P0 ;  /* 0x0000000113187824 */ /* 0x000fe200000e0618 */
[----:B------:R-:W-:Y:S01]  /*7120*/  LOP3.LUT R28, R44, R21, RZ, 0x3c, !PT ;  /* 0x000000152c1c7212 */ /* 0x000fe200078e3cff */
[----:B------:R-:W-:Y:S01]  /*7130*/  IMAD.X R43, R43, 0x1, R34, P3 ;  /* 0x000000012b2b7824 */ /* 0x000fe200018e0622 */
[----:B------:R-:W-:Y:S02]  /*7140*/  SHF.R.W.U32 R21, R55, 0x10, R56 ;  /* 0x0000001037157819 */ /* 0x000fe40000001e38 */
[----:B------:R-:W-:-:S02]  /*7150*/  LOP3.LUT R49, R38, R25, RZ, 0x3c, !PT ;  /* 0x0000001926317212 */ /* 0x000fc400078e3cff */
[----:B------:R-:W-:Y:S02]  /*7160*/  SHF.R.W.U32 R47, R56, 0x10, R55 ;  /* 0x00000010382f7819 */ /* 0x000fe40000001e37 */
[----:B------:R-:W-:Y:S02]  /*7170*/  LOP3.LUT R23, R50, R23, RZ, 0x3c, !PT ;  /* 0x0000001732177212 */ /* 0x000fe400078e3cff */
[----:B------:R-:W-:Y:S02]  /*7180*/  LOP3.LUT R30, R24, R35, RZ, 0x3c, !PT ;  /* 0x00000023181e7212 */ /* 0x000fe400078e3cff */
[----:B------:R-:W-:Y:S02]  /*7190*/  IADD3 R32, P0, PT, R21, R32, RZ ;  /* 0x0000002015207210 */ /* 0x000fe40007f1e0ff */
[----:B------:R-:W-:Y:S02]  /*71a0*/  LOP3.LUT R40, R59, R40, RZ, 0x3c, !PT ;  /* 0x000000283b287212 */ /* 0x000fe400078e3cff */
[----:B------:R-:W-:-:S02]  /*71b0*/  LOP3.LUT R55, R43, R42, RZ, 0x3c, !PT ;  /* 0x0000002a2b377212 */ /* 0x000fc400078e3cff */
[----:B------:R-:W-:Y:S02]  /*71c0*/  SHF.R.W.U32 R25, R49, 0x18, R28 ;  /* 0x0000001831197819 */ /* 0x000fe40000001e1c */
[----:B------:R-:W-:Y:S01]  /*71d0*/  SHF.R.W.U32 R49, R28, 0x18, R49 ;  /* 0x000000181c317819 */ /* 0x000fe20000001e31 */
[----:B------:R-:W-:Y:S01]  /*71e0*/  IMAD.X R26, R47, 0x1, R26, P0 ;  /* 0x000000012f1a7824 */ /* 0x000fe200000e061a */
[----:B------:R-:W-:Y:S02]  /*71f0*/  SHF.R.W.U32 R28, R30, 0x1f, R23 ;  /* 0x0000001f1e1c7819 */ /* 0x000fe40000001e17 */
[----:B------:R-:W-:Y:S02]  /*7200*/  SHF.R.W.U32 R53, R40, 0x18, R55 ;  /* 0x0000001828357819 */ /* 0x000fe40000001e37 */
[----:B------:R-:W-:Y:S02]  /*7210*/  SHF.R.W.U32 R23, R23, 0x1f, R30 ;  /* 0x0000001f17177819 */ /* 0x000fe40000001e1e */
[----:B------:R-:W-:-:S02]  /*7220*/  IADD3 R30, P0, P1, R25, UR26, R46 ;  /* 0x0000001a191e7c10 */ /* 0x000fc4000f91e02e */
[----:B------:R-:W-:Y:S02]  /*7230*/  SHF.R.W.U32 R35, R55, 0x18, R40 ;  /* 0x0000001837237819 */ /* 0x000fe40000001e28 */
[----:B------:R-:W-:Y:S02]  /*7240*/  IADD3 R34, P2, P3, R53, UR28, R48 ;  /* 0x0000001c35227c10 */ /* 0x000fe4000fb5e030 */
[----:B------:R-:W-:Y:S02]  /*7250*/  LOP3.LUT R55, R32, R33, RZ, 0x3c, !PT ;  /* 0x0000002120377212 */ /* 0x000fe400078e3cff */
[----:B------:R-:W-:Y:S02]  /*7260*/  LOP3.LUT R56, R26, R27, RZ, 0x3c, !PT ;  /* 0x0000001b1a387212 */ /* 0x000fe400078e3cff */
[----:B------:R-:W-:Y:S02]  /*7270*/  LOP3.LUT R40, R30, R36, R51, 0x96, !PT ;  /* 0x000000241e287212 */ /* 0x000fe400078e9633 */
[----:B------:R-:W-:-:S02]  /*7280*/  IADD3.X R36, PT, PT, R49, UR27, R36, P0, P1 ;  /* 0x0000001b31247c10 */ /* 0x000fc400087e2424 */
[----:B------:R-:W-:Y:S02]  /*7290*/  IADD3.X R42, PT, PT, R35, UR29, R54, P2, P3 ;  /* 0x0000001d232a7c10 */ /* 0x000fe400097e6436 */
[----:B------:R-:W-:Y:S02]  /*72a0*/  LOP3.LUT R51, R34, R54, R41, 0x96, !PT ;  /* 0x0000003622337212 */ /* 0x000fe400078e9629 */
[----:B------:R-:W-:Y:S02]  /*72b0*/  SHF.R.W.U32 R33, R56, 0x1f, R55 ;  /* 0x0000001f38217819 */ /* 0x000fe40000001e37 */
[----:B------:R-:W-:Y:S02]  /*72c0*/  LOP3.LUT R41, R36, R46, R45, 0x96, !PT ;  /* 0x0000002e24297212 */ /* 0x000fe400078e962d */
[----:B------:R-:W-:Y:S02]  /*72d0*/  LOP3.LUT R48, R42, R48, R29, 0x96, !PT ;  /* 0x000000302a307212 */ /* 0x000fe400078e961d */
[----:B------:R-:W-:-:S02]  /*72e0*/  IADD3 R37, P0, P1, R37, UR30, R28 ;  /* 0x0000001e25257c10 */ /* 0x000fc4000f91e01c */
[----:B------:R-:W-:Y:S02]  /*72f0*/  IADD3 R29, P2, PT, R33, R34, RZ ;  /* 0x00000022211d7210 */ /* 0x000fe40007f5e0ff */
[----:B------:R-:W-:Y:S02]  /*7300*/  SHF.R.W.U32 R34, R40, 0x10, R41 ;  /* 0x0000001028227819 */ /* 0x000fe40000001e29 */
[----:B------:R-:W-:Y:S02]  /*7310*/  SHF.R.W.U32 R41, R41, 0x10, R40 ;  /* 0x0000001029297819 */ /* 0x000fe40000001e28 */
[----:B------:R-:W-:Y:S02]  /*7320*/  IADD3.X R45, PT, PT, R52, UR31, R23, P0, P1 ;  /* 0x0000001f342d7c10 */ /* 0x000fe400087e2417 */
[----:B------:R-:W-:Y:S02]  /*7330*/  SHF.R.W.U32 R40, R48, 0x10, R51 ;  /* 0x0000001030287819 */ /* 0x000fe40000001e33 */
[----:B------:R-:W-:-:S02]  /*7340*/  IADD3 R52, P0, PT, R34, R38, RZ ;  /* 0x0000002622347210 */ /* 0x000fc40007f1e0ff */
[----:B------:R-:W-:Y:S02]  /*7350*/  SHF.R.W.U32 R27, R55, 0x1f, R56 ;  /* 0x0000001f371b7819 */ /* 0x000fe40000001e38 */
[----:B------:R-:W-:Y:S02]  /*7360*/  LOP3.LUT R46, R45, R40, RZ, 0x3c, !PT ;  /* 0x000000282d2e7212 */ /* 0x000fe400078e3cff */
[----:B------:R-:W-:Y:S02]  /*7370*/  SHF.R.W.U32 R38, R51, 0x10, R48 ;  /* 0x0000001033267819 */ /* 0x000fe40000001e30 */
[----:B------:R-:W-:Y:S01]  /*7380*/  LOP3.LUT R51, R52, R25, RZ, 0x3c, !PT ;  /* 0x0000001934337212 */ /* 0x000fe200078e3cff */
[----:B------:R-:W-:Y:S01]  /*7390*/  IMAD.X R42, R27, 0x1, R42, P2 ;  /* 0x000000011b2a7824 */ /* 0x000fe200010e062a */
[----:B------:R-:W-:Y:S01]  /*73a0*/  IADD3 R25, P1, PT, R46, R52, RZ ;  /* 0x000000342e197210 */ /* 0x000fe20007f3e0ff */
[----:B------:R-:W-:Y:S01]  /*73b0*/  IMAD.X R48, R41, 0x1, R44, P0 ;  /* 0x0000000129307824 */ /* 0x000fe200000e062c */
[----:B------:R-:W-:-:S02]  /*73c0*/  LOP3.LUT R46, R37, R38, RZ, 0x3c, !PT ;  /* 0x00000026252e7212 */ /* 0x000fc400078e3cff */
[----:B------:R-:W-:Y:S02]  /*73d0*/  IADD3 R44, P0, PT, R38, R59, RZ ;  /* 0x0000003b262c7210 */ /* 0x000fe40007f1e0ff */
[----:B------:R-:W-:Y:S01]  /*73e0*/  LOP3.LUT R55, R42, R41, RZ, 0x3c, !PT ;  /* 0x000000292a377212 */ /* 0x000fe200078e3cff */
[----:B------:R-:W-:Y:S01]  /*73f0*/  IMAD.X R46, R46, 0x1, R48, P1 ;  /* 0x000000012e2e7824 */ /* 0x000fe200008e0630 */
[----:B------:R-:W-:Y:S01]  /*7400*/  LOP3.LUT R56, R48, R49, RZ, 0x3c, !PT ;  /* 0x0000003130387212 */ /* 0x000fe200078e3cff */
[----:B------:R-:W-:Y:S01]  /*7410*/  IMAD.X R48, R40, 0x1, R43, P0 ;  /* 0x0000000128307824 */ /* 0x000fe200000e062b */
[----:B------:R-:W-:Y:S02]  /*7420*/  IADD3 R50, P2, PT, R55, R50, RZ ;  /* 0x0000003237327210 */ /* 0x000fe40007f5e0ff */
[----:B------:R-:W-:Y:S02]  /*7430*/  LOP3.LUT R55, R29, R34, RZ, 0x3c, !PT ;  /* 0x000000221d377212 */ /* 0x000fe400078e3cff */
[----:B------:R-:W-:-:S02]  /*7440*/  LOP3.LUT R52, R25, R28, RZ, 0x3c, !PT ;  /* 0x0000001c19347212 */ /* 0x000fc400078e3cff */
        /* <DEDUP_REMOVED lines=8> */
[----:B------:R-:W-:Y:S02]  /*74d0*/  SHF.R.W.U32 R52, R49, 0x18, R52 ;  /* 0x0000001831347819 */ /* 0x000fe40000001e34 */
[----:B------:R-:W-:Y:S02]  /*74e0*/  IADD3 R58, P3, PT, R23, R30, RZ ;  /* 0x0000001e173a7210 */ /* 0x000fe40007f7e0ff */
[----:B------:R-:W-:Y:S02]  /*74f0*/  SHF.R.W.U32 R35, R51, 0x1f, R56 ;  /* 0x0000001f33237819 */ /* 0x000fe40000001e38 */
[----:B------:R-:W-:Y:S02]  /*7500*/  LOP3.LUT R33, R50, R33, RZ, 0x3c, !PT ;  /* 0x0000002132217212 */ /* 0x000fe400078e3cff */
[----:B------:R-:W-:-:S02]  /*7510*/  LOP3.LUT R49, R24, R27, RZ, 0x3c, !PT ;  /* 0x0000001b18317212 */ /* 0x000fc400078e3cff */
[----:B------:R-:W-:Y:S02]  /*7520*/  IADD3 R56, P2, PT, R54, R31, RZ ;  /* 0x0000001f36387210 */ /* 0x000fe40007f5e0ff */
[----:B------:R-:W-:Y:S01]  /*7530*/  IADD3 R27, P0, P1, R28, UR32, R37 ;  /* 0x000000201c1b7c10 */ /* 0x000fe2000f91e025 */
[----:B------:R-:W-:Y:S01]  /*7540*/  IMAD.X R36, R43, 0x1, R36, P3 ;  /* 0x000000012b247824 */ /* 0x000fe200018e0624 */
[----:B------:R-:W-:Y:S01]  /*7550*/  SHF.R.W.U32 R60, R33, 0x18, R49 ;  /* 0x00000018213c7819 */ /* 0x000fe20000001e31 */
[----:B------:R-:W-:Y:S01]  /*7560*/  IMAD.X R22, R35, 0x1, R22, P2 ;  /* 0x0000000123167824 */ /* 0x000fe200010e0616 */
[----:B------:R-:W-:Y:S02]  /*7570*/  IADD3.X R30, PT, PT, R52, UR33, R45, P0, P1 ;  /* 0x00000021341e7c10 */ /* 0x000fe400087e242d */
[----:B------:R-:W-:Y:S02]  /*7580*/  SHF.R.W.U32 R31, R49, 0x18, R33 ;  /* 0x00000018311f7819 */ /* 0x000fe40000001e21 */
[----:B------:R-:W-:-:S02]  /*7590*/  IADD3 R33, P2, PT, R60, R29, RZ ;  /* 0x0000001d3c217210 */ /* 0x000fc40007f5e0ff */
[----:B------:R-:W-:Y:S02]  /*75a0*/  LOP3.LUT R40, R27, R45, R40, 0x96, !PT ;  /* 0x0000002d1b287212 */ /* 0x000fe400078e9628 */
[----:B------:R-:W-:Y:S02]  /*75b0*/  LOP3.LUT R49, R36, R19, RZ, 0x3c, !PT ;  /* 0x0000001324317212 */ /* 0x000fe400078e3cff */
[----:B------:R-:W-:Y:S02]  /*75c0*/  LOP3.LUT R45, R30, R37, R38, 0x96, !PT ;  /* 0x000000251e2d7212 */ /* 0x000fe400078e9626 */
[----:B------:R-:W-:Y:S02]  /*75d0*/  LOP3.LUT R37, R22, R47, RZ, 0x3c, !PT ;  /* 0x0000002f16257212 */ /* 0x000fe400078e3cff */
[----:B------:R-:W-:Y:S01]  /*75e0*/  LOP3.LUT R41, R33, R42, R41, 0x96, !PT ;  /* 0x0000002a21297212 */ /* 0x000fe200078e9629 */
[----:B------:R-:W-:Y:S01]  /*75f0*/  IMAD.X R42, R31, 0x1, R42, P2 ;  /* 0x000000011f2a7824 */ /* 0x000fe200010e062a */
[----:B------:R-:W-:-:S02]  /*7600*/  IADD3 R32, P1, PT, R49, R32, RZ ;  /* 0x0000002031207210 */ /* 0x000fc40007f3e0ff */
        /* <DEDUP_REMOVED lines=10> */
[----:B------:R-:W-:Y:S01]  /*76b0*/  SHF.R.W.U32 R35, R41, 0x10, R38 ;  /* 0x0000001029237819 */ /* 0x000fe20000001e26 */
[----:B------:R-:W-:Y:S01]  /*76c0*/  IMAD.X R51, R29, 0x1, R46, P0 ;  /* 0x000000011d337824 */ /* 0x000fe200000e062e */
[----:B------:R-:W-:Y:S02]  /*76d0*/  SHF.R.W.U32 R41, R38, 0x10, R41 ;  /* 0x0000001026297819 */ /* 0x000fe40000001e29 */
[----:B------:R-:W-:Y:S02]  /*76e0*/  LOP3.LUT R23, R32, R23, RZ, 0x3c, !PT ;  /* 0x0000001720177212 */ /* 0x000fe400078e3cff */
[----:B------:R-:W-:-:S02]  /*76f0*/  LOP3.LUT R38, R34, R43, RZ, 0x3c, !PT ;  /* 0x0000002b22267212 */ /* 0x000fc400078e3cff */
[----:B------:R-:W-:Y:S02]  /*7700*/  IADD3 R55, P0, PT, R35, R50, RZ ;  /* 0x0000003223377210 */ /* 0x000fe40007f1e0ff */
[----:B------:R-:W-:Y:S02]  /*7710*/  LOP3.LUT R49, R37, R54, RZ, 0x3c, !PT ;  /* 0x0000003625317212 */ /* 0x000fe400078e3cff */
[----:B------:R-:W-:Y:S01]  /*7720*/  SHF.R.W.U32 R53, R23, 0x18, R38 ;  /* 0x0000001817357819 */ /* 0x000fe20000001e26 */
[----:B------:R-:W-:Y:S01]  /*7730*/  IMAD.X R24, R41, 0x1, R24, P0 ;  /* 0x0000000129187824 */ /* 0x000fe200000e0618 */
[----:B------:R-:W-:Y:S02]  /*7740*/  SHF.R.W.U32 R25, R49, 0x18, R40 ;  /* 0x0000001831197819 */ /* 0x000fe40000001e28 */
[----:B------:R-:W-:Y:S02]  /*7750*/  SHF.R.W.U32 R43, R38, 0x18, R23 ;  /* 0x00000018262b7819 */ /* 0x000fe40000001e17 */
[----:B------:R-:W-:-:S02]  /*7760*/  IADD3 R38, P1, PT, R53, R58, RZ ;  /* 0x0000003a35267210 */ /* 0x000fc40007f3e0ff */
[----:B------:R-:W-:Y:S02]  /*7770*/  LOP3.LUT R28, R45, R28, RZ, 0x3c, !PT ;  /* 0x0000001c2d1c7212 */ /* 0x000fe400078e3cff */
[----:B------:R-:W-:Y:S02]  /*7780*/  LOP3.LUT R57, R51, R52, RZ, 0x3c, !PT ;  /* 0x0000003433397212 */ /* 0x000fe400078e3cff */
[----:B------:R-:W-:Y:S02]  /*7790*/  SHF.R.W.U32 R49, R40, 0x18, R49 ;  /* 0x0000001828317819 */ /* 0x000fe40000001e31 */
[----:B------:R-:W-:Y:S02]  /*77a0*/  IADD3 R44, P0, PT, R25, R56, RZ ;  /* 0x00000038192c7210 */ /* 0x000fe40007f1e0ff */
[----:B------:R-:W-:Y:S02]  /*77b0*/  LOP3.LUT R60, R55, R60, RZ, 0x3c, !PT ;  /* 0x0000003c373c7212 */ /* 0x000fe400078e3cff */
[----:B------:R-:W-:-:S02]  /*77c0*/  LOP3.LUT R31, R24, R31, RZ, 0x3c, !PT ;  /* 0x0000001f181f7212 */ /* 0x000fc400078e3cff */
[----:B------:R-:W-:Y:S01]  /*77d0*/  LOP3.LUT R46, R38, R36, R19, 0x96, !PT ;  /* 0x00000024262e7212 */ /* 0x000fe200078e9613 */
[----:B------:R-:W-:Y:S01]  /*77e0*/  IMAD.X R36, R43, 0x1, R36, P1 ;  /* 0x000000012b247824 */ /* 0x000fe200008e0624 */
[----:B------:R-:W-:Y:S02]  /*77f0*/  SHF.R.W.U32 R23, R57, 0x1f, R28 ;  /* 0x0000001f39177819 */ /* 0x000fe40000001e1c */
[----:B------:R-:W-:Y:S01]  /*7800*/  SHF.R.W.U32 R28, R28, 0x1f, R57 ;  /* 0x0000001f1c1c7819 */ /* 0x000fe20000001e39 */
[----:B------:R-:W-:Y:S01]  /*7810*/  IMAD.X R57, R49, 0x1, R22, P0 ;  /* 0x0000000131397824 */ /* 0x000fe200000e0616 */
[----:B------:R-:W-:Y:S02]  /*7820*/  SHF.R.W.U32 R40, R31, 0x1f, R60 ;  /* 0x0000001f1f287819 */ /* 0x000fe40000001e3c */
[----:B------:R-:W-:Y:S02]  /*7830*/  LOP3.LUT R47, R44, R22, R47, 0x96, !PT ;  /* 0x000000162c2f7212 */ /* 0x000fe400078e962f */
[----:B------:R-:W-:-:S02]  /*7840*/  SHF.R.W.U32 R19, R60, 0x1f, R31 ;  /* 0x0000001f3c137819 */ /* 0x000fc40000001e1f */
[----:B------:R-:W-:Y:S02]  /*7850*/  IADD3 R22, P1, P2, R20, R44, R23 ;  /* 0x0000002c14167210 */ /* 0x000fe40007a3e017 */
[----:B------:R-:W-:Y:S02]  /*7860*/  LOP3.LUT R39, R36, R58, R39, 0x96, !PT ;  /* 0x0000003a24277212 */ /* 0x000fe400078e9627 */
[----:B------:R-:W-:Y:S02]  /*7870*/  IADD3 R31, P0, PT, R40, R27, RZ ;  /* 0x0000001b281f7210 */ /* 0x000fe40007f1e0ff */
[C---:B------:R-:W-:Y:S02]  /*7880*/  LOP3.LUT R56, R57.reuse, R56, R21, 0x96, !PT ;  /* 0x0000003839387212 */ /* 0x040fe400078e9615 */
[----:B------:R-:W-:Y:S02]  /*7890*/  IADD3.X R27, PT, PT, R57, UR24, R28, P1, P2 ;  /* 0x00000018391b7c10 */ /* 0x000fe40008fe441c */
[----:B------:R-:W-:-:S02]  /*78a0*/  SHF.R.W.U32 R44, R39, 0x10, R46 ;  /* 0x00000010272c7819 */ /* 0x000fc40000001e2e */
[----:B------:R-:W-:Y:S01]  /*78b0*/  SHF.R.W.U32 R21, R46, 0x10, R39 ;  /* 0x000000102e157819 */ /* 0x000fe20000001e27 */
[----:B------:R-:W-:Y:S01]  /*78c0*/  IMAD.X R39, R19, 0x1, R30, P0 ;  /* 0x0000000113277824 */ /* 0x000fe200000e061e */
[----:B------:R-:W-:Y:S02]  /*78d0*/  SHF.R.W.U32 R46, R56, 0x10, R47 ;  /* 0x00000010382e7819 */ /* 0x000fe40000001e2f */
[----:B------:R-:W-:Y:S02]  /*78e0*/  LOP3.LUT R50, R27, R44, RZ, 0x3c, !PT ;  /* 0x0000002c1b327212 */ /* 0x000fe400078e3cff */
[----:B------:R-:W-:Y:S02]  /*78f0*/  SHF.R.W.U32 R30, R47, 0x10, R56 ;  /* 0x000000102f1e7819 */ /* 0x000fe40000001e38 */
[----:B------:R-:W-:Y:S02]  /*7900*/  IADD3 R52, P1, PT, R21, R32, RZ ;  /* 0x0000002015347210 */ /* 0x000fe40007f3e0ff */
[----:B------:R-:W-:-:S02]  /*7910*/  LOP3.LUT R47, R39, R46, RZ, 0x3c, !PT ;  /* 0x0000002e272f7212 */ /* 0x000fc400078e3cff */
[----:B------:R-:W-:Y:S02]  /*7920*/  IADD3 R32, P3, PT, R50, R55, RZ ;  /* 0x0000003732207210 */ /* 0x000fe40007f7e0ff */
[----:B------:R-:W-:Y:S02]  /*7930*/  IADD3 R50, P0, PT, R30, R37, RZ ;  /* 0x000000251e327210 */ /* 0x000fe40007f1e0ff */
[----:B------:R-:W-:Y:S02]  /*7940*/  IADD3 R37, P2, PT, R47, R52, RZ ;  /* 0x000000342f257210 */ /* 0x000fe40007f5e0ff */
[----:B------:R-:W-:Y:S01]  /*7950*/  LOP3.LUT R47, R22, R21, RZ, 0x3c, !PT ;  /* 0x00000015162f7212 */ /* 0x000fe200078e3cff */
        /* <DEDUP_REMOVED lines=13> */
[----:B------:R-:W-:Y:S02]  /*7a30*/  LOP3.LUT R54, R24, R19, RZ, 0x3c, !PT ;  /* 0x0000001318367212 */ /* 0x000fe400078e3cff */
[----:B------:R-:W-:Y:S02]  /*7a40*/  SHF.R.W.U32 R47, R56, 0x1f, R55 ;  /* 0x0000001f382f7819 */ /* 0x000fe40000001e37 */
[----:B------:R-:W-:Y:S02]  /*7a50*/  SHF.R.W.U32 R19, R34, 0x18, R49 ;  /* 0x0000001822137819 */ /* 0x000fe40000001e31 */
[----:B------:R-:W-:Y:S02]  /*7a60*/  SHF.R.W.U32 R34, R49, 0x18, R34 ;  /* 0x0000001831227819 */ /* 0x000fe40000001e22 */
[----:B------:R-:W-:-:S02]  /*7a70*/  IADD3 R49, P4, PT, R28, R33, RZ ;  /* 0x000000211c317210 */ /* 0x000fc40007f9e0ff */
[----:B------:R-:W-:Y:S02]  /*7a80*/  SHF.R.W.U32 R43, R55, 0x1f, R56 ;  /* 0x0000001f372b7819 */ /* 0x000fe40000001e38 */
[----:B------:R-:W-:Y:S02]  /*7a90*/  IADD3 R38, P2, P3, R38, UR32, R47 ;  /* 0x0000002026267c10 */ /* 0x000fe4000fb5e02f */
[----:B------:R-:W-:Y:S01]  /*7aa0*/  LOP3.LUT R53, R37, R40, RZ, 0x3c, !PT ;  /* 0x0000002825357212 */ /* 0x000fe200078e3cff */
[----:B------:R-:W-:Y:S01]  /*7ab0*/  IMAD.X R42, R23, 0x1, R42, P4 ;  /* 0x00000001172a7824 */ /* 0x000fe200020e062a */
[----:B------:R-:W-:Y:S02]  /*7ac0*/  IADD3 R33, P0, P1, R19, UR30, R22 ;  /* 0x0000001e13217c10 */ /* 0x000fe4000f91e016 */
[----:B------:R-:W-:Y:S02]  /*7ad0*/  IADD3.X R52, PT, PT, R36, UR33, R43, P2, P3 ;  /* 0x0000002124347c10 */ /* 0x000fe400097e642b */
[----:B------:R-:W-:-:S02]  /*7ae0*/  SHF.R.W.U32 R40, R53, 0x18, R54 ;  /* 0x0000001835287819 */ /* 0x000fc40000001e36 */
[----:B------:R-:W-:Y:S02]  /*7af0*/  SHF.R.W.U32 R36, R54, 0x18, R53 ;  /* 0x0000001836247819 */ /* 0x000fe40000001e35 */
[----:B------:R-:W-:Y:S02]  /*7b00*/  LOP3.LUT R53, R33, R27, R44, 0x96, !PT ;  /* 0x0000001b21357212 */ /* 0x000fe400078e962c */
[----:B------:R-:W-:Y:S02]  /*7b10*/  IADD3.X R27, PT, PT, R34, UR31, R27, P0, P1 ;  /* 0x0000001f221b7c10 */ /* 0x000fe400087e241b */
[----:B------:R-:W-:Y:S02]  /*7b20*/  LOP3.LUT R55, R42, R29, RZ, 0x3c, !PT ;  /* 0x0000001d2a377212 */ /* 0x000fe400078e3cff */
[----:B------:R-:W-:Y:S02]  /*7b30*/  IADD3 R44, P0, PT, R40, R31, RZ ;  /* 0x0000001f282c7210 */ /* 0x000fe40007f1e0ff */
[----:B------:R-:W-:-:S02]  /*7b40*/  LOP3.LUT R54, R52, R41, RZ, 0x3c, !PT ;  /* 0x0000002934367212 */ /* 0x000fc400078e3cff */
[----:B------:R-:W-:Y:S02]  /*7b50*/  LOP3.LUT R56, R27, R22, R21, 0x96, !PT ;  /* 0x000000161b387212 */ /* 0x000fe400078e9615 */
[----:B------:R-:W-:Y:S02]  /*7b60*/  IADD3 R21, P2, PT, R55, R50, RZ ;  /* 0x0000003237157210 */ /* 0x000fe40007f5e0ff */
[----:B------:R-:W-:Y:S01]  /*7b70*/  LOP3.LUT R50, R44, R39, R46, 0x96, !PT ;  /* 0x000000272c327212 */ /* 0x000fe200078e962e */
[----:B------:R-:W-:Y:S01]  /*7b80*/  IMAD.X R39, R36, 0x1, R39, P0 ;  /* 0x0000000124277824 */ /* 0x000fe200000e0627 */
[----:B------:R-:W-:Y:S02]  /*7b90*/  IADD3 R54, P1, PT, R54, R45, RZ ;  /* 0x0000002d36367210 */ /* 0x000fe40007f3e0ff */
[----:B------:R-:W-:Y:S02]  /*7ba0*/  LOP3.LUT R45, R49, R26, RZ, 0x3c, !PT ;  /* 0x0000001a312d7212 */ /* 0x000fe400078e3cff */
[----:B------:R-:W-:-:S02]  /*7bb0*/  LOP3.LUT R22, R38, R35, RZ, 0x3c, !PT ;  /* 0x0000002326167212 */ /* 0x000fc400078e3cff */
[----:B------:R-:W-:Y:S01]  /*7bc0*/  LOP3.LUT R55, R39, R31, R30, 0x96, !PT ;  /* 0x0000001f27377212 */ /* 0x000fe200078e961e */
[----:B------:R-:W-:Y:S01]  /*7bd0*/  IMAD.X R48, R45, 0x1, R48, P2 ;  /* 0x000000012d307824 */ /* 0x000fe200010e0630 */
[----:B------:R-:W-:Y:S01]  /*7be0*/  SHF.R.W.U32 R31, R53, 0x10, R56 ;  /* 0x00000010351f7819 */ /* 0x000fe20000001e38 */
[----:B------:R-:W-:Y:S01]  /*7bf0*/  IMAD.X R22, R22, 0x1, R51, P1 ;  /* 0x0000000116167824 */ /* 0x000fe200008e0633 */
[----:B------:R-:W-:Y:S02]  /*7c00*/  SHF.R.W.U32 R30, R56, 0x10, R53 ;  /* 0x00000010381e7819 */ /* 0x000fe40000001e35 */
[----:B------:R-:W-:Y:S02]  /*7c10*/  IADD3 R32, P0, PT, R31, R32, RZ ;  /* 0x000000201f207210 */ /* 0x000fe40007f1e0ff */
[----:B------:R-:W-:Y:S02]  /*7c20*/  SHF.R.W.U32 R46, R50, 0x10, R55 ;  /* 0x00000010322e7819 */ /* 0x000fe40000001e37 */
[----:B------:R-:W-:-:S02]  /*7c30*/  SHF.R.W.U32 R45, R55, 0x10, R50 ;  /* 0x00000010372d7819 */ /* 0x000fc40000001e32 */
[----:B------:R-:W-:Y:S02]  /*7c40*/  LOP3.LUT R50, R21, R28, RZ, 0x3c, !PT ;  /* 0x0000001c15327212 */ /* 0x000fe400078e3cff */
[----:B------:R-:W-:Y:S01]  /*7c50*/  LOP3.LUT R23, R48, R23, RZ, 0x3c, !PT ;  /* 0x0000001730177212 */ /* 0x000fe200078e3cff */
[----:B------:R-:W-:Y:S01]  /*7c60*/  IMAD.X R25, R30, 0x1, R25, P0 ;  /* 0x000000011e197824 */ /* 0x000fe200000e0619 */
[----:B------:R-:W-:Y:S02]  /*7c70*/  LOP3.LUT R47, R54, R47, RZ, 0x3c, !PT ;  /* 0x0000002f362f7212 */ /* 0x000fe400078e3cff */
[----:B------:R-:W-:Y:S02]  /*7c80*/  LOP3.LUT R56, R22, R43, RZ, 0x3c, !PT ;  /* 0x0000002b16387212 */ /* 0x000fe400078e3cff */
[----:B------:R-:W-:Y:S02]  /*7c90*/  SHF.R.W.U32 R28, R50, 0x18, R23 ;  /* 0x00000018321c7819 */ /* 0x000fe40000001e17 */
[----:B------:R-:W-:-:S02]  /*7ca0*/  SHF.R.W.U32 R23, R23, 0x18, R50 ;  /* 0x0000001817177819 */ /* 0x000fc40000001e32 */
[----:B------:R-:W-:Y:S02]  /*7cb0*/  LOP3.LUT R50, R32, R19, RZ, 0x3c, !PT ;  /* 0x0000001320327212 */ /* 0x000fe400078e3cff */
[----:B------:R-:W-:Y:S02]  /*7cc0*/  SHF.R.W.U32 R19, R47, 0x18, R56 ;  /* 0x000000182f137819 */ /* 0x000fe40000001e38 */
[----:B------:R-:W-:Y:S02]  /*7cd0*/  SHF.R.W.U32 R43, R56, 0x18, R47 ;  /* 0x00000018382b7819 */ /* 0x000fe40000001e2f */
[----:B------:R-:W-:Y:S02]  /*7ce0*/  LOP3.LUT R51, R25, R34, RZ, 0x3c, !PT ;  /* 0x0000002219337212 */ /* 0x000fe400078e3cff */
[----:B------:R-:W-:Y:S02]  /*7cf0*/  IADD3 R47, P0, PT, R46, R37, RZ ;  /* 0x000000252e2f7210 */ /* 0x000fe40007f1e0ff */
[----:B------:R-:W-:-:S02]  /*7d00*/  IADD3 R53, P1, P2, R28, UR16, R49 ;  /* 0x000000101c357c10 */ /* 0x000fc4000fa3e031 */
[----:B------:R-:W-:Y:S02]  /*7d10*/  SHF.R.W.U32 R37, R51, 0x1f, R50 ;  /* 0x0000001f33257819 */ /* 0x000fe40000001e32 */
[----:B------:R-:W-:Y:S01]  /*7d20*/  SHF.R.W.U32 R34, R50, 0x1f, R51 ;  /* 0x0000001f32227819 */ /* 0x000fe20000001e33 */
[----:B------:R-:W-:Y:S01]  /*7d30*/  IMAD.X R51, R45, 0x1, R24, P0 ;  /* 0x000000012d337824 */ /* 0x000fe200000e0618 */
[----:B------:R-:W-:Y:S02]  /*7d40*/  LOP3.LUT R50, R53, R42, R29, 0x96, !PT ;  /* 0x0000002a35327212 */ /* 0x000fe400078e961d */
[----:B------:R-:W-:Y:S02]  /*7d50*/  IADD3.X R42, PT, PT, R23, UR17, R42, P1, P2 ;  /* 0x00000011172a7c10 */ /* 0x000fe40008fe442a */
[----:B------:R-:W-:Y:S02]  /*7d60*/  IADD3 R24, P0, PT, R19, R38, RZ ;  /* 0x0000002613187210 */ /* 0x000fe40007f1e0ff */
[----:B------:R-:W-:-:S02]  /*7d70*/  LOP3.LUT R55, R47, R40, RZ, 0x3c, !PT ;  /* 0x000000282f377212 */ /* 0x000fc400078e3cff */
[----:B------:R-:W-:Y:S02]  /*7d80*/  LOP3.LUT R36, R51, R36, RZ, 0x3c, !PT ;  /* 0x0000002433247212 */ /* 0x000fe400078e3cff */
[----:B------:R-:W-:Y:S02]  /*7d90*/  LOP3.LUT R49, R42, R49, R26, 0x96, !PT ;  /* 0x000000312a317212 */ /* 0x000fe400078e961a */
[----:B------:R-:W-:Y:S01]  /*7da0*/  LOP3.LUT R40, R24, R52, R41, 0x96, !PT ;  /* 0x0000003418287212 */ /* 0x000fe200078e9629 */
[----:B------:R-:W-:Y:S01]  /*7db0*/  IMAD.X R52, R43, 0x1, R52, P0 ;  /* 0x000000012b347824 */ /* 0x000fe200000e0634 */
[----:B------:R-:W-:Y:S02]  /*7dc0*/  SHF.R.W.U32 R26, R36, 0x1f, R55 ;  /* 0x0000001f241a7819 */ /* 0x000fe40000001e37 */
[----:B------:R-:W-:Y:S02]  /*7dd0*/  SHF.R.W.U32 R29, R55, 0x1f, R36 ;  /* 0x0000001f371d7819 */ /* 0x000fe40000001e24 */
[----:B------:R-:W-:-:S02]  /*7de0*/  SHF.R.W.U32 R36, R50, 0x10, R49 ;  /* 0x0000001032247819 */ /* 0x000fc40000001e31 */
[----:B------:R-:W-:Y:S02]  /*7df0*/  LOP3.LUT R55, R52, R38, R35, 0x96, !PT ;  /* 0x0000002634377212 */ /* 0x000fe400078e9623 */
[----:B------:R-:W-:Y:S02]  /*7e00*/  SHF.R.W.U32 R35, R49, 0x10, R50 ;  /* 0x0000001031237819 */ /* 0x000fe40000001e32 */
[----:B------:R-:W-:Y:S02]  /*7e10*/  IADD3 R21, P0, PT, R36, R21, RZ ;  /* 0x0000001524157210 */ /* 0x000fe40007f1e0ff */
[----:B------:R-:W-:Y:S02]  /*7e20*/  IADD3 R49, P1, P2, R44, UR18, R37 ;  /* 0x000000122c317c10 */ /* 0x000fe4000fa3e025 */
[----:B------:R-:W-:Y:S01]  /*7e30*/  IADD3 R38, P3, P4, R53, UR26, R26 ;  /* 0x0000001a35267c10 */ /* 0x000fe2000fc7e01a */
[----:B------:R-:W-:Y:S01]  /*7e40*/  IMAD.X R48, R35, 0x1, R48, P0 ;  /* 0x0000000123307824 */ /* 0x000fe200000e0630 */
[----:B------:R-:W-:-:S02]  /*7e50*/  SHF.R.W.U32 R41, R40, 0x10, R55 ;  /* 0x0000001028297819 */ /* 0x000fc40000001e37 */
[----:B------:R-:W-:Y:S02]  /*7e60*/  SHF.R.W.U32 R53, R55, 0x10, R40 ;  /* 0x0000001037357819 */ /* 0x000fe40000001e28 */
[----:B------:R-:W-:Y:S02]  /*7e70*/  IADD3.X R40, PT, PT, R39, UR19, R34, P1, P2 ;  /* 0x0000001327287c10 */ /* 0x000fe40008fe4422 */
[----:B------:R-:W-:Y:S02]  /*7e80*/  IADD3 R44, P0, PT, R41, R54, RZ ;  /* 0x00000036292c7210 */ /* 0x000fe40007f1e0ff */
[----:B------:R-:W-:Y:S02]  /*7e90*/  LOP3.LUT R39, R40, R35, RZ, 0x3c, !PT ;  /* 0x0000002328277212 */ /* 0x000fe400078e3cff */
[----:B------:R-:W-:Y:S02]  /*7ea0*/  LOP3.LUT R50, R21, R28, RZ, 0x3c, !PT ;  /* 0x0000001c15327212 */ /* 0x000fe400078e3cff */
[----:B------:R-:W-:-:S02]  /*7eb0*/  LOP3.LUT R55, R48, R23, RZ, 0x3c, !PT ;  /* 0x0000001730377212 */ /* 0x000fc400078e3cff */
[----:B------:R-:W-:Y:S02]  /*7ec0*/  LOP3.LUT R54, R44, R19, RZ, 0x3c, !PT ;  /* 0x000000132c367212 */ /* 0x000fe400078e3cff */
[----:B------:R-:W-:Y:S02]  /*7ed0*/  IADD3 R28, P1, PT, R39, R44, RZ ;  /* 0x0000002c271c7210 */ /* 0x000fe40007f3e0ff */
[----:B------:R-:W-:Y:S02]  /*7ee0*/  IADD3.X R42, PT, PT, R42, UR27, R29, P3, P4 ;  /* 0x0000001b2a2a7c10 */ /* 0x000fe40009fe841d */
[----:B------:R-:W-:Y:S01]  /*7ef0*/  SHF.R.W.U32 R44, R55, 0x1f, R50 ;  /* 0x0000001f372c7819 */ /* 0x000fe20000001e32 */
[----:B------:R-:W-:Y:S01]  /*7f00*/  IMAD.X R22, R53, 0x1, R22, P0 ;  /* 0x0000000135167824 */ /* 0x000fe200000e0616 */
[----:B------:R-:W-:Y:S02]  /*7f10*/  LOP3.LUT R23, R42, R53, RZ, 0x3c, !PT ;  /* 0x000000352a177212 */ /* 0x000fe400078e3cff */
[----:B------:R-:W-:-:S02]  /*7f20*/  SHF.R.W.U32 R50, R50, 0x1f, R55 ;  /* 0x0000001f32327819 */ /* 0x000fc40000001e37 */
[----:B------:R-:W-:Y:S02]  /*7f30*/  IADD3 R24, P0, PT, R44, R24, RZ ;  /* 0x000000182c187210 */ /* 0x000fe40007f1e0ff */
[----:B------:R-:W-:-:S03]  /*7f40*/  IADD3 R19, P2, PT, R23, R32, RZ ;  /* 0x0000002017137210 */ /* 0x000fc60007f5e0ff */
[----:B------:R-:W-:Y:S01]  /*7f50*/  IMAD.X R23, R50, 0x1, R52, P0 ;  /* 0x0000000132177824 */ /* 0x000fe200000e0634 */
[----:B------:R-:W-:Y:S02]  /*7f60*/  LOP3.LUT R56, R38, R41, RZ, 0x3c, !PT ;  /* 0x0000002926387212 */ /* 0x000fe400078e3cff */
[----:B------:R-:W-:Y:S02]  /*7f70*/  LOP3.LUT R43, R22, R43, RZ, 0x3c, !PT ;  /* 0x0000002b162b7212 */ /* 0x000fe400078e3cff */
[----:B------:R-:W-:Y:S01]  /*7f80*/  LOP3.LUT R52, R23, R30, RZ, 0x3c, !PT ;  /* 0x0000001e17347212 */ /* 0x000fe200078e3cff */
[----:B------:R-:W-:Y:S01]  /*7f90*/  IMAD.X R56, R56, 0x1, R25, P2 ;  /* 0x0000000138387824 */ /* 0x000fe200010e0619 */
[----:B------:R-:W-:Y:S02]  /*7fa0*/  LOP3.LUT R39, R49, R36, RZ, 0x3c, !PT ;  /* 0x0000002431277212 */ /* 0x000fe400078e3cff */
[----:B------:R-:W-:Y:S02]  /*7fb0*/  IADD3 R47, P2, PT, R52, R47, RZ ;  /* 0x0000002f342f7210 */ /* 0x000fe40007f5e0ff */
[----:B------:R-:W-:-:S02]  /*7fc0*/  LOP3.LUT R52, R24, R31, RZ, 0x3c, !PT ;  /* 0x0000001f18347212 */ /* 0x000fc400078e3cff */
[----:B------:R-:W-:Y:S01]  /*7fd0*/  SHF.R.W.U32 R32, R43, 0x1f, R54 ;  /* 0x0000001f2b207819 */ /* 0x000fe20000001e36 */
[----:B------:R-:W-:Y:S01]  /*7fe0*/  IMAD.X R39, R39, 0x1, R22, P1 ;  /* 0x0000000127277824 */ /* 0x000fe200008e0616 */
[----:B------:R-:W-:Y:S01]  /*7ff0*/  SHF.R.W.U32 R22, R54, 0x1f, R43 ;  /* 0x0000001f36167819 */ /* 0x000fe20000001e2b */
[----:B------:R-:W-:Y:S01]  /*8000*/  IMAD.X R51, R52, 0x1, R51, P2 ;  /* 0x0000000134337824 */ /* 0x000fe200010e0633 */
[----:B------:R-:W-:Y:S02]  /*8010*/  IADD3 R33, P0, P1, R33, UR12, R32 ;  /* 0x0000000c21217c10 */ /* 0x000fe4000f91e020 */
[----:B------:R-:W-:Y:S02]  /*8020*/  LOP3.LUT R57, R19, R26, RZ, 0x3c, !PT ;  /* 0x0000001a13397212 */ /* 0x000fe400078e3cff */
[----:B------:R-:W-:Y:S02]  /*8030*/  IADD3.X R26, PT, PT, R27, UR13, R22, P0, P1 ;  /* 0x0000000d1b1a7c10 */ /* 0x000fe400087e2416 */
[----:B------:R-:W-:-:S02]  /*8040*/  LOP3.LUT R44, R47, R44, RZ, 0x3c, !PT ;  /* 0x0000002c2f2c7212 */ /* 0x000fc400078e3cff */
[----:B------:R-:W-:Y:S02]  /*8050*/  LOP3.LUT R27, R51, R50, RZ, 0x3c, !PT ;  /* 0x00000032331b7212 */ /* 0x000fe400078e3cff */
[----:B------:R-:W-:Y:S02]  /*8060*/  LOP3.LUT R37, R28, R37, RZ, 0x3c, !PT ;  /* 0x000000251c257212 */ /* 0x000fe400078e3cff */
[----:B------:R-:W-:Y:S02]  /*8070*/  LOP3.LUT R54, R39, R34, RZ, 0x3c, !PT ;  /* 0x0000002227367212 */ /* 0x000fe400078e3cff */
[----:B------:R-:W-:Y:S02]  /*8080*/  LOP3.LUT R50, R26, R45, RZ, 0x3c, !PT ;  /* 0x0000002d1a327212 */ /* 0x000fe400078e3cff */
[----:B------:R-:W-:Y:S02]  /*8090*/  SHF.R.W.U32 R25, R44, 0x18, R27 ;  /* 0x000000182c197819 */ /* 0x000fe40000001e1b */
[----:B------:R-:W-:-:S02]  /*80a0*/  SHF.R.W.U32 R34, R37, 0x18, R54 ;  /* 0x0000001825227819 */ /* 0x000fc40000001e36 */
[----:B------:R-:W-:Y:S02]  /*80b0*/  LOP3.LUT R52, R56, R29, RZ, 0x3c, !PT ;  /* 0x0000001d38347212 */ /* 0x000fe400078e3cff */
[----:B------:R-:W-:Y:S02]  /*80c0*/  SHF.R.W.U32 R43, R54, 0x18, R37 ;  /* 0x00000018362b7819 */ /* 0x000fe40000001e25 */
[----:B------:R-:W-:Y:S02]  /*80d0*/  IADD3 R21, P1, PT, R50, R21, RZ ;  /* 0x0000001532157210 */ /* 0x000fe40007f3e0ff */
[----:B------:R-:W-:Y:S02]  /*80e0*/  SHF.R.W.U32 R44, R27, 0x18, R44 ;  /* 0x000000181b2c7819 */ /* 0x000fe40000001e2c */
[----:B------:R-:W-:Y:S02]  /*80f0*/  IADD3 R25, P2, P3, R25, UR28, R24 ;  /* 0x0000001c19197c10 */ /* 0x000fe4000fb5e018 */
[----:B------:R-:W-:-:S02]  /*8100*/  LOP3.LUT R29, R33, R46, RZ, 0x3c, !PT ;  /* 0x0000002e211d7212 */ /* 0x000fc400078e3cff */
[----:B------:R-:W-:Y:S02]  /*8110*/  IADD3 R37, P0, PT, R34, R49, RZ ;  /* 0x0000003122257210 */ /* 0x000fe40007f1e0ff */
[----:B------:R-:W-:Y:S01]  /*8120*/  SHF.R.W.U32 R55, R57, 0x18, R52 ;  /* 0x0000001839377819 */ /* 0x000fe20000001e34 */
[----:B------:R-:W-:Y:S01]  /*8130*/  IMAD.X R29, R29, 0x1, R48, P1 ;  /* 0x000000011d1d7824 */ /* 0x000fe200008e0630 */
[----:B------:R-:W-:Y:S01]  /*8140*/  IADD3.X R27, PT, PT, R44, UR29, R23, P2, P3 ;  /* 0x0000001d2c1b7c10 */ /* 0x000fe200097e6417 */
[----:B------:R-:W-:Y:S01]  /*8150*/  IMAD.X R34, R43, 0x1, R40, P0 ;  /* 0x000000012b227824 */ /* 0x000fe200000e0628 */
[----:B------:R-:W-:Y:S02]  /*8160*/  LOP3.LUT R30, R25, R23, R30, 0x96, !PT ;  /* 0x00000017191e7212 */ /* 0x000fe400078e961e */
[----:B------:R-:W-:Y:S02]  /*8170*/  SHF.R.W.U32 R57, R52, 0x18, R57 ;  /* 0x0000001834397819 */ /* 0x000fe40000001e39 */
[----:B------:R-:W-:-:S02]  /*8180*/  IADD3 R23, P0, P1, R55, UR22, R38 ;  /* 0x0000001637177c10 */ /* 0x000fc4000f91e026 */
[----:B------:R-:W-:Y:S02]  /*8190*/  LOP3.LUT R43, R27, R24, R31, 0x96, !PT ;  /* 0x000000181b2b7212 */ /* 0x000fe400078e961f */
[----:B------:R-:W-:Y:S02]  /*81a0*/  LOP3.LUT R44, R29, R22, RZ, 0x3c, !PT ;  /* 0x000000161d2c7212 */ /* 0x000fe400078e3cff */
[----:B------:R-:W-:Y:S02]  /*81b0*/  LOP3.LUT R31, R21, R32, RZ, 0x3c, !PT ;  /* 0x00000020151f7212 */ /* 0x000fe400078e3cff */
[----:B------:R-:W-:Y:S02]  /*81c0*/  IADD3.X R22, PT, PT, R57, UR23, R42, P0, P1 ;  /* 0x0000001739167c10 */ /* 0x000fe400087e242a */
[----:B------:R-:W-:Y:S02]  /*81d0*/  SHF.R.W.U32 R32, R30, 0x10, R43 ;  /* 0x000000101e207819 */ /* 0x000fe40000001e2b */
[----:B------:R-:W-:-:S02]  /*81e0*/  LOP3.LUT R42, R23, R42, R53, 0x96, !PT ;  /* 0x0000002a172a7212 */ /* 0x000fc400078e9635 */
[----:B------:R-:W-:Y:S02]  /*81f0*/  LOP3.LUT R53, R34, R49, R36, 0x96, !PT ;  /* 0x0000003122357212 */ /* 0x000fe400078e9624 */
[----:B------:R-:W-:Y:S02]  /*8200*/  SHF.R.W.U32 R24, R31, 0x18, R44 ;  /* 0x000000181f187819 */ /* 0x000fe40000001e2c */
[----:B------:R-:W-:Y:S02]  /*8210*/  LOP3.LUT R49, R22, R38, R41, 0x96, !PT ;  /* 0x0000002616317212 */ /* 0x000fe400078e9629 */
[----:B------:R-:W-:Y:S02]  /*8220*/  IADD3 R38, P2, PT, R32, R47, RZ ;  /* 0x0000002f20267210 */ /* 0x000fe40007f5e0ff */
[----:B------:R-:W-:Y:S02]  /*8230*/  LOP3.LUT R40, R37, R40, R35, 0x96, !PT ;  /* 0x0000002825287212 */ /* 0x000fe400078e9623 */
[----:B------:R-:W-:-:S02]  /*8240*/  SHF.R.W.U32 R41, R44, 0x18, R31 ;  /* 0x000000182c297819 */ /* 0x000fc40000001e1f */
[----:B------:R-:W-:Y:S02]  /*8250*/  IADD3 R35, P0, P1, R24, UR20, R33 ;  /* 0x0000001418237c10 */ /* 0x000fe4000f91e021 */
[----:B------:R-:W-:Y:S02]  /*8260*/  LOP3.LUT R38, R37, 0xf2bdc928, R38, 0x96, !PT ;  /* 0xf2bdc92825267812 */ /* 0x000fe400078e9626 */
[----:B------:R-:W-:Y:S02]  /*8270*/  IADD3.X R32, PT, PT, R41, UR21, R26, P0, P1 ;  /* 0x0000001529207c10 */ /* 0x000fe400087e241a */
[----:B------:R-:W-:Y:S02]  /*8280*/  ISETP.NE.AND P0, PT, R38, RZ, PT ;  /* 0x000000ff2600720c */ /* 0x000fe40003f05270 */
[----:B------:R-:W-:Y:S02]  /*8290*/  SHF.R.W.U32 R30, R43, 0x10, R30 ;  /* 0x000000102b1e7819 */ /* 0x000fe40000001e1e */
[----:B------:R-:W-:-:S02]  /*82a0*/  LOP3.LUT R26, R35, R26, R45, 0x96, !PT ;  /* 0x0000001a231a7212 */ /* 0x000fc400078e962d */
[----:B------:R-:W-:Y:S01]  /*82b0*/  LOP3.LUT R37, R32, R33, R46, 0x96, !PT ;  /* 0x0000002120257212 */ /* 0x000fe200078e962e */
[----:B------:R-:W-:Y:S01]  /*82c0*/  IMAD.X R51, R30, 0x1, R51, P2 ;  /* 0x000000011e337824 */ /* 0x000fe200010e0633 */
[----:B------:R-:W-:Y:S01]  /*82d0*/  BSSY.RECONVERGENT B0, `(.L_x_0) ;  /* 0x0000805000007945 */ /* 0x000fe20003800200 */
[----:B------:R-:W-:Y:S02]  /*82e0*/  SHF.R.W.U32 R31, R40, 0x10, R53 ;  /* 0x00000010281f7819 */ /* 0x000fe40000001e35 */
[----:B------:R-:W-:Y:S02]  /*82f0*/  SHF.R.W.U32 R36, R53, 0x10, R40 ;  /* 0x0000001035247819 */ /* 0x000fe40000001e28 */
[----:B------:R-:W-:Y:S02]  /*8300*/  SHF.R.W.U32 R33, R42, 0x10, R49 ;  /* 0x000000102a217819 */ /* 0x000fe40000001e31 */
[----:B------:R-:W-:Y:S02]  /*8310*/  SHF.R.W.U32 R43, R49, 0x10, R42 ;  /* 0x00000010312b7819 */ /* 0x000fe40000001e2a */
[----:B------:R-:W-:-:S02]  /*8320*/  SHF.R.W.U32 R40, R26, 0x10, R37 ;  /* 0x000000101a287819 */ /* 0x000fc40000001e25 */
[----:B------:R-:W-:Y:S01]  /*8330*/  SHF.R.W.U32 R42, R37, 0x10, R26 ;  /* 0x00000010252a7819 */ /* 0x000fe20000001e1a */
[----:B------:R-:W-:Y:S01]  /*8340*/  IMAD.U32 R37, RZ, RZ, UR24 ;  /* 0x00000018ff257e24 */ /* 0x000fe2000f8e00ff */
[----:B------:R-:W-:Y:S01]  /*8350*/  LOP3.LUT R34, R34, 0x6a09e667, R51, 0x96, !PT ;  /* 0x6a09e66722227812 */ /* 0x000fe200078e9633 */
[----:B------:R-:W-:Y:S06]  /*8360*/  @!P0 BRA `(.L_x_1) ;  /* 0x0000007c00ec8947 */ /* 0x000fec0003800000 */
[----:B------:R-:W-:Y:S01]  /*8370*/  BSSY.RECONVERGENT B1, `(.L_x_2) ;  /* 0x00007f1000017945 */ /* 0x000fe20003800200 */
[----:B------:R-:W-:-:S07]  /*8380*/  IMAD.MOV.U32 R19, RZ, RZ, RZ ;  /* 0x000000ffff137224 */ /* 0x000fce00078e00ff */
.L_x_3:
[----:B------:R-:W-:-:S05]  /*8390*/  VIADD R19, R19, 0x1 ;  /* 0x0000000113137836 */ /* 0x000fca0000000000 */
[----:B------:R-:W-:-:S13]  /*83a0*/  ISETP.NE.AND P0, PT, R19, 0x40, PT ;  /* 0x000000401300780c */ /* 0x000fda0003f05270 */
[----:B------:R-:W-:Y:S05]  /*83b0*/  @!P0 EXIT ;  /* 0x000000000000894d */ /* 0x000fea0003800000 */
[----:B------:R-:W0:Y:S01]  /*83c0*/  S2R R20, SR_CTAID.X ;  /* 0x0000000000147919 */ /* 0x000e220000002500 */
[----:B------:R-:W0:Y:S01]  /*83d0*/  LDCU UR5, c[0x0][0x360] ;  /* 0x00006c00ff0577ac */ /* 0x000e220008000800 */
[----:B------:R-:W-:Y:S01]  /*83e0*/  IMAD.U32 R30, RZ, RZ, UR24 ;  /* 0x00000018ff1e7e24 */ /* 0x000fe2000f8e00ff */
[----:B------:R-:W0:Y:S02]  /*83f0*/  S2R R21, SR_TID.X ;  /* 0x0000000000157919 */ /* 0x000e240000002100 */
[----:B0-----:R-:W-:-:S04]  /*8400*/  IMAD R20, R20, UR5, R21 ;  /* 0x0000000514147c24 */ /* 0x001fc8000f8e0215 */
[----:B------:R-:W-:-:S05]  /*8410*/  IMAD R20, R20, 0x40, R19 ;  /* 0x0000004014147824 */ /* 0x000fca00078e0213 */
[----:B------:R-:W-:-:S04]  /*8420*/  IADD3 R21, P0, PT, R20, -0x6294a6a, RZ ;  /* 0xf9d6b59614157810 */ /* 0x000fc80007f1e0ff */
[----:B------:R-:W-:Y:S02]  /*8430*/  IADD3.X R30, PT, PT, R30, 0x5bf2cd1e, RZ, P0, !PT ;  /* 0x5bf2cd1e1e1e7810 */ /* 0x000fe400007fe4ff */
[----:B------:R-:W-:Y:S02]  /*8440*/  LOP3.LUT R28, R21, 0x4be4294, RZ, 0x3c, !PT ;  /* 0x04be4294151c7812 */ /* 0x000fe400078e3cff */
[----:B------:R-:W-:-:S04]  /*8450*/  LOP3.LUT R26, R30, 0xe07c2654, RZ, 0x3c, !PT ;  /* 0xe07c26541e1a7812 */ /* 0x000fc800078e3cff */
[----:B------:R-:W-:-:S04]  /*8460*/  IADD3 R26, P0, PT, R26, -0x16b07d5, RZ ;  /* 0xfe94f82b1a1a7810 */ /* 0x000fc80007f1e0ff */
[----:B------:R-:W-:Y:S02]  /*8470*/  IADD3.X R28, PT, PT, R28, 0x3c6ef372, RZ, P0, !PT ;  /* 0x3c6ef3721c1c7810 */ /* 0x000fe400007fe4ff */
[----:B------:R-:W-:Y:S02]  /*8480*/  LOP3.LUT R23, R26, 0xfb41bd6b, RZ, 0x3c, !PT ;  /* 0xfb41bd6b1a177812 */ /* 0x000fe400078e3cff */
[----:B------:R-:W-:-:S04]  /*8490*/  LOP3.LUT R24, R28, 0x1f83d9ab, RZ, 0x3c, !PT ;  /* 0x1f83d9ab1c187812 */ /* 0x000fc800078e3cff */
[----:B------:R-:W-:Y:S02]  /*84a0*/  SHF.R.W.U32 R22, R23, 0x18, R24 ;  /* 0x0000001817167819 */ /* 0x000fe40000001e18 */
[----:B------:R-:W-:Y:S02]  /*84b0*/  SHF.R.W.U32 R23, R24, 0x18, R23 ;  /* 0x0000001818177819 */ /* 0x000fe40000001e17 */
[----:B------:R-:W-:-:S04]  /*84c0*/  IADD3 R31, P0, P1, R22, UR26, R21 ;  /* 0x0000001a161f7c10 */ /* 0x000fc8000f91e015 */
[--C-:B------:R-:W-:Y:S02]  /*84d0*/  IADD3.X R56, PT, PT, R23, UR27, R30.reuse, P0, P1 ;  /* 0x0000001b17387c10 */ /* 0x100fe400087e241e */
[C---:B------:R-:W-:Y:S02]  /*84e0*/  LOP3.LUT R33, R31.reuse, 0xe07c2654, R30, 0x96, !PT ;  /* 0xe07c26541f217812 */ /* 0x040fe400078e961e */
[C---:B------:R-:W-:Y:S02]  /*84f0*/  LOP3.LUT R24, R56.reuse, 0x4be4294, R21, 0x96, !PT ;  /* 0x04be429438187812 */ /* 0x040fe400078e9615 */
[----:B------:R-:W-:Y:S02]  /*8500*/  IADD3 R31, P0, PT, R31, UR11, RZ ;  /* 0x0000000b1f1f7c10 */ /* 0x000fe4000ff1e0ff */
[----:B------:R-:W-:Y:S02]  /*8510*/  SHF.R.W.U32 R21, R33, 0x10, R24 ;  /* 0x0000001021157819 */ /* 0x000fe40000001e18 */
[----:B------:R-:W-:-:S02]  /*8520*/  IADD3.X R56, PT, PT, R56, UR4, RZ, P0, !PT ;  /* 0x0000000438387c10 */ /* 0x000fc400087fe4ff */
[----:B------:R-:W-:Y:S02]  /*8530*/  SHF.R.W.U32 R33, R24, 0x10, R33 ;  /* 0x0000001018217819 */ /* 0x000fe40000001e21 */
[----:B------:R-:W-:Y:S02]  /*8540*/  IADD3 R57, P0, PT, R21, R26, RZ ;  /* 0x0000001a15397210 */ /* 0x000fe40007f1e0ff */
[----:B------:R-:W-:Y:S02]  /*8550*/  LOP3.LUT R27, R11, R56, RZ, 0x3c, !PT ;  /* 0x000000380b1b7212 */ /* 0x000fe400078e3cff */
[----:B------:R-:W-:Y:S01]  /*8560*/  LOP3.LUT R45, R10, R31, RZ, 0x3c, !PT ;  /* 0x0000001f0a2d7212 */ /* 0x000fe200078e3cff */
[----:B------:R-:W-:Y:S01]  /*8570*/  IMAD.X R26, R33, 0x1, R28, P0 ;  /* 0x00000001211a7824 */ /* 0x000fe200000e061c */
[----:B------:R-:W-:Y:S02]  /*8580*/  IADD3 R27, P0, PT, R12, R27, RZ ;  /* 0x0000001b0c1b7210 */ /* 0x000fe40007f1e0ff */
[----:B------:R-:W-:-:S02]  /*8590*/  LOP3.LUT R22, R57, R22, RZ, 0x3c, !PT ;  /* 0x0000001639167212 */ /* 0x000fc400078e3cff */
[----:B------:R-:W-:Y:S01]  /*85a0*/  LOP3.LUT R24, R27, UR11, RZ, 0x3c, !PT ;  /* 0x0000000b1b187c12 */ /* 0x000fe2000f8e3cff */
[----:B------:R-:W-:Y:S01]  /*85b0*/  IMAD.X R45, R13, 0x1, R45, P0 ;  /* 0x000000010d2d7824 */ /* 0x000fe200000e062d */
[----:B------:R-:W-:Y:S02]  /*85c0*/  LOP3.LUT R25, R33, UR8, RZ, 0x3c, !PT ;  /* 0x0000000821197c12 */ /* 0x000fe4000f8e3cff */
[----:B------:R-:W-:Y:S02]  /*85d0*/  IADD3 R57, P0, PT, R57, R15, RZ ;  /* 0x0000000f39397210 */ /* 0x000fe40007f1e0ff */
[----:B------:R-:W-:Y:S02]  /*85e0*/  LOP3.LUT R29, R45, UR4, RZ, 0x3c, !PT ;  /* 0x000000042d1d7c12 */ /* 0x000fe4000f8e3cff */
[----:B------:R-:W-:Y:S02]  /*85f0*/  IADD3 R54, P1, PT, R8, R25, RZ ;  /* 0x0000001908367210 */ /* 0x000fe40007f3e0ff */
[----:B------:R-:W-:-:S02]  /*8600*/  SHF.R.W.U32 R43, R24, 0x18, R29 ;  /* 0x00000018182b7819 */ /* 0x000fc40000001e1d */
[C---:B------:R-:W-:Y:S02]  /*8610*/  LOP3.LUT R23, R26.reuse, R23, RZ, 0x3c, !PT ;  /* 0x000000171a177212 */ /* 0x040fe400078e3cff */
[----:B------:R-:W-:Y:S01]  /*8620*/  SHF.R.W.U32 R25, R29, 0x18, R24 ;  /* 0x000000181d197819 */ /* 0x000fe20000001e18 */
[----:B------:R-:W-:Y:S01]  /*8630*/  IMAD.X R29, R26, 0x1, R16, P0 ;  /* 0x000000011a1d7824 */ /* 0x000fe200000e0610 */
[----:B------:R-:W-:Y:S02]  /*8640*/  IADD3 R37, P0, PT, R43, R31, RZ ;  /* 0x0000001f2b257210 */ /* 0x000fe40007f1e0ff */
[----:B------:R-:W-:Y:S02]  /*8650*/  SHF.R.W.U32 R47, R23, 0x1f, R22 ;  /* 0x0000001f172f7819 */ /* 0x000fe40000001e16 */
[----:B------:R-:W-:Y:S01]  /*8660*/  SHF.R.W.U32 R22, R22, 0x1f, R23 ;  /* 0x0000001f16167819 */ /* 0x000fe20000001e17 */
[----:B------:R-:W-:Y:S01]  /*8670*/  IMAD.X R51, R25, 0x1, R56, P0 ;  /* 0x0000000119337824 */ /* 0x000fe200000e0638 */
[----:B------:R-:W-:-:S02]  /*8680*/  LOP3.LUT R23, R21, UR7, RZ, 0x3c, !PT ;  /* 0x0000000715177c12 */ /* 0x000fc4000f8e3cff */
[----:B------:R-:W-:Y:S02]  /*8690*/  LOP3.LUT R35, R57, R2, RZ, 0x3c, !PT ;  /* 0x0000000239237212 */ /* 0x000fe400078e3cff */
[----:B------:R-:W-:Y:S01]  /*86a0*/  LOP3.LUT R26, R29, R3, RZ, 0x3c, !PT ;  /* 0x000000031d1a7212 */ /* 0x000fe200078e3cff */
[----:B------:R-:W-:Y:S01]  /*86b0*/  IMAD.X R48, R9, 0x1, R23, P1 ;  /* 0x0000000109307824 */ /* 0x000fe200008e0617 */
[----:B------:R-:W-:Y:S02]  /*86c0*/  LOP3.LUT R56, R37, R11, R56, 0x96, !PT ;  /* 0x0000000b25387212 */ /* 0x000fe400078e9638 */
[----:B------:R-:W-:Y:S02]  /*86d0*/  LOP3.LUT R31, R51, R10, R31, 0x96, !PT ;  /* 0x0000000a331f7212 */ /* 0x000fe400078e961f */
[----:B------:R-:W-:Y:S02]  /*86e0*/  IADD3 R23, P1, PT, R4, R47, RZ ;  /* 0x0000002f04177210 */ /* 0x000fe40007f3e0ff */
[----:B------:R-:W-:-:S02]  /*86f0*/  LOP3.LUT R41, R54, UR34, RZ, 0x3c, !PT ;  /* 0x0000002236297c12 */ /* 0x000fc4000f8e3cff */
[----:B------:R-:W-:Y:S02]  /*8700*/  LOP3.LUT R24, R48, UR35, RZ, 0x3c, !PT ;  /* 0x0000002330187c12 */ /* 0x000fe4000f8e3cff */
[----:B------:R-:W-:Y:S02]  /*8710*/  SHF.R.W.U32 R34, R35, 0x18, R26 ;  /* 0x0000001823227819 */ /* 0x000fe40000001e1a */
[----:B------:R-:W-:Y:S02]  /*8720*/  SHF.R.W.U32 R30, R56, 0x10, R31 ;  /* 0x00000010381e7819 */ /* 0x000fe40000001e1f */
[----:B------:R-:W-:Y:S01]  /*8730*/  SHF.R.W.U32 R56, R31, 0x10, R56 ;  /* 0x000000101f387819 */ /* 0x000fe20000001e38 */
[----:B------:R-:W-:Y:S01]  /*8740*/  IMAD.X R31, R5, 0x1, R22, P1 ;  /* 0x00000001051f7824 */ /* 0x000fe200008e0616 */
[----:B------:R-:W-:Y:S02]  /*8750*/  SHF.R.W.U32 R35, R26, 0x18, R35 ;  /* 0x000000181a237819 */ /* 0x000fe40000001e23 */
[----:B------:R-:W-:-:S02]  /*8760*/  SHF.R.W.U32 R39, R41, 0x18, R24 ;  /* 0x0000001829277819 */ /* 0x000fc40000001e18 */
[----:B------:R-:W-:Y:S02]  /*8770*/  IADD3 R50, P0, PT, R34, R17, RZ ;  /* 0x0000001122327210 */ /* 0x000fe40007f1e0ff */
[----:B------:R-:W-:Y:S02]  /*8780*/  LOP3.LUT R26, R7, R31, RZ, 0x3c, !PT ;  /* 0x0000001f071a7212 */ /* 0x000fe400078e3cff */
[----:B------:R-:W-:Y:S01]  /*8790*/  SHF.R.W.U32 R41, R24, 0x18, R41 ;  /* 0x0000001818297819 */ /* 0x000fe20000001e29 */
[----:B------:R-:W-:Y:S01]  /*87a0*/  IMAD.X R49, R35, 0x1, R18, P0 ;  /* 0x0000000123317824 */ /* 0x000fe200000e0612 */
[----:B------:R-:W-:Y:S02]  /*87b0*/  IADD3 R36, P1, PT, R39, UR7, RZ ;  /* 0x0000000727247c10 */ /* 0x000fe4000ff3e0ff */
[----:B------:R-:W-:Y:S02]  /*87c0*/  LOP3.LUT R55, R6, R23, RZ, 0x3c, !PT ;  /* 0x0000001706377212 */ /* 0x000fe400078e3cff */
[----:B------:R-:W-:-:S02]  /*87d0*/  IADD3 R26, P0, PT, R26, UR9, RZ ;  /* 0x000000091a1a7c10 */ /* 0x000fc4000ff1e0ff */
[----:B------:R-:W-:Y:S02]  /*87e0*/  IADD3.X R32, PT, PT, R41, UR8, RZ, P1, !PT ;  /* 0x0000000829207c10 */ /* 0x000fe40008ffe4ff */
[----:B------:R-:W-:Y:S02]  /*87f0*/  LOP3.LUT R28, R50, UR25, R14, 0x96, !PT ;  /* 0x00000019321c7c12 */ /* 0x000fe4000f8e960e */
[----:B------:R-:W-:Y:S02]  /*8800*/  LOP3.LUT R53, R49, UR6, R0, 0x96, !PT ;  /* 0x0000000631357c12 */ /* 0x000fe4000f8e9600 */
[----:B------:R-:W-:Y:S02]  /*8810*/  IADD3.X R55, PT, PT, R55, UR10, RZ, P0, !PT ;  /* 0x0000000a37377c10 */ /* 0x000fe400087fe4ff */
[----:B------:R-:W-:Y:S02]  /*8820*/  LOP3.LUT R33, R36, UR8, R33, 0x96, !PT ;  /* 0x0000000824217c12 */ /* 0x000fe4000f8e9621 */
[----:B------:R-:W-:-:S02]  /*8830*/  LOP3.LUT R24, R32, UR7, R21, 0x96, !PT ;  /* 0x0000000720187c12 */ /* 0x000fc4000f8e9615 */
[----:B------:R-:W-:Y:S02]  /*8840*/  IADD3 R42, P0, PT, R30, R27, RZ ;  /* 0x0000001b1e2a7210 */ /* 0x000fe40007f1e0ff */
        /* <DEDUP_REMOVED lines=11> */
[----:B------:R-:W-:Y:S02]  /*8900*/  LOP3.LUT R43, R42, R43, RZ, 0x3c, !PT ;  /* 0x0000002b2a2b7212 */ /* 0x000fe400078e3cff */
[----:B------:R-:W-:Y:S02]  /*8910*/  LOP3.LUT R40, R38, R25, RZ, 0x3c, !PT ;  /* 0x0000001926287212 */ /* 0x000fe400078e3cff */
[----:B------:R-:W-:-:S02]  /*8920*/  SHF.R.W.U32 R22, R24, 0x18, R45 ;  /* 0x0000001818167819 */ /* 0x000fc40000001e2d */
[----:B------:R-:W-:Y:S02]  /*8930*/  SHF.R.W.U32 R25, R40, 0x1f, R43 ;  /* 0x0000001f28197819 */ /* 0x000fe40000001e2b */
[----:B------:R-:W-:Y:S02]  /*8940*/  SHF.R.W.U32 R43, R43, 0x1f, R40 ;  /* 0x0000001f2b2b7819 */ /* 0x000fe40000001e28 */
[----:B------:R-:W-:Y:S02]  /*8950*/  LOP3.LUT R53, R57, R34, RZ, 0x3c, !PT ;  /* 0x0000002239357212 */ /* 0x000fe400078e3cff */
[----:B------:R-:W-:Y:S02]  /*8960*/  LOP3.LUT R40, R29, R35, RZ, 0x3c, !PT ;  /* 0x000000231d287212 */ /* 0x000fe400078e3cff */
        /* <DEDUP_REMOVED lines=8> */
[----:B------:R-:W-:-:S02]  /*89f0*/  SHF.R.W.U32 R53, R53, 0x1f, R40 ;  /* 0x0000001f35357819 */ /* 0x000fc40000001e28 */
[----:B------:R-:W-:Y:S02]  /*8a00*/  IADD3 R34, P1, P2, R20, R35, R45 ;  /* 0x0000002314227210 */ /* 0x000fe40007a3e02d */
[C---:B------:R-:W-:Y:S02]  /*8a10*/  LOP3.LUT R40, R44.reuse, R6, R23, 0x96, !PT ;  /* 0x000000062c287212 */ /* 0x040fe400078e9617 */
[----:B------:R-:W-:Y:S02]  /*8a20*/  IADD3.X R47, PT, PT, R44, UR24, R53, P1, P2 ;  /* 0x000000182c2f7c10 */ /* 0x000fe40008fe4435 */
[----:B------:R-:W-:Y:S02]  /*8a30*/  LOP3.LUT R31, R35, R7, R31, 0x96, !PT ;  /* 0x00000007231f7212 */ /* 0x000fe400078e961f */
[----:B------:R-:W-:Y:S02]  /*8a40*/  IADD3 R23, P3, PT, R25, R36, RZ ;  /* 0x0000002419177210 */ /* 0x000fe40007f7e0ff */
[----:B------:R-:W-:-:S02]  /*8a50*/  LOP3.LUT R59, R47, R56, RZ, 0x3c, !PT ;  /* 0x000000382f3b7212 */ /* 0x000fc400078e3cff */
[----:B------:R-:W-:Y:S01]  /*8a60*/  IADD3 R50, P0, PT, R39, R50, RZ ;  /* 0x0000003227327210 */ /* 0x000fe20007f1e0ff */
[----:B------:R-:W-:Y:S01]  /*8a70*/  IMAD.X R35, R43, 0x1, R32, P3 ;  /* 0x000000012b237824 */ /* 0x000fe200018e0620 */
[----:B------:R-:W-:Y:S02]  /*8a80*/  SHF.R.W.U32 R52, R40, 0x10, R31 ;  /* 0x0000001028347819 */ /* 0x000fe40000001e1f */
[----:B------:R-:W-:Y:S01]  /*8a90*/  SHF.R.W.U32 R31, R31, 0x10, R40 ;  /* 0x000000101f1f7819 */ /* 0x000fe20000001e28 */
[----:B------:R-:W-:Y:S01]  /*8aa0*/  IMAD.X R49, R41, 0x1, R49, P0 ;  /* 0x0000000129317824 */ /* 0x000fe200000e0631 */
[----:B------:R-:W-:Y:S02]  /*8ab0*/  IADD3 R54, P2, PT, R59, R54, RZ ;  /* 0x000000363b367210 */ /* 0x000fe40007f5e0ff */
[----:B------:R-:W-:Y:S02]  /*8ac0*/  LOP3.LUT R59, R34, R30, RZ, 0x3c, !PT ;  /* 0x0000001e223b7212 */ /* 0x000fe400078e3cff */
[----:B------:R-:W-:-:S02]  /*8ad0*/  IADD3 R36, P0, PT, R31, R26, RZ ;  /* 0x0000001a1f247210 */ /* 0x000fc40007f1e0ff */
[----:B------:R-:W-:Y:S01]  /*8ae0*/  LOP3.LUT R26, R35, R28, RZ, 0x3c, !PT ;  /* 0x0000001c231a7212 */ /* 0x000fe200078e3cff */
[----:B------:R-:W-:Y:S01]  /*8af0*/  IMAD.X R48, R59, 0x1, R48, P2 ;  /* 0x000000013b307824 */ /* 0x000fe200010e0630 */
[----:B------:R-:W-:Y:S02]  /*8b00*/  LOP3.LUT R61, R49, R52, RZ, 0x3c, !PT ;  /* 0x00000034313d7212 */ /* 0x000fe400078e3cff */
[----:B------:R-:W-:Y:S02]  /*8b10*/  LOP3.LUT R32, R36, R22, RZ, 0x3c, !PT ;  /* 0x0000001624207212 */ /* 0x000fe400078e3cff */
[----:B------:R-:W-:Y:S01]  /*8b20*/  IADD3 R22, P3, PT, R26, R36, RZ ;  /* 0x000000241a167210 */ /* 0x000fe20007f7e0ff */
[----:B------:R-:W-:Y:S01]  /*8b30*/  IMAD.X R26, R52, 0x1, R55, P0 ;  /* 0x00000001341a7824 */ /* 0x000fe200000e0637 */
[----:B------:R-:W-:Y:S02]  /*8b40*/  LOP3.LUT R46, R23, R21, RZ, 0x3c, !PT ;  /* 0x00000015172e7212 */ /* 0x000fe400078e3cff */
[----:B------:R-:W-:-:S02]  /*8b50*/  IADD3 R42, P1, PT, R61, R42, RZ ;  /* 0x0000002a3d2a7210 */ /* 0x000fc40007f3e0ff */
[----:B------:R-:W-:Y:S01]  /*8b60*/  LOP3.LUT R36, R54, R45, RZ, 0x3c, !PT ;  /* 0x0000002d36247212 */ /* 0x000fe200078e3cff */
[----:B------:R-:W-:Y:S01]  /*8b70*/  IMAD.X R46, R46, 0x1, R26, P3 ;  /* 0x000000012e2e7824 */ /* 0x000fe200018e061a */
[----:B------:R-:W-:Y:S02]  /*8b80*/  LOP3.LUT R53, R48, R53, RZ, 0x3c, !PT ;  /* 0x0000003530357212 */ /* 0x000fe400078e3cff */
[----:B------:R-:W-:Y:S02]  /*8b90*/  LOP3.LUT R61, R50, R31, RZ, 0x3c, !PT ;  /* 0x0000001f323d7212 */ /* 0x000fe400078e3cff */
[----:B------:R-:W-:Y:S02]  /*8ba0*/  LOP3.LUT R55, R26, R24, RZ, 0x3c, !PT ;  /* 0x000000181a377212 */ /* 0x000fe400078e3cff */
[----:B------:R-:W-:Y:S01]  /*8bb0*/  SHF.R.W.U32 R45, R36, 0x18, R53 ;  /* 0x00000018242d7819 */ /* 0x000fe20000001e35 */
[----:B------:R-:W-:Y:S01]  /*8bc0*/  IMAD.X R38, R61, 0x1, R38, P1 ;  /* 0x000000013d267824 */ /* 0x000fe200008e0626 */
[----:B------:R-:W-:-:S02]  /*8bd0*/  SHF.R.W.U32 R26, R55, 0x1f, R32 ;  /* 0x0000001f371a7819 */ /* 0x000fc40000001e20 */
[----:B------:R-:W-:Y:S02]  /*8be0*/  LOP3.LUT R40, R22, R25, RZ, 0x3c, !PT ;  /* 0x0000001916287212 */ /* 0x000fe400078e3cff */
[----:B------:R-:W-:Y:S02]  /*8bf0*/  LOP3.LUT R44, R42, R39, RZ, 0x3c, !PT ;  /* 0x000000272a2c7212 */ /* 0x000fe400078e3cff */
[----:B------:R-:W-:Y:S02]  /*8c00*/  SHF.R.W.U32 R25, R53, 0x18, R36 ;  /* 0x0000001835197819 */ /* 0x000fe40000001e24 */
[----:B------:R-:W-:Y:S02]  /*8c10*/  IADD3 R39, P0, P1, R45, UR30, R34 ;  /* 0x0000001e2d277c10 */ /* 0x000fe4000f91e022 */
[----:B------:R-:W-:Y:S02]  /*8c20*/  LOP3.LUT R43, R46, R43, RZ, 0x3c, !PT ;  /* 0x0000002b2e2b7212 */ /* 0x000fe400078e3cff */
[----:B------:R-:W-:-:S02]  /*8c30*/  SHF.R.W.U32 R24, R32, 0x1f, R55 ;  /* 0x0000001f20187819 */ /* 0x000fc40000001e37 */
[----:B------:R-:W-:Y:S02]  /*8c40*/  LOP3.LUT R53, R38, R41, RZ, 0x3c, !PT ;  /* 0x0000002926357212 */ /* 0x000fe400078e3cff */
[----:B------:R-:W-:Y:S02]  /*8c50*/  IADD3 R32, P2, P3, R37, UR32, R26 ;  /* 0x0000002025207c10 */ /* 0x000fe4000fb5e01a */
[----:B------:R-:W-:Y:S02]  /*8c60*/  IADD3.X R37, PT, PT, R25, UR31, R47, P0, P1 ;  /* 0x0000001f19257c10 */ /* 0x000fe400087e242f */
[----:B------:R-:W-:Y:S02]  /*8c70*/  SHF.R.W.U32 R36, R40, 0x18, R43 ;  /* 0x0000001828247819 */ /* 0x000fe40000001e2b */
[----:B------:R-:W-:Y:S02]  /*8c80*/  SHF.R.W.U32 R40, R43, 0x18, R40 ;  /* 0x000000182b287819 */ /* 0x000fe40000001e28 */
[----:B------:R-:W-:-:S02]  /*8c90*/  SHF.R.W.U32 R41, R44, 0x18, R53 ;  /* 0x000000182c297819 */ /* 0x000fc40000001e35 */
[----:B------:R-:W-:Y:S02]  /*8ca0*/  SHF.R.W.U32 R43, R53, 0x18, R44 ;  /* 0x00000018352b7819 */ /* 0x000fe40000001e2c */
[----:B------:R-:W-:Y:S02]  /*8cb0*/  LOP3.LUT R47, R39, R47, R56, 0x96, !PT ;  /* 0x0000002f272f7212 */ /* 0x000fe400078e9638 */
[----:B------:R-:W-:Y:S02]  /*8cc0*/  IADD3.X R44, PT, PT, R51, UR33, R24, P2, P3 ;  /* 0x00000021332c7c10 */ /* 0x000fe400097e6418 */
[----:B------:R-:W-:Y:S02]  /*8cd0*/  LOP3.LUT R56, R37, R34, R30, 0x96, !PT ;  /* 0x0000002225387212 */ /* 0x000fe400078e961e */
[----:B------:R-:W-:Y:S02]  /*8ce0*/  IADD3 R30, P2, P3, R36, UR16, R23 ;  /* 0x00000010241e7c10 */ /* 0x000fe4000fb5e017 */
[----:B------:R-:W-:-:S02]  /*8cf0*/  LOP3.LUT R58, R44, R33, RZ, 0x3c, !PT ;  /* 0x000000212c3a7212 */ /* 0x000fc400078e3cff */
[----:B------:R-:W-:Y:S02]  /*8d00*/  LOP3.LUT R51, R30, R35, R28, 0x96, !PT ;  /* 0x000000231e337212 */ /* 0x000fe400078e961c */
[----:B------:R-:W-:Y:S02]  /*8d10*/  IADD3.X R28, PT, PT, R40, UR17, R35, P2, P3 ;  /* 0x00000011281c7c10 */ /* 0x000fe400097e6423 */
[----:B------:R-:W-:Y:S02]  /*8d20*/  IADD3 R34, P0, PT, R41, R50, RZ ;  /* 0x0000003229227210 */ /* 0x000fe40007f1e0ff */
[----:B------:R-:W-:Y:S02]  /*8d30*/  IADD3 R57, P1, PT, R58, R57, RZ ;  /* 0x000000393a397210 */ /* 0x000fe40007f3e0ff */
[----:B------:R-:W-:Y:S02]  /*8d40*/  LOP3.LUT R58, R28, R23, R21, 0x96, !PT ;  /* 0x000000171c3a7212 */ /* 0x000fe400078e9615 */
[----:B------:R-:W-:Y:S01]  /*8d50*/  LOP3.LUT R52, R34, R49, R52, 0x96, !PT ;  /* 0x0000003122347212 */ /* 0x000fe200078e9634 */
[----:B------:R-:W-:Y:S01]  /*8d60*/  IMAD.X R49, R43, 0x1, R49, P0 ;  /* 0x000000012b317824 */ /* 0x000fe200000e0631 */
[----:B------:R-:W-:-:S02]  /*8d70*/  SHF.R.W.U32 R21, R47, 0x10, R56 ;  /* 0x000000102f157819 */ /* 0x000fc40000001e38 */
[----:B------:R-:W-:Y:S02]  /*8d80*/  LOP3.LUT R60, R32, R27, RZ, 0x3c, !PT ;  /* 0x0000001b203c7212 */ /* 0x000fe400078e3cff */
[----:B------:R-:W-:Y:S02]  /*8d90*/  SHF.R.W.U32 R61, R56, 0x10, R47 ;  /* 0x00000010383d7819 */ /* 0x000fe40000001e2f */
[----:B------:R-:W-:Y:S01]  /*8da0*/  IADD3 R54, P0, PT, R21, R54, RZ ;  /* 0x0000003615367210 */ /* 0x000fe20007f1e0ff */
[----:B------:R-:W-:Y:S01]  /*8db0*/  IMAD.X R29, R60, 0x1, R29, P1 ;  /* 0x000000013c1d7824 */ /* 0x000fe200008e061d */
[----:B------:R-:W-:Y:S02]  /*8dc0*/  LOP3.LUT R23, R49, R50, R31, 0x96, !PT ;  /* 0x0000003231177212 */ /* 0x000fe400078e961f */
[----:B------:R-:W-:Y:S01]  /*8dd0*/  SHF.R.W.U32 R31, R51, 0x10, R58 ;  /* 0x00000010331f7819 */ /* 0x000fe20000001e3a */
[----:B------:R-:W-:Y:S01]  /*8de0*/  IMAD.X R48, R61, 0x1, R48, P0 ;  /* 0x000000013d307824 */ /* 0x000fe200000e0630 */
[----:B------:R-:W-:-:S02]  /*8df0*/  SHF.R.W.U32 R55, R52, 0x10, R23 ;  /* 0x0000001034377819 */ /* 0x000fc40000001e17 */
[----:B------:R-:W-:Y:S02]  /*8e00*/  LOP3.LUT R47, R57, R26, RZ, 0x3c, !PT ;  /* 0x0000001a392f7212 */ /* 0x000fe400078e3cff */
[----:B------:R-:W-:Y:S02]  /*8e10*/  LOP3.LUT R24, R29, R24, RZ, 0x3c, !PT ;  /* 0x000000181d187212 */ /* 0x000fe400078e3cff */
[----:B------:R-:W-:Y:S02]  /*8e20*/  LOP3.LUT R50, R54, R45, RZ, 0x3c, !PT ;  /* 0x0000002d36327212 */ /* 0x000fe400078e3cff */
[----:B------:R-:W-:Y:S02]  /*8e30*/  SHF.R.W.U32 R35, R58, 0x10, R51 ;  /* 0x000000103a237819 */ /* 0x000fe40000001e33 */
[----:B------:R-:W-:Y:S02]  /*8e40*/  SHF.R.W.U32 R23, R23, 0x10, R52 ;  /* 0x0000001017177819 */ /* 0x000fe40000001e34 */
[----:B------:R-:W-:-:S02]  /*8e50*/  LOP3.LUT R25, R48, R25, RZ, 0x3c, !PT ;  /* 0x0000001930197212 */ /* 0x000fc400078e3cff */
[----:B------:R-:W-:Y:S02]  /*8e60*/  IADD3 R45, P1, PT, R31, R22, RZ ;  /* 0x000000161f2d7210 */ /* 0x000fe40007f3e0ff */
[----:B------:R-:W-:Y:S02]  /*8e70*/  IADD3 R42, P0, PT, R55, R42, RZ ;  /* 0x0000002a372a7210 */ /* 0x000fe40007f1e0ff */
[----:B------:R-:W-:Y:S02]  /*8e80*/  SHF.R.W.U32 R26, R47, 0x18, R24 ;  /* 0x000000182f1a7819 */ /* 0x000fe40000001e18 */
[----:B------:R-:W-:Y:S01]  /*8e90*/  SHF.R.W.U32 R24, R24, 0x18, R47 ;  /* 0x0000001818187819 */ /* 0x000fe20000001e2f */
[----:B------:R-:W-:Y:S01]  /*8ea0*/  IMAD.X R38, R23, 0x1, R38, P0 ;  /* 0x0000000117267824 */ /* 0x000fe200000e0626 */
[----:B------:R-:W-:Y:S02]  /*8eb0*/  SHF.R.W.U32 R47, R25, 0x1f, R50 ;  /* 0x0000001f192f7819 */ /* 0x000fe40000001e32 */
[----:B------:R-:W-:Y:S01]  /*8ec0*/  SHF.R.W.U32 R22, R50, 0x1f, R25 ;  /* 0x0000001f32167819 */ /* 0x000fe20000001e19 */
[----:B------:R-:W-:Y:S01]  /*8ed0*/  IMAD.X R25, R35, 0x1, R46, P1 ;  /* 0x0000000123197824 */ /* 0x000fe200008e062e */
[----:B------:R-:W-:-:S02]  /*8ee0*/  IADD3 R56, P0, PT, R26, R32, RZ ;  /* 0x000000201a387210 */ /* 0x000fc40007f1e0ff */
[----:B------:R-:W-:Y:S02]  /*8ef0*/  LOP3.LUT R46, R42, R41, RZ, 0x3c, !PT ;  /* 0x000000292a2e7212 */ /* 0x000fe400078e3cff */
[----:B------:R-:W-:Y:S01]  /*8f00*/  LOP3.LUT R53, R25, R40, RZ, 0x3c, !PT ;  /* 0x0000002819357212 */ /* 0x000fe200078e3cff */
[----:B------:R-:W-:Y:S01]  /*8f10*/  IMAD.X R40, R24, 0x1, R44, P0 ;  /* 0x0000000118287824 */ /* 0x000fe200000e062c */
[----:B------:R-:W-:Y:S02]  /*8f20*/  LOP3.LUT R43, R38, R43, RZ, 0x3c, !PT ;  /* 0x0000002b262b7212 */ /* 0x000fe400078e3cff */
[----:B------:R-:W-:Y:S02]  /*8f30*/  LOP3.LUT R36, R45, R36, RZ, 0x3c, !PT ;  /* 0x000000242d247212 */ /* 0x000fe400078e3cff */
[----:B------:R-:W-:Y:S02]  /*8f40*/  SHF.R.W.U32 R41, R43, 0x1f, R46 ;  /* 0x0000001f2b297819 */ /* 0x000fe40000001e2e */
        /* <DEDUP_REMOVED lines=8> */
[----:B------:R-:W-:Y:S02]  /*8fd0*/  IADD3.X R49, PT, PT, R28, UR27, R43, P3, P4 ;  /* 0x0000001b1c317c10 */ /* 0x000fe40009fe842b */
[----:B------:R-:W-:Y:S02]  /*8fe0*/  SHF.R.W.U32 R53, R36, 0x1f, R53 ;  /* 0x0000001f24357819 */ /* 0x000fe40000001e35 */
[----:B------:R-:W-:Y:S02]  /*8ff0*/  IADD3 R56, P2, PT, R51, R56, RZ ;  /* 0x0000003833387210 */ /* 0x000fe40007f5e0ff */
[----:B------:R-:W-:Y:S02]  /*9000*/  SHF.R.W.U32 R60, R59, 0x10, R60 ;  /* 0x000000103b3c7819 */ /* 0x000fe40000001e3c */
[----:B------:R-:W-:Y:S01]  /*9010*/  IADD3 R28, P0, PT, R58, R57, RZ ;  /* 0x000000393a1c7210 */ /* 0x000fe20007f1e0ff */
[----:B------:R-:W-:Y:S01]  /*9020*/  IMAD.X R40, R53, 0x1, R40, P2 ;  /* 0x0000000135287824 */ /* 0x000fe200010e0628 */
[----:B------:R-:W-:-:S02]  /*9030*/  LOP3.LUT R46, R32, R35, RZ, 0x3c, !PT ;  /* 0x00000023202e7212 */ /* 0x000fc400078e3cff */
[----:B------:R-:W-:Y:S01]  /*9040*/  LOP3.LUT R57, R49, R60, RZ, 0x3c, !PT ;  /* 0x0000003c31397212 */ /* 0x000fe200078e3cff */
[----:B------:R-:W-:Y:S01]  /*9050*/  IMAD.X R30, R60, 0x1, R29, P0 ;  /* 0x000000013c1e7824 */ /* 0x000fe200000e061d */
[----:B------:R-:W-:Y:S02]  /*9060*/  IADD3 R46, P1, PT, R46, R28, RZ ;  /* 0x0000001c2e2e7210 */ /* 0x000fe40007f3e0ff */
[----:B------:R-:W-:Y:S02]  /*9070*/  LOP3.LUT R29, R33, R31, RZ, 0x3c, !PT ;  /* 0x0000001f211d7212 */ /* 0x000fe400078e3cff */
[----:B------:R-:W-:Y:S02]  /*9080*/  LOP3.LUT R59, R40, R61, RZ, 0x3c, !PT ;  /* 0x0000003d283b7212 */ /* 0x000fe400078e3cff */
[----:B------:R-:W-:Y:S01]  /*9090*/  IADD3 R54, P3, PT, R57, R54, RZ ;  /* 0x0000003639367210 */ /* 0x000fe20007f7e0ff */
[----:B------:R-:W-:Y:S01]  /*90a0*/  IMAD.X R29, R29, 0x1, R30, P1 ;  /* 0x000000011d1d7824 */ /* 0x000fe200008e061e */
[----:B------:R-:W-:-:S02]  /*90b0*/  IADD3 R42, P2, PT, R59, R42, RZ ;  /* 0x0000002a3b2a7210 */ /* 0x000fc40007f5e0ff */
[----:B------:R-:W-:Y:S02]  /*90c0*/  LOP3.LUT R59, R27, R58, RZ, 0x3c, !PT ;  /* 0x0000003a1b3b7212 */ /* 0x000fe400078e3cff */
[----:B------:R-:W-:Y:S02]  /*90d0*/  LOP3.LUT R36, R46, R47, RZ, 0x3c, !PT ;  /* 0x0000002f2e247212 */ /* 0x000fe400078e3cff */
[----:B------:R-:W-:Y:S01]  /*90e0*/  LOP3.LUT R26, R28, R26, RZ, 0x3c, !PT ;  /* 0x0000001a1c1a7212 */ /* 0x000fe200078e3cff */
[----:B------:R-:W-:Y:S01]  /*90f0*/  IMAD.X R48, R59, 0x1, R48, P3 ;  /* 0x000000013b307824 */ /* 0x000fe200018e0630 */
[----:B------:R-:W-:Y:S02]  /*9100*/  LOP3.LUT R47, R29, R22, RZ, 0x3c, !PT ;  /* 0x000000161d2f7212 */ /* 0x000fe400078e3cff */
[----:B------:R-:W-:Y:S02]  /*9110*/  LOP3.LUT R28, R56, R21, RZ, 0x3c, !PT ;  /* 0x00000015381c7212 */ /* 0x000fe400078e3cff */
[----:B------:R-:W-:-:S02]  /*9120*/  LOP3.LUT R57, R30, R24, RZ, 0x3c, !PT ;  /* 0x000000181e397212 */ /* 0x000fc400078e3cff */
[----:B------:R-:W-:Y:S01]  /*9130*/  SHF.R.W.U32 R44, R36, 0x18, R47 ;  /* 0x00000018242c7819 */ /* 0x000fe20000001e2f */
[----:B------:R-:W-:Y:S01]  /*9140*/  IMAD.X R38, R28, 0x1, R38, P2 ;  /* 0x000000011c267824 */ /* 0x000fe200010e0626 */
[----:B------:R-:W-:Y:S02]  /*9150*/  SHF.R.W.U32 R50, R57, 0x1f, R26 ;  /* 0x0000001f39327819 */ /* 0x000fe40000001e1a */
[----:B------:R-:W-:Y:S02]  /*9160*/  SHF.R.W.U32 R52, R26, 0x1f, R57 ;  /* 0x0000001f1a347819 */ /* 0x000fe40000001e39 */
[----:B------:R-:W-:Y:S02]  /*9170*/  SHF.R.W.U32 R36, R47, 0x18, R36 ;  /* 0x000000182f247819 */ /* 0x000fe40000001e24 */
[----:B------:R-:W-:Y:S02]  /*9180*/  IADD3 R24, P0, PT, R44, R33, RZ ;  /* 0x000000212c187210 */ /* 0x000fe40007f1e0ff */
[----:B------:R-:W-:-:S02]  /*9190*/  LOP3.LUT R26, R54, R41, RZ, 0x3c, !PT ;  /* 0x00000029361a7212 */ /* 0x000fc400078e3cff */
[----:B------:R-:W-:Y:S02]  /*91a0*/  LOP3.LUT R43, R48, R43, RZ, 0x3c, !PT ;  /* 0x0000002b302b7212 */ /* 0x000fe400078e3cff */
[----:B------:R-:W-:Y:S01]  /*91b0*/  LOP3.LUT R34, R42, R51, RZ, 0x3c, !PT ;  /* 0x000000332a227212 */ /* 0x000fe200078e3cff */
[----:B------:R-:W-:Y:S01]  /*91c0*/  IMAD.X R51, R36, 0x1, R32, P0 ;  /* 0x0000000124337824 */ /* 0x000fe200000e0620 */
[----:B------:R-:W-:Y:S02]  /*91d0*/  LOP3.LUT R53, R38, R53, RZ, 0x3c, !PT ;  /* 0x0000003526357212 */ /* 0x000fe400078e3cff */
[----:B------:R-:W-:Y:S02]  /*91e0*/  IADD3 R22, P1, P2, R39, UR12, R50 ;  /* 0x0000000c27167c10 */ /* 0x000fe4000fa3e032 */
[----:B------:R-:W-:Y:S02]  /*91f0*/  SHF.R.W.U32 R30, R26, 0x18, R43 ;  /* 0x000000181a1e7819 */ /* 0x000fe40000001e2b */
[----:B------:R-:W-:-:S02]  /*9200*/  SHF.R.W.U32 R57, R34, 0x18, R53 ;  /* 0x0000001822397819 */ /* 0x000fc40000001e35 */
[----:B------:R-:W-:Y:S02]  /*9210*/  IADD3.X R28, PT, PT, R37, UR13, R52, P1, P2 ;  /* 0x0000000d251c7c10 */ /* 0x000fe40008fe4434 */
[----:B------:R-:W-:Y:S02]  /*9220*/  SHF.R.W.U32 R34, R53, 0x18, R34 ;  /* 0x0000001835227819 */ /* 0x000fe40000001e22 */
[----:B------:R-:W-:Y:S02]  /*9230*/  IADD3 R53, P3, P4, R30, UR22, R27 ;  /* 0x000000161e357c10 */ /* 0x000fe4000fc7e01b */
[----:B------:R-:W-:Y:S02]  /*9240*/  SHF.R.W.U32 R26, R43, 0x18, R26 ;  /* 0x000000182b1a7819 */ /* 0x000fe40000001e1a */
[----:B------:R-:W-:Y:S02]  /*9250*/  LOP3.LUT R33, R51, R33, R31, 0x96, !PT ;  /* 0x0000002133217212 */ /* 0x000fe400078e961f */
[----:B------:R-:W-:-:S02]  /*9260*/  LOP3.LUT R31, R28, R23, RZ, 0x3c, !PT ;  /* 0x000000171c1f7212 */ /* 0x000fc400078e3cff */
[----:B------:R-:W-:Y:S02]  /*9270*/  LOP3.LUT R60, R53, R49, R60, 0x96, !PT ;  /* 0x00000031353c7212 */ /* 0x000fe400078e963c */
[----:B------:R-:W-:Y:S02]  /*9280*/  IADD3.X R49, PT, PT, R26, UR23, R49, P3, P4 ;  /* 0x000000171a317c10 */ /* 0x000fe40009fe8431 */
[----:B------:R-:W-:Y:S02]  /*9290*/  IADD3 R45, P0, PT, R31, R45, RZ ;  /* 0x0000002d1f2d7210 */ /* 0x000fe40007f1e0ff */
[----:B------:R-:W-:Y:S02]  /*92a0*/  IADD3 R39, P1, P2, R57, UR28, R56 ;  /* 0x0000001c39277c10 */ /* 0x000fe4000fa3e038 */
[----:B------:R-:W-:Y:S02]  /*92b0*/  LOP3.LUT R31, R22, R55, RZ, 0x3c, !PT ;  /* 0x00000037161f7212 */ /* 0x000fe400078e3cff */
[----:B------:R-:W-:-:S02]  /*92c0*/  LOP3.LUT R27, R49, R27, R58, 0x96, !PT ;  /* 0x0000001b311b7212 */ /* 0x000fc400078e963a */
[----:B------:R-:W-:Y:S01]  /*92d0*/  LOP3.LUT R61, R39, R40, R61, 0x96, !PT ;  /* 0x00000028273d7212 */ /* 0x000fe200078e963d */
[----:B------:R-:W-:Y:S01]  /*92e0*/  IMAD.X R25, R31, 0x1, R25, P0 ;  /* 0x000000011f197824 */ /* 0x000fe200000e0619 */
[----:B------:R-:W-:Y:S02]  /*92f0*/  IADD3.X R40, PT, PT, R34, UR29, R40, P1, P2 ;  /* 0x0000001d22287c10 */ /* 0x000fe40008fe4428 */
[----:B------:R-:W-:Y:S02]  /*9300*/  SHF.R.W.U32 R31, R60, 0x10, R27 ;  /* 0x000000103c1f7819 */ /* 0x000fe40000001e1b */
[----:B------:R-:W-:Y:S02]  /*9310*/  LOP3.LUT R56, R40, R56, R21, 0x96, !PT ;  /* 0x0000003828387212 */ /* 0x000fe400078e9615 */
[----:B------:R-:W-:Y:S02]  /*9320*/  LOP3.LUT R32, R24, R32, R35, 0x96, !PT ;  /* 0x0000002018207212 */ /* 0x000fe400078e9623 */
[----:B------:R-:W-:-:S02]  /*9330*/  SHF.R.W.U32 R21, R27, 0x10, R60 ;  /* 0x000000101b157819 */ /* 0x000fc40000001e3c */
[----:B------:R-:W-:Y:S02]  /*9340*/  IADD3 R47, P0, PT, R31, R54, RZ ;  /* 0x000000361f2f7210 */ /* 0x000fe40007f1e0ff */
[----:B------:R-:W-:Y:S02]  /*9350*/  SHF.R.W.U32 R35, R32, 0x10, R33 ;  /* 0x0000001020237819 */ /* 0x000fe40000001e21 */
[----:B------:R-:W-:Y:S01]  /*9360*/  SHF.R.W.U32 R59, R61, 0x10, R56 ;  /* 0x000000103d3b7819 */ /* 0x000fe20000001e38 */
[----:B------:R-:W-:Y:S01]  /*9370*/  IMAD.X R43, R21, 0x1, R48, P0 ;  /* 0x00000001152b7824 */ /* 0x000fe200000e0630 */
[----:B------:R-:W-:Y:S02]  /*9380*/  SHF.R.W.U32 R32, R33, 0x10, R32 ;  /* 0x0000001021207819 */ /* 0x000fe40000001e20 */
[----:B------:R-:W-:Y:S02]  /*9390*/  IADD3 R27, P0, PT, R35, R46, RZ ;  /* 0x0000002e231b7210 */ /* 0x000fe40007f1e0ff */
[----:B------:R-:W-:-:S02]  /*93a0*/  LOP3.LUT R37, R47, R30, RZ, 0x3c, !PT ;  /* 0x0000001e2f257212 */ /* 0x000fc400078e3cff */
[----:B------:R-:W-:Y:S01]  /*93b0*/  LOP3.LUT R26, R43, R26, RZ, 0x3c, !PT ;  /* 0x0000001a2b1a7212 */ /* 0x000fe200078e3cff */
[----:B------:R-:W-:Y:S01]  /*93c0*/  IMAD.X R30, R32, 0x1, R29, P0 ;  /* 0x00000001201e7824 */ /* 0x000fe200000e061d */
[----:B------:R-:W-:Y:S02]  /*93d0*/  SHF.R.W.U32 R61, R56, 0x10, R61 ;  /* 0x00000010383d7819 */ /* 0x000fe40000001e3d */
[----:B------:R-:W-:Y:S02]  /*93e0*/  IADD3 R42, P1, PT, R59, R42, RZ ;  /* 0x0000002a3b2a7210 */ /* 0x000fe40007f3e0ff */
[----:B------:R-:W-:Y:S02]  /*93f0*/  LOP3.LUT R33, R45, R50, RZ, 0x3c, !PT ;  /* 0x000000322d217212 */ /* 0x000fe400078e3cff */
[----:B------:R-:W-:Y:S02]  /*9400*/  LOP3.LUT R52, R25, R52, RZ, 0x3c, !PT ;  /* 0x0000003419347212 */ /* 0x000fe400078e3cff */
[----:B------:R-:W-:-:S02]  /*9410*/  SHF.R.W.U32 R29, R26, 0x1f, R37 ;  /* 0x0000001f1a1d7819 */ /* 0x000fc40000001e25 */
[----:B------:R-:W-:Y:S01]  /*9420*/  SHF.R.W.U32 R26, R37, 0x1f, R26 ;  /* 0x0000001f251a7819 */ /* 0x000fe20000001e1a */
[----:B------:R-:W-:Y:S01]  /*9430*/  IMAD.X R37, R61, 0x1, R38, P1 ;  /* 0x000000013d257824 */ /* 0x000fe200008e0626 */
[----:B------:R-:W-:Y:S02]  /*9440*/  SHF.R.W.U32 R41, R33, 0x18, R52 ;  /* 0x0000001821297819 */ /* 0x000fe40000001e34 */
[----:B------:R-:W-:Y:S02]  /*9450*/  LOP3.LUT R44, R27, R44, RZ, 0x3c, !PT ;  /* 0x0000002c1b2c7212 */ /* 0x000fe400078e3cff */
[----:B------:R-:W-:Y:S02]  /*9460*/  LOP3.LUT R36, R30, R36, RZ, 0x3c, !PT ;  /* 0x000000241e247212 */ /* 0x000fe400078e3cff */
[----:B------:R-:W-:Y:S02]  /*9470*/  LOP3.LUT R46, R42, R57, RZ, 0x3c, !PT ;  /* 0x000000392a2e7212 */ /* 0x000fe400078e3cff */
[----:B------:R-:W-:-:S02]  /*9480*/  LOP3.LUT R34, R37, R34, RZ, 0x3c, !PT ;  /* 0x0000002225227212 */ /* 0x000fc400078e3cff */
[----:B------:R-:W-:Y:S02]  /*9490*/  SHF.R.W.U32 R33, R52, 0x18, R33 ;  /* 0x0000001834217819 */ /* 0x000fe40000001e21 */
[----:B------:R-:W-:Y:S02]  /*94a0*/  IADD3 R57, P0, P1, R41, UR20, R22 ;  /* 0x0000001429397c10 */ /* 0x000fe4000f91e016 */
[----:B------:R-:W-:Y:S02]  /*94b0*/  SHF.R.W.U32 R48, R36, 0x1f, R44 ;  /* 0x0000001f24307819 */ /* 0x000fe40000001e2c */
[----:B------:R-:W-:Y:S02]  /*94c0*/  SHF.R.W.U32 R50, R44, 0x1f, R36 ;  /* 0x0000001f2c327819 */ /* 0x000fe40000001e24 */
[----:B------:R-:W-:Y:S02]  /*94d0*/  SHF.R.W.U32 R44, R34, 0x1f, R46 ;  /* 0x0000001f222c7819 */ /* 0x000fe40000001e2e */
[----:B------:R-:W-:-:S02]  /*94e0*/  IADD3.X R58, PT, PT, R33, UR21, R28, P0, P1 ;  /* 0x00000015213a7c10 */ /* 0x000fc400087e241c */
[----:B------:R-:W-:Y:S02]  /*94f0*/  LOP3.LUT R36, R57, R28, R23, 0x96, !PT ;  /* 0x0000001c39247212 */ /* 0x000fe400078e9617 */
[----:B------:R-:W-:Y:S02]  /*9500*/  SHF.R.W.U32 R46, R46, 0x1f, R34 ;  /* 0x0000001f2e2e7819 */ /* 0x000fe40000001e22 */
[----:B------:R-:W-:Y:S02]  /*9510*/  IADD3 R28, P2, PT, R44, R53, RZ ;  /* 0x000000352c1c7210 */ /* 0x000fe40007f5e0ff */
[----:B------:R-:W-:Y:S02]  /*9520*/  IADD3 R23, P0, PT, R29, R24, RZ ;  /* 0x000000181d177210 */ /* 0x000fe40007f1e0ff */
[----:B------:R-:W-:Y:S01]  /*9530*/  LOP3.LUT R55, R58, R22, R55, 0x96, !PT ;  /* 0x000000163a377212 */ /* 0x000fe200078e9637 */
[----:B------:R-:W-:Y:S01]  /*9540*/  IMAD.X R34, R46, 0x1, R49, P2 ;  /* 0x000000012e227824 */ /* 0x000fe200010e0631 */
[----:B------:R-:W-:Y:S01]  /*9550*/  IADD3 R22, P1, PT, R48, R57, RZ ;  /* 0x0000003930167210 */ /* 0x000fe20007f3e0ff */
[----:B------:R-:W-:Y:S01]  /*9560*/  IMAD.X R24, R26, 0x1, R51, P0 ;  /* 0x000000011a187824 */ /* 0x000fe200000e0633 */
[----:B------:R-:W-:-:S02]  /*9570*/  SHF.R.W.U32 R38, R55, 0x10, R36 ;  /* 0x0000001037267819 */ /* 0x000fc40000001e24 */
[----:B------:R-:W-:Y:S01]  /*9580*/  SHF.R.W.U32 R36, R36, 0x10, R55 ;  /* 0x0000001024247819 */ /* 0x000fe20000001e37 */
[----:B------:R-:W-:Y:S01]  /*9590*/  IMAD.X R58, R50, 0x1, R58, P1 ;  /* 0x00000001323a7824 */ /* 0x000fe200008e063a */
[----:B------:R-:W-:Y:S02]  /*95a0*/  LOP3.LUT R57, R34, R32, RZ, 0x3c, !PT ;  /* 0x0000002022397212 */ /* 0x000fe400078e3cff */
[----:B------:R-:W-:Y:S02]  /*95b0*/  IADD3 R54, P0, PT, R36, R45, RZ ;  /* 0x0000002d24367210 */ /* 0x000fe40007f1e0ff */
[----:B------:R-:W-:Y:S02]  /*95c0*/  LOP3.LUT R49, R24, R38, RZ, 0x3c, !PT ;  /* 0x0000002618317212 */ /* 0x000fe400078e3cff */
[----:B------:R-:W-:Y:S01]  /*95d0*/  LOP3.LUT R52, R58, R61, RZ, 0x3c, !PT ;  /* 0x0000003d3a347212 */ /* 0x000fe200078e3cff */
[----:B------:R-:W-:Y:S01]  /*95e0*/  IMAD.X R56, R38, 0x1, R25, P0 ;  /* 0x0000000126387824 */ /* 0x000fe200000e0619 */
[----:B------:R-:W-:-:S02]  /*95f0*/  LOP3.LUT R41, R54, R41, RZ, 0x3c, !PT ;  /* 0x0000002936297212 */ /* 0x000fc400078e3cff */
[----:B------:R-:W-:Y:S02]  /*9600*/  IADD3 R57, P3, PT, R57, R54, RZ ;  /* 0x0000003639397210 */ /* 0x000fe40007f7e0ff */
[----:B------:R-:W-:Y:S02]  /*9610*/  IADD3 R42, P1, PT, R49, R42, RZ ;  /* 0x0000002a312a7210 */ /* 0x000fe40007f3e0ff */
[----:B------:R-:W-:Y:S02]  /*9620*/  LOP3.LUT R54, R23, R36, RZ, 0x3c, !PT ;  /* 0x0000002417367212 */ /* 0x000fe400078e3cff */
        /* <DEDUP_REMOVED lines=18> */
[----:B------:R-:W-:Y:S02]  /*9750*/  SHF.R.W.U32 R37, R52, 0x18, R29 ;  /* 0x0000001834257819 */ /* 0x000fe40000001e1d */
[----:B------:R-:W-:Y:S02]  /*9760*/  IADD3 R50, P0, P1, R45, UR30, R23 ;  /* 0x0000001e2d327c10 */ /* 0x000fe4000f91e017 */
[----:B------:R-:W-:Y:S02]  /*9770*/  SHF.R.W.U32 R51, R44, 0x18, R49 ;  /* 0x000000182c337819 */ /* 0x000fe40000001e31 */
[----:B------:R-:W-:Y:S02]  /*9780*/  SHF.R.W.U32 R49, R49, 0x18, R44 ;  /* 0x0000001831317819 */ /* 0x000fe40000001e2c */
[----:B------:R-:W-:Y:S02]  /*9790*/  IADD3 R39, P2, P3, R39, UR26, R26 ;  /* 0x0000001a27277c10 */ /* 0x000fe4000fb5e01a */
[----:B------:R-:W-:-:S02]  /*97a0*/  IADD3.X R44, PT, PT, R37, UR31, R24, P0, P1 ;  /* 0x0000001f252c7c10 */ /* 0x000fc400087e2418 */
[----:B------:R-:W-:Y:S02]  /*97b0*/  LOP3.LUT R24, R50, R24, R38, 0x96, !PT ;  /* 0x0000001832187212 */ /* 0x000fe400078e9626 */
[----:B------:R-:W-:Y:S02]  /*97c0*/  IADD3.X R29, PT, PT, R40, UR27, R55, P2, P3 ;  /* 0x0000001b281d7c10 */ /* 0x000fe400097e6437 */
[----:B------:R-:W-:Y:S02]  /*97d0*/  LOP3.LUT R38, R44, R23, R36, 0x96, !PT ;  /* 0x000000172c267212 */ /* 0x000fe400078e9624 */
[----:B------:R-:W-:Y:S02]  /*97e0*/  IADD3 R23, P3, PT, R51, R28, RZ ;  /* 0x0000001c33177210 */ /* 0x000fe40007f7e0ff */
[----:B------:R-:W-:Y:S02]  /*97f0*/  IADD3 R36, P0, P1, R33, UR12, R22 ;  /* 0x0000000c21247c10 */ /* 0x000fe4000f91e016 */
[----:B------:R-:W-:Y:S01]  /*9800*/  LOP3.LUT R54, R23, R34, R32, 0x96, !PT ;  /* 0x0000002217367212 */ /* 0x000fe200078e9620 */
[----:B------:R-:W-:Y:S01]  /*9810*/  IMAD.X R32, R49, 0x1, R34, P3 ;  /* 0x0000000131207824 */ /* 0x000fe200018e0622 */
[----:B------:R-:W-:-:S02]  /*9820*/  LOP3.LUT R52, R36, R58, R61, 0x96, !PT ;  /* 0x0000003a24347212 */ /* 0x000fc400078e963d */
[----:B------:R-:W-:Y:S02]  /*9830*/  LOP3.LUT R40, R29, R21, RZ, 0x3c, !PT ;  /* 0x000000151d287212 */ /* 0x000fe400078e3cff */
[----:B------:R-:W-:Y:S02]  /*9840*/  LOP3.LUT R61, R32, R28, R35, 0x96, !PT ;  /* 0x0000001c203d7212 */ /* 0x000fe400078e9623 */
[----:B------:R-:W-:Y:S02]  /*9850*/  IADD3.X R58, PT, PT, R41, UR13, R58, P0, P1 ;  /* 0x0000000d293a7c10 */ /* 0x000fe400087e243a */
[----:B------:R-:W-:Y:S02]  /*9860*/  SHF.R.W.U32 R56, R54, 0x10, R61 ;  /* 0x0000001036387819 */ /* 0x000fe40000001e3d */
[----:B------:R-:W-:Y:S02]  /*9870*/  IADD3 R27, P2, PT, R40, R27, RZ ;  /* 0x0000001b281b7210 */ /* 0x000fe40007f5e0ff */
[----:B------:R-:W-:-:S02]  /*9880*/  LOP3.LUT R34, R39, R31, RZ, 0x3c, !PT ;  /* 0x0000001f27227212 */ /* 0x000fc400078e3cff */
[----:B------:R-:W-:Y:S02]  /*9890*/  SHF.R.W.U32 R54, R61, 0x10, R54 ;  /* 0x000000103d367819 */ /* 0x000fe40000001e36 */
[----:B------:R-:W-:Y:S01]  /*98a0*/  IADD3 R48, P0, PT, R56, R57, RZ ;  /* 0x0000003938307210 */ /* 0x000fe20007f1e0ff */
[----:B------:R-:W-:Y:S01]  /*98b0*/  IMAD.X R30, R34, 0x1, R30, P2 ;  /* 0x00000001221e7824 */ /* 0x000fe200010e061e */
[----:B------:R-:W-:Y:S02]  /*98c0*/  LOP3.LUT R59, R58, R22, R59, 0x96, !PT ;  /* 0x000000163a3b7212 */ /* 0x000fe400078e963b */
[----:B------:R-:W-:Y:S01]  /*98d0*/  SHF.R.W.U32 R35, R24, 0x10, R38 ;  /* 0x0000001018237819 */ /* 0x000fe20000001e26 */
[----:B------:R-:W-:Y:S01]  /*98e0*/  IMAD.X R46, R54, 0x1, R53, P0 ;  /* 0x00000001362e7824 */ /* 0x000fe200000e0635 */
[----:B------:R-:W-:Y:S02]  /*98f0*/  SHF.R.W.U32 R22, R52, 0x10, R59 ;  /* 0x0000001034167819 */ /* 0x000fe40000001e3b */
[----:B------:R-:W-:-:S02]  /*9900*/  SHF.R.W.U32 R24, R38, 0x10, R24 ;  /* 0x0000001026187819 */ /* 0x000fc40000001e18 */
[----:B------:R-:W-:Y:S02]  /*9910*/  IADD3 R42, P0, PT, R35, R42, RZ ;  /* 0x0000002a232a7210 */ /* 0x000fe40007f1e0ff */
[----:B------:R-:W-:Y:S02]  /*9920*/  LOP3.LUT R26, R27, R26, RZ, 0x3c, !PT ;  /* 0x0000001a1b1a7212 */ /* 0x000fe400078e3cff */
[----:B------:R-:W-:Y:S01]  /*9930*/  LOP3.LUT R55, R30, R55, RZ, 0x3c, !PT ;  /* 0x000000371e377212 */ /* 0x000fe200078e3cff */
[----:B------:R-:W-:Y:S01]  /*9940*/  IMAD.X R38, R24, 0x1, R25, P0 ;  /* 0x0000000118267824 */ /* 0x000fe200000e0619 */
[----:B------:R-:W-:Y:S02]  /*9950*/  SHF.R.W.U32 R52, R59, 0x10, R52 ;  /* 0x000000103b347819 */ /* 0x000fe40000001e34 */
[----:B------:R-:W-:Y:S02]  /*9960*/  LOP3.LUT R51, R48, R51, RZ, 0x3c, !PT ;  /* 0x0000003330337212 */ /* 0x000fe400078e3cff */
[----:B------:R-:W-:-:S02]  /*9970*/  LOP3.LUT R60, R46, R49, RZ, 0x3c, !PT ;  /* 0x000000312e3c7212 */ /* 0x000fc400078e3cff */
[----:B------:R-:W-:Y:S02]  /*9980*/  IADD3 R40, P1, PT, R22, R47, RZ ;  /* 0x0000002f16287210 */ /* 0x000fe40007f3e0ff */
[----:B------:R-:W-:Y:S02]  /*9990*/  SHF.R.W.U32 R34, R26, 0x18, R55 ;  /* 0x000000181a227819 */ /* 0x000fe40000001e37 */
[----:B------:R-:W-:Y:S02]  /*99a0*/  SHF.R.W.U32 R28, R55, 0x18, R26 ;  /* 0x00000018371c7819 */ /* 0x000fe40000001e1a */
[----:B------:R-:W-:Y:S02]  /*99b0*/  SHF.R.W.U32 R26, R60, 0x1f, R51 ;  /* 0x0000001f3c1a7819 */ /* 0x000fe40000001e33 */
[----:B------:R-:W-:Y:S01]  /*99c0*/  SHF.R.W.U32 R25, R51, 0x1f, R60 ;  /* 0x0000001f33197819 */ /* 0x000fe20000001e3c */
[----:B------:R-:W-:Y:S01]  /*99d0*/  IMAD.X R60, R52, 0x1, R43, P1 ;  /* 0x00000001343c7824 */ /* 0x000fe200008e062b */
[----:B------:R-:W-:-:S02]  /*99e0*/  LOP3.LUT R49, R42, R45, RZ, 0x3c, !PT ;  /* 0x0000002d2a317212 */ /* 0x000fc400078e3cff */
[----:B------:R-:W-:Y:S02]  /*99f0*/  IADD3 R45, P0, P1, R34, UR20, R39 ;  /* 0x00000014222d7c10 */ /* 0x000fe4000f91e027 */
[----:B------:R-:W-:Y:S02]  /*9a00*/  LOP3.LUT R47, R40, R33, RZ, 0x3c, !PT ;  /* 0x00000021282f7212 */ /* 0x000fe400078e3cff */
[----:B------:R-:W-:Y:S02]  /*9a10*/  LOP3.LUT R41, R60, R41, RZ, 0x3c, !PT ;  /* 0x000000293c297212 */ /* 0x000fe400078e3cff */
[----:B------:R-:W-:Y:S02]  /*9a20*/  LOP3.LUT R43, R45, R29, R21, 0x96, !PT ;  /* 0x0000001d2d2b7212 */ /* 0x000fe400078e9615 */
[----:B------:R-:W-:Y:S02]  /*9a30*/  IADD3.X R59, PT, PT, R28, UR21, R29, P0, P1 ;  /* 0x000000151c3b7c10 */ /* 0x000fe400087e241d */
[----:B------:R-:W-:-:S02]  /*9a40*/  SHF.R.W.U32 R29, R41, 0x1f, R47 ;  /* 0x0000001f291d7819 */ /* 0x000fc40000001e2f */
[----:B------:R-:W-:Y:S02]  /*9a50*/  LOP3.LUT R37, R38, R37, RZ, 0x3c, !PT ;  /* 0x0000002526257212 */ /* 0x000fe400078e3cff */
[----:B------:R-:W-:Y:S02]  /*9a60*/  IADD3 R21, P1, P2, R45, UR28, R26 ;  /* 0x0000001c2d157c10 */ /* 0x000fe4000fa3e01a */
[----:B------:R-:W-:Y:S02]  /*9a70*/  LOP3.LUT R45, R59, R39, R31, 0x96, !PT ;  /* 0x000000273b2d7212 */ /* 0x000fe400078e961f */
[----:B------:R-:W-:Y:S02]  /*9a80*/  SHF.R.W.U32 R41, R47, 0x1f, R41 ;  /* 0x0000001f2f297819 */ /* 0x000fe40000001e29 */
[----:B------:R-:W-:Y:S02]  /*9a90*/  IADD3 R39, P0, PT, R29, R50, RZ ;  /* 0x000000321d277210 */ /* 0x000fe40007f1e0ff */
[----:B------:R-:W-:-:S02]  /*9aa0*/  SHF.R.W.U32 R33, R37, 0x1f, R49 ;  /* 0x0000001f25217819 */ /* 0x000fc40000001e31 */
[----:B------:R-:W-:Y:S02]  /*9ab0*/  SHF.R.W.U32 R31, R45, 0x10, R43 ;  /* 0x000000102d1f7819 */ /* 0x000fe40000001e2b */
[----:B------:R-:W-:Y:S01]  /*9ac0*/  SHF.R.W.U32 R50, R43, 0x10, R45 ;  /* 0x000000102b327819 */ /* 0x000fe20000001e2d */
[----:B------:R-:W-:Y:S01]  /*9ad0*/  IMAD.X R43, R41, 0x1, R44, P0 ;  /* 0x00000001292b7824 */ /* 0x000fe200000e062c */
[----:B------:R-:W-:Y:S02]  /*9ae0*/  IADD3.X R59, PT, PT, R59, UR29, R25, P1, P2 ;  /* 0x0000001d3b3b7c10 */ /* 0x000fe40008fe4419 */
[----:B------:R-:W-:Y:S02]  /*9af0*/  SHF.R.W.U32 R37, R49, 0x1f, R37 ;  /* 0x0000001f31257819 */ /* 0x000fe40000001e25 */
[----:B------:R-:W-:Y:S02]  /*9b00*/  IADD3 R23, P3, P4, R23, UR32, R33 ;  /* 0x0000002017177c10 */ /* 0x000fe4000fc7e021 */
[----:B------:R-:W-:-:S02]  /*9b10*/  LOP3.LUT R47, R59, R52, RZ, 0x3c, !PT ;  /* 0x000000343b2f7212 */ /* 0x000fc400078e3cff */
[----:B------:R-:W-:Y:S02]  /*9b20*/  IADD3.X R32, PT, PT, R32, UR33, R37, P3, P4 ;  /* 0x0000002120207c10 */ /* 0x000fe40009fe8425 */
[----:B------:R-:W-:Y:S02]  /*9b30*/  IADD3 R49, P0, PT, R50, R27, RZ ;  /* 0x0000001b32317210 */ /* 0x000fe40007f1e0ff */
[----:B------:R-:W-:Y:S02]  /*9b40*/  LOP3.LUT R44, R43, R54, RZ, 0x3c, !PT ;  /* 0x000000362b2c7212 */ /* 0x000fe400078e3cff */
[----:B------:R-:W-:Y:S01]  /*9b50*/  IADD3 R27, P2, PT, R47, R42, RZ ;  /* 0x0000002a2f1b7210 */ /* 0x000fe20007f5e0ff */
[----:B------:R-:W-:Y:S01]  /*9b60*/  IMAD.X R51, R31, 0x1, R30, P0 ;  /* 0x000000011f337824 */ /* 0x000fe200000e061e */
[----:B------:R-:W-:Y:S02]  /*9b70*/  LOP3.LUT R45, R32, R31, RZ, 0x3c, !PT ;  /* 0x0000001f202d7212 */ /* 0x000fe400078e3cff */
[----:B------:R-:W-:-:S02]  /*9b80*/  IADD3 R44, P1, PT, R44, R49, RZ ;  /* 0x000000312c2c7210 */ /* 0x000fc40007f3e0ff */
[----:B------:R-:W-:Y:S02]  /*9b90*/  LOP3.LUT R42, R39, R56, RZ, 0x3c, !PT ;  /* 0x00000038272a7212 */ /* 0x000fe400078e3cff */
[----:B------:R-:W-:Y:S02]  /*9ba0*/  LOP3.LUT R47, R21, R22, RZ, 0x3c, !PT ;  /* 0x00000016152f7212 */ /* 0x000fe400078e3cff */
[----:B------:R-:W-:Y:S01]  /*9bb0*/  IADD3 R40, P3, PT, R45, R40, RZ ;  /* 0x000000282d287210 */ /* 0x000fe20007f7e0ff */
[----:B------:R-:W-:Y:S01]  /*9bc0*/  IMAD.X R42, R42, 0x1, R51, P1 ;  /* 0x000000012a2a7824 */ /* 0x000fe200008e0633 */
[----:B------:R-:W-:Y:S01]  /*9bd0*/  LOP3.LUT R45, R23, R50, RZ, 0x3c, !PT ;  /* 0x00000032172d7212 */ /* 0x000fe200078e3cff */
[----:B------:R-:W-:Y:S01]  /*9be0*/  IMAD.X R38, R47, 0x1, R38, P2 ;  /* 0x000000012f267824 */ /* 0x000fe200010e0626 */
[----:B------:R-:W-:Y:S02]  /*9bf0*/  LOP3.LUT R34, R49, R34, RZ, 0x3c, !PT ;  /* 0x0000002231227212 */ /* 0x000fe400078e3cff */
[----:B------:R-:W-:Y:S01]  /*9c00*/  LOP3.LUT R49, R51, R28, RZ, 0x3c, !PT ;  /* 0x0000001c33317212 */ /* 0x000fe200078e3cff */
[----:B------:R-:W-:Y:S01]  /*9c10*/  IMAD.X R60, R45, 0x1, R60, P3 ;  /* 0x000000012d3c7824 */ /* 0x000fe200018e063c */
[----:B------:R-:W-:-:S02]  /*9c20*/  LOP3.LUT R47, R44, R29, RZ, 0x3c, !PT ;  /* 0x0000001d2c2f7212 */ /* 0x000fc400078e3cff */
[----:B------:R-:W-:Y:S02]  /*9c30*/  LOP3.LUT R41, R42, R41, RZ, 0x3c, !PT ;  /* 0x000000292a297212 */ /* 0x000fe400078e3cff */
[----:B------:R-:W-:Y:S02]  /*9c40*/  LOP3.LUT R45, R38, R25, RZ, 0x3c, !PT ;  /* 0x00000019262d7212 */ /* 0x000fe400078e3cff */
[----:B------:R-:W-:Y:S02]  /*9c50*/  SHF.R.W.U32 R25, R49, 0x1f, R34 ;  /* 0x0000001f31197819 */ /* 0x000fe40000001e22 */
[----:B------:R-:W-:Y:S02]  /*9c60*/  LOP3.LUT R26, R27, R26, RZ, 0x3c, !PT ;  /* 0x0000001a1b1a7212 */ /* 0x000fe400078e3cff */
[----:B------:R-:W-:Y:S02]  /*9c70*/  SHF.R.W.U32 R29, R34, 0x1f, R49 ;  /* 0x0000001f221d7819 */ /* 0x000fe40000001e31 */
[----:B------:R-:W-:-:S02]  /*9c80*/  SHF.R.W.U32 R34, R47, 0x18, R41 ;  /* 0x000000182f227819 */ /* 0x000fc40000001e29 */
[----:B------:R-:W-:Y:S02]  /*9c90*/  IADD3 R36, P1, P2, R36, UR22, R25 ;  /* 0x0000001624247c10 */ /* 0x000fe4000fa3e019 */
[----:B------:R-:W-:Y:S02]  /*9ca0*/  SHF.R.W.U32 R28, R26, 0x18, R45 ;  /* 0x000000181a1c7819 */ /* 0x000fe40000001e2d */
[----:B------:R-:W-:Y:S02]  /*9cb0*/  SHF.R.W.U32 R30, R45, 0x18, R26 ;  /* 0x000000182d1e7819 */ /* 0x000fe40000001e1a */
[----:B------:R-:W-:Y:S02]  /*9cc0*/  LOP3.LUT R33, R40, R33, RZ, 0x3c, !PT ;  /* 0x0000002128217212 */ /* 0x000fe400078e3cff */
[----:B------:R-:W-:Y:S02]  /*9cd0*/  LOP3.LUT R55, R60, R37, RZ, 0x3c, !PT ;  /* 0x000000253c377212 */ /* 0x000fe400078e3cff */
[----:B------:R-:W-:-:S02]  /*9ce0*/  SHF.R.W.U32 R26, R41, 0x18, R47 ;  /* 0x00000018291a7819 */ /* 0x000fc40000001e2f */
[----:B------:R-:W-:Y:S02]  /*9cf0*/  IADD3 R45, P0, PT, R34, R39, RZ ;  /* 0x00000027222d7210 */ /* 0x000fe40007f1e0ff */
[----:B------:R-:W-:Y:S02]  /*9d00*/  IADD3.X R41, PT, PT, R58, UR23, R29, P1, P2 ;  /* 0x000000173a297c10 */ /* 0x000fe40008fe441d */
[----:B------:R-:W-:Y:S02]  /*9d10*/  SHF.R.W.U32 R37, R33, 0x18, R55 ;  /* 0x0000001821257819 */ /* 0x000fe40000001e37 */
[----:B------:R-:W-:Y:S01]  /*9d20*/  SHF.R.W.U32 R55, R55, 0x18, R33 ;  /* 0x0000001837377819 */ /* 0x000fe20000001e21 */
[----:B------:R-:W-:Y:S01]  /*9d30*/  IMAD.X R33, R26, 0x1, R43, P0 ;  /* 0x000000011a217824 */ /* 0x000fe200000e062b */
[----:B------:R-:W-:Y:S02]  /*9d40*/  LOP3.LUT R49, R45, R43, R54, 0x96, !PT ;  /* 0x0000002b2d317212 */ /* 0x000fe400078e9636 */
[----:B------:R-:W-:-:S02]  /*9d50*/  LOP3.LUT R47, R41, R24, RZ, 0x3c, !PT ;  /* 0x00000018292f7212 */ /* 0x000fc400078e3cff */
[----:B------:R-:W-:Y:S02]  /*9d60*/  IADD3 R43, P3, P4, R37, R23, R20 ;  /* 0x00000017252b7210 */ /* 0x000fe40007c7e014 */
[----:B------:R-:W-:Y:S02]  /*9d70*/  LOP3.LUT R56, R33, R39, R56, 0x96, !PT ;  /* 0x0000002721387212 */ /* 0x000fe400078e9638 */
[----:B------:R-:W-:Y:S02]  /*9d80*/  IADD3 R48, P0, PT, R47, R48, RZ ;  /* 0x000000302f307210 */ /* 0x000fe40007f1e0ff */
[----:B------:R-:W-:Y:S02]  /*9d90*/  IADD3 R39, P1, P2, R28, UR18, R21 ;  /* 0x000000121c277c10 */ /* 0x000fe4000fa3e015 */
[----:B------:R-:W-:Y:S02]  /*9da0*/  LOP3.LUT R47, R43, R32, R31, 0x96, !PT ;  /* 0x000000202b2f7212 */ /* 0x000fe400078e961f */
[----:B------:R-:W-:-:S02]  /*9db0*/  LOP3.LUT R31, R36, R35, RZ, 0x3c, !PT ;  /* 0x00000023241f7212 */ /* 0x000fc400078e3cff */
[----:B------:R-:W-:Y:S02]  /*9dc0*/  LOP3.LUT R52, R39, R59, R52, 0x96, !PT ;  /* 0x0000003b27347212 */ /* 0x000fe400078e9634 */
[----:B------:R-:W-:Y:S01]  /*9dd0*/  IADD3.X R59, PT, PT, R30, UR19, R59, P1, P2 ;  /* 0x000000131e3b7c10 */ /* 0x000fe20008fe443b */
[----:B------:R-:W-:Y:S01]  /*9de0*/  IMAD.X R46, R31, 0x1, R46, P0 ;  /* 0x000000011f2e7824 */ /* 0x000fe200000e062e */
[----:B------:R-:W-:Y:S02]  /*9df0*/  IADD3.X R32, PT, PT, R55, UR24, R32, P3, P4 ;  /* 0x0000001837207c10 */ /* 0x000fe40009fe8420 */
[----:B------:R-:W-:Y:S02]  /*9e00*/  SHF.R.W.U32 R31, R49, 0x10, R56 ;  /* 0x00000010311f7819 */ /* 0x000fe40000001e38 */
[----:B------:R-:W-:Y:S02]  /*9e10*/  LOP3.LUT R21, R59, R21, R22, 0x96, !PT ;  /* 0x000000153b157212 */ /* 0x000fe400078e9616 */
[----:B------:R-:W-:-:S02]  /*9e20*/  LOP3.LUT R50, R32, R23, R50, 0x96, !PT ;  /* 0x0000001720327212 */ /* 0x000fc400078e9632 */
[----:B------:R-:W-:Y:S02]  /*9e30*/  SHF.R.W.U32 R49, R56, 0x10, R49 ;  /* 0x0000001038317819 */ /* 0x000fe40000001e31 */
[----:B------:R-:W-:Y:S02]  /*9e40*/  IADD3 R53, P0, PT, R31, R44, RZ ;  /* 0x0000002c1f357210 */ /* 0x000fe40007f1e0ff */
[----:B------:R-:W-:Y:S02]  /*9e50*/  SHF.R.W.U32 R22, R52, 0x10, R21 ;  /* 0x0000001034167819 */ /* 0x000fe40000001e15 */
[----:B------:R-:W-:Y:S01]  /*9e60*/  SHF.R.W.U32 R23, R47, 0x10, R50 ;  /* 0x000000102f177819 */ /* 0x000fe20000001e32 */
[----:B------:R-:W-:Y:S01]  /*9e70*/  IMAD.X R51, R49, 0x1, R42, P0 ;  /* 0x0000000131337824 */ /* 0x000fe200000e062a */
[----:B------:R-:W-:Y:S02]  /*9e80*/  SHF.R.W.U32 R57, R21, 0x10, R52 ;  /* 0x0000001015397819 */ /* 0x000fe40000001e34 */
[----:B------:R-:W-:-:S02]  /*9e90*/  SHF.R.W.U32 R21, R50, 0x10, R47 ;  /* 0x0000001032157819 */ /* 0x000fc40000001e2f */
[----:B------:R-:W-:Y:S02]  /*9ea0*/  LOP3.LUT R25, R48, R25, RZ, 0x3c, !PT ;  /* 0x0000001930197212 */ /* 0x000fe400078e3cff */
[----:B------:R-:W-:Y:S02]  /*9eb0*/  LOP3.LUT R44, R46, R29, RZ, 0x3c, !PT ;  /* 0x0000001d2e2c7212 */ /* 0x000fe400078e3cff */
[----:B------:R-:W-:Y:S02]  /*9ec0*/  IADD3 R47, P1, PT, R23, R40, RZ ;  /* 0x00000028172f7210 */ /* 0x000fe40007f3e0ff */
[----:B------:R-:W-:Y:S02]  /*9ed0*/  IADD3 R27, P0, PT, R22, R27, RZ ;  /* 0x0000001b161b7210 */ /* 0x000fe40007f1e0ff */
[----:B------:R-:W-:Y:S01]  /*9ee0*/  LOP3.LUT R40, R53, R34, RZ, 0x3c, !PT ;  /* 0x0000002235287212 */ /* 0x000fe200078e3cff */
[----:B------:R-:W-:Y:S01]  /*9ef0*/  IMAD.X R60, R21, 0x1, R60, P1 ;  /* 0x00000001153c7824 */ /* 0x000fe200008e063c */
[----:B------:R-:W-:-:S02]  /*9f00*/  SHF.R.W.U32 R29, R25, 0x18, R44 ;  /* 0x00000018191d7819 */ /* 0x000fc40000001e2c */
[----:B------:R-:W-:Y:S02]  /*9f10*/  SHF.R.W.U32 R34, R44, 0x18, R25 ;  /* 0x000000182c227819 */ /* 0x000fe40000001e19 */
[----:B------:R-:W-:Y:S02]  /*9f20*/  LOP3.LUT R61, R51, R26, RZ, 0x3c, !PT ;  /* 0x0000001a333d7212 */ /* 0x000fe400078e3cff */
[----:B------:R-:W-:Y:S01]  /*9f30*/  LOP3.LUT R44, R47, R37, RZ, 0x3c, !PT ;  /* 0x000000252f2c7212 */ /* 0x000fe200078e3cff */
[----:B------:R-:W-:Y:S01]  /*9f40*/  IMAD.X R37, R57, 0x1, R38, P0 ;  /* 0x0000000139257824 */ /* 0x000fe200000e0626 */
[----:B------:R-:W-:Y:S02]  /*9f50*/  SHF.R.W.U32 R26, R61, 0x1f, R40 ;  /* 0x0000001f3d1a7819 */ /* 0x000fe40000001e28 */
[----:B------:R-:W-:Y:S02]  /*9f60*/  SHF.R.W.U32 R25, R40, 0x1f, R61 ;  /* 0x0000001f28197819 */ /* 0x000fe40000001e3d */
[----:B------:R-:W-:-:S02]  /*9f70*/  IADD3 R40, P0, P1, R29, UR16, R36 ;  /* 0x000000101d287c10 */ /* 0x000fc4000f91e024 */
[----:B------:R-:W-:Y:S02]  /*9f80*/  LOP3.LUT R55, R60, R55, RZ, 0x3c, !PT ;  /* 0x000000373c377212 */ /* 0x000fe400078e3cff */
[----:B------:R-:W-:Y:S02]  /*9f90*/  LOP3.LUT R38, R27, R28, RZ, 0x3c, !PT ;  /* 0x0000001c1b267212 */ /* 0x000fe400078e3cff */
[----:B------:R-:W-:Y:S02]  /*9fa0*/  LOP3.LUT R61, R37, R30, RZ, 0x3c, !PT ;  /* 0x0000001e253d7212 */ /* 0x000fe400078e3cff */
[----:B------:R-:W-:Y:S02]  /*9fb0*/  LOP3.LUT R50, R40, R41, R24, 0x96, !PT ;  /* 0x0000002928327212 */ /* 0x000fe400078e9618 */
[----:B------:R-:W-:Y:S02]  /*9fc0*/  SHF.R.W.U32 R28, R55, 0x1f, R44 ;  /* 0x0000001f371c7819 */ /* 0x000fe40000001e2c */
[----:B------:R-:W-:-:S02]  /*9fd0*/  SHF.R.W.U32 R24, R61, 0x1f, R38 ;  /* 0x0000001f3d187819 */ /* 0x000fc40000001e26 */
[----:B------:R-:W-:Y:S02]  /*9fe0*/  IADD3.X R42, PT, PT, R34, UR17, R41, P0, P1 ;  /* 0x00000011222a7c10 */ /* 0x000fe400087e2429 */
[----:B------:R-:W-:Y:S02]  /*9ff0*/  SHF.R.W.U32 R41, R38, 0x1f, R61 ;  /* 0x0000001f26297819 */ /* 0x000fe40000001e3d */
[----:B------:R-:W-:Y:S02]  /*a000*/  SHF.R.W.U32 R44, R44, 0x1f, R55 ;  /* 0x0000001f2c2c7819 */ /* 0x000fe40000001e37 */
[----:B------:R-:W-:Y:S02]  /*a010*/  IADD3 R30, P0, P1, R28, UR28, R45 ;  /* 0x0000001c1c1e7c10 */ /* 0x000fe4000f91e02d */
[----:B------:R-:W-:Y:S02]  /*a020*/  IADD3 R38, P4, PT, R24, R43, RZ ;  /* 0x0000002b18267210 */ /* 0x000fe40007f9e0ff */
[----:B------:R-:W-:-:S02]  /*a030*/  LOP3.LUT R35, R42, R36, R35, 0x96, !PT ;  /* 0x000000242a237212 */ /* 0x000fc400078e9623 */
[----:B------:R-:W-:Y:S01]  /*a040*/  IADD3 R40, P2, P3, R40, UR22, R26 ;  /* 0x0000001628287c10 */ /* 0x000fe2000fb5e01a */
[----:B------:R-:W-:Y:S01]  /*a050*/  IMAD.X R32, R41, 0x1, R32, P4 ;  /* 0x0000000129207824 */ /* 0x000fe200020e0620 */
[----:B------:R-:W-:Y:S02]  /*a060*/  IADD3.X R36, PT, PT, R44, UR29, R33, P0, P1 ;  /* 0x0000001d2c247c10 */ /* 0x000fe400087e2421 */
[----:B------:R-:W-:Y:S02]  /*a070*/  SHF.R.W.U32 R33, R50, 0x10, R35 ;  /* 0x0000001032217819 */ /* 0x000fe40000001e23 */
[----:B------:R-:W-:Y:S02]  /*a080*/  SHF.R.W.U32 R55, R35, 0x10, R50 ;  /* 0x0000001023377819 */ /* 0x000fe40000001e32 */
[----:B------:R-:W-:Y:S02]  /*a090*/  IADD3.X R42, PT, PT, R42, UR23, R25, P2, P3 ;  /* 0x000000172a2a7c10 */ /* 0x000fe400097e6419 */
[----:B------:R-:W-:-:S02]  /*a0a0*/  IADD3 R48, P0, PT, R33, R48, RZ ;  /* 0x0000003021307210 */ /* 0x000fc40007f1e0ff */
[----:B------:R-:W-:Y:S02]  /*a0b0*/  LOP3.LUT R43, R32, R49, RZ, 0x3c, !PT ;  /* 0x00000031202b7212 */ /* 0x000fe400078e3cff */
[----:B------:R-:W-:Y:S01]  /*a0c0*/  LOP3.LUT R52, R36, R55, RZ, 0x3c, !PT ;  /* 0x0000003724347212 */ /* 0x000fe200078e3cff */
[----:B------:R-:W-:Y:S01]  /*a0d0*/  IMAD.X R46, R55, 0x1, R46, P0 ;  /* 0x00000001372e7824 */ /* 0x000fe200000e062e */
[----:B------:R-:W-:Y:S02]  /*a0e0*/  LOP3.LUT R50, R42, R57, RZ, 0x3c, !PT ;  /* 0x000000392a327212 */ /* 0x000fe400078e3cff */
[----:B------:R-:W-:Y:S02]  /*a0f0*/  LOP3.LUT R35, R48, R29, RZ, 0x3c, !PT ;  /* 0x0000001d30237212 */ /* 0x000fe400078e3cff */
[----:B------:R-:W-:Y:S02]  /*a100*/  IADD3 R29, P3, PT, R43, R48, RZ ;  /* 0x000000302b1d7210 */ /* 0x000fe40007f7e0ff */
[----:B------:R-:W-:-:S02]  /*a110*/  IADD3 R27, P1, PT, R52, R27, RZ ;  /* 0x0000001b341b7210 */ /* 0x000fc40007f3e0ff */
[----:B------:R-:W-:Y:S02]  /*a120*/  LOP3.LUT R48, R30, R33, RZ, 0x3c, !PT ;  /* 0x000000211e307212 */ /* 0x000fe400078e3cff */
        /* <DEDUP_REMOVED lines=17> */
[----:B------:R-:W-:Y:S02]  /*a240*/  IADD3 R48, P2, PT, R28, R39, RZ ;  /* 0x000000271c307210 */ /* 0x000fe40007f5e0ff */
[----:B------:R-:W-:Y:S02]  /*a250*/  SHF.R.W.U32 R43, R44, 0x18, R43 ;  /* 0x000000182c2b7819 */ /* 0x000fe40000001e2b */
[----:B------:R-:W-:Y:S01]  /*a260*/  IADD3 R24, P0, P1, R45, UR18, R40 ;  /* 0x000000122d187c10 */ /* 0x000fe2000f91e028 */
[----:B------:R-:W-:Y:S01]  /*a270*/  IMAD.X R56, R26, 0x1, R59, P2 ;  /* 0x000000011a387824 */ /* 0x000fe200010e063b */
[----:B------:R-:W-:-:S02]  /*a280*/  LOP3.LUT R61, R34, R41, RZ, 0x3c, !PT ;  /* 0x00000029223d7212 */ /* 0x000fc400078e3cff */
[----:B------:R-:W-:Y:S02]  /*a290*/  IADD3.X R39, PT, PT, R43, UR19, R42, P0, P1 ;  /* 0x000000132b277c10 */ /* 0x000fe400087e242a */
[----:B------:R-:W-:Y:S02]  /*a2a0*/  SHF.R.W.U32 R41, R52, 0x18, R61 ;  /* 0x0000001834297819 */ /* 0x000fe40000001e3d */
[----:B------:R-:W-:Y:S02]  /*a2b0*/  LOP3.LUT R42, R24, R42, R57, 0x96, !PT ;  /* 0x0000002a182a7212 */ /* 0x000fe400078e9639 */
[----:B------:R-:W-:Y:S02]  /*a2c0*/  LOP3.LUT R57, R39, R40, R22, 0x96, !PT ;  /* 0x0000002827397212 */ /* 0x000fe400078e9616 */
[----:B------:R-:W-:Y:S02]  /*a2d0*/  LOP3.LUT R22, R56, R21, RZ, 0x3c, !PT ;  /* 0x0000001538167212 */ /* 0x000fe400078e3cff */
[----:B------:R-:W-:-:S02]  /*a2e0*/  SHF.R.W.U32 R52, R61, 0x18, R52 ;  /* 0x000000183d347819 */ /* 0x000fc40000001e34 */
[----:B------:R-:W-:Y:S02]  /*a2f0*/  IADD3 R50, P0, P1, R25, UR32, R30 ;  /* 0x0000002019327c10 */ /* 0x000fe4000f91e01e */
[----:B------:R-:W-:Y:S02]  /*a300*/  IADD3 R44, P3, PT, R41, R38, RZ ;  /* 0x00000026292c7210 */ /* 0x000fe40007f7e0ff */
[----:B------:R-:W-:Y:S02]  /*a310*/  IADD3 R53, P2, PT, R22, R53, RZ ;  /* 0x0000003516357210 */ /* 0x000fe40007f5e0ff */
[----:B------:R-:W-:Y:S02]  /*a320*/  LOP3.LUT R22, R50, R36, R55, 0x96, !PT ;  /* 0x0000002432167212 */ /* 0x000fe400078e9637 */
[----:B------:R-:W-:Y:S01]  /*a330*/  LOP3.LUT R46, R44, R32, R49, 0x96, !PT ;  /* 0x000000202c2e7212 */ /* 0x000fe200078e9631 */
[----:B------:R-:W-:Y:S01]  /*a340*/  IMAD.X R32, R52, 0x1, R32, P3 ;  /* 0x0000000134207824 */ /* 0x000fe200018e0620 */
[----:B------:R-:W-:-:S02]  /*a350*/  IADD3.X R36, PT, PT, R35, UR33, R36, P0, P1 ;  /* 0x0000002123247c10 */ /* 0x000fc400087e2424 */
[----:B------:R-:W-:Y:S02]  /*a360*/  LOP3.LUT R40, R48, R23, RZ, 0x3c, !PT ;  /* 0x0000001730287212 */ /* 0x000fe400078e3cff */
[----:B------:R-:W-:Y:S02]  /*a370*/  LOP3.LUT R49, R36, R30, R33, 0x96, !PT ;  /* 0x0000001e24317212 */ /* 0x000fe400078e9621 */
[----:B------:R-:W-:Y:S01]  /*a380*/  LOP3.LUT R33, R32, R38, R31, 0x96, !PT ;  /* 0x0000002620217212 */ /* 0x000fe200078e961f */
[----:B------:R-:W-:Y:S01]  /*a390*/  IMAD.X R51, R40, 0x1, R51, P2 ;  /* 0x0000000128337824 */ /* 0x000fe200010e0633 */
[----:B------:R-:W-:Y:S02]  /*a3a0*/  SHF.R.W.U32 R54, R42, 0x10, R57 ;  /* 0x000000102a367819 */ /* 0x000fe40000001e39 */
[----:B------:R-:W-:Y:S02]  /*a3b0*/  SHF.R.W.U32 R40, R46, 0x10, R33 ;  /* 0x000000102e287819 */ /* 0x000fe40000001e21 */
[----:B------:R-:W-:-:S02]  /*a3c0*/  SHF.R.W.U32 R33, R33, 0x10, R46 ;  /* 0x0000001021217819 */ /* 0x000fc40000001e2e */
[----:B------:R-:W-:Y:S02]  /*a3d0*/  IADD3 R46, P0, PT, R54, R47, RZ ;  /* 0x0000002f362e7210 */ /* 0x000fe40007f1e0ff */
[----:B------:R-:W-:Y:S02]  /*a3e0*/  SHF.R.W.U32 R31, R57, 0x10, R42 ;  /* 0x00000010391f7819 */ /* 0x000fe40000001e2a */
[----:B------:R-:W-:Y:S02]  /*a3f0*/  LOP3.LUT R38, R53, R28, RZ, 0x3c, !PT ;  /* 0x0000001c35267212 */ /* 0x000fe400078e3cff */
[----:B------:R-:W-:Y:S01]  /*a400*/  LOP3.LUT R47, R51, R26, RZ, 0x3c, !PT ;  /* 0x0000001a332f7212 */ /* 0x000fe200078e3cff */
[----:B------:R-:W-:Y:S01]  /*a410*/  IMAD.X R60, R31, 0x1, R60, P0 ;  /* 0x000000011f3c7824 */ /* 0x000fe200000e063c */
[----:B------:R-:W-:Y:S02]  /*a420*/  SHF.R.W.U32 R28, R22, 0x10, R49 ;  /* 0x00000010161c7819 */ /* 0x000fe40000001e31 */
[----:B------:R-:W-:-:S02]  /*a430*/  SHF.R.W.U32 R30, R38, 0x18, R47 ;  /* 0x00000018261e7819 */ /* 0x000fc40000001e2f */
[----:B------:R-:W-:Y:S02]  /*a440*/  SHF.R.W.U32 R26, R47, 0x18, R38 ;  /* 0x000000182f1a7819 */ /* 0x000fe40000001e26 */
[----:B------:R-:W-:Y:S02]  /*a450*/  IADD3 R38, P1, PT, R40, R29, RZ ;  /* 0x0000001d28267210 */ /* 0x000fe40007f3e0ff */
[----:B------:R-:W-:Y:S02]  /*a460*/  SHF.R.W.U32 R22, R49, 0x10, R22 ;  /* 0x0000001031167819 */ /* 0x000fe40000001e16 */
[----:B------:R-:W-:Y:S01]  /*a470*/  IADD3 R42, P0, PT, R28, R27, RZ ;  /* 0x0000001b1c2a7210 */ /* 0x000fe20007f1e0ff */
[----:B------:R-:W-:Y:S01]  /*a480*/  IMAD.X R27, R33, 0x1, R34, P1 ;  /* 0x00000001211b7824 */ /* 0x000fe200008e0622 */
[----:B------:R-:W-:Y:S02]  /*a490*/  LOP3.LUT R45, R46, R45, RZ, 0x3c, !PT ;  /* 0x0000002d2e2d7212 */ /* 0x000fe400078e3cff */
[----:B------:R-:W-:Y:S01]  /*a4a0*/  LOP3.LUT R58, R60, R43, RZ, 0x3c, !PT ;  /* 0x0000002b3c3a7212 */ /* 0x000fe200078e3cff */
[----:B------:R-:W-:Y:S01]  /*a4b0*/  IMAD.X R34, R22, 0x1, R37, P0 ;  /* 0x0000000116227824 */ /* 0x000fe200000e0625 */
[----:B------:R-:W-:-:S02]  /*a4c0*/  IADD3 R37, P0, PT, R30, R48, RZ ;  /* 0x000000301e257210 */ /* 0x000fc40007f1e0ff */
[----:B------:R-:W-:Y:S02]  /*a4d0*/  LOP3.LUT R41, R38, R41, RZ, 0x3c, !PT ;  /* 0x0000002926297212 */ /* 0x000fe400078e3cff */
[----:B------:R-:W-:Y:S01]  /*a4e0*/  LOP3.LUT R47, R27, R52, RZ, 0x3c, !PT ;  /* 0x000000341b2f7212 */ /* 0x000fe200078e3cff */
[----:B------:R-:W-:Y:S01]  /*a4f0*/  IMAD.X R52, R26, 0x1, R56, P0 ;  /* 0x000000011a347824 */ /* 0x000fe200000e0638 */
[----:B------:R-:W-:Y:S02]  /*a500*/  SHF.R.W.U32 R29, R58, 0x1f, R45 ;  /* 0x0000001f3a1d7819 */ /* 0x000fe40000001e2d */
[----:B------:R-:W-:Y:S02]  /*a510*/  SHF.R.W.U32 R49, R45, 0x1f, R58 ;  /* 0x0000001f2d317819 */ /* 0x000fe40000001e3a */
[----:B------:R-:W-:Y:S02]  /*a520*/  LOP3.LUT R25, R42, R25, RZ, 0x3c, !PT ;  /* 0x000000192a197212 */ /* 0x000fe400078e3cff */
[----:B------:R-:W-:-:S02]  /*a530*/  LOP3.LUT R35, R34, R35, RZ, 0x3c, !PT ;  /* 0x0000002322237212 */ /* 0x000fc400078e3cff */
[----:B------:R-:W-:Y:S02]  /*a540*/  LOP3.LUT R58, R37, R56, R21, 0x96, !PT ;  /* 0x00000038253a7212 */ /* 0x000fe400078e9615 */
[----:B------:R-:W-:Y:S02]  /*a550*/  SHF.R.W.U32 R21, R47, 0x1f, R41 ;  /* 0x0000001f2f157819 */ /* 0x000fe40000001e29 */
[----:B------:R-:W-:Y:S02]  /*a560*/  SHF.R.W.U32 R47, R41, 0x1f, R47 ;  /* 0x0000001f292f7819 */ /* 0x000fe40000001e2f */
[----:B------:R-:W-:Y:S02]  /*a570*/  SHF.R.W.U32 R41, R35, 0x1f, R25 ;  /* 0x0000001f23297819 */ /* 0x000fe40000001e19 */
[----:B------:R-:W-:Y:S02]  /*a580*/  SHF.R.W.U32 R45, R25, 0x1f, R35 ;  /* 0x0000001f192d7819 */ /* 0x000fe40000001e23 */
[----:B------:R-:W-:-:S02]  /*a590*/  LOP3.LUT R43, R52, R48, R23, 0x96, !PT ;  /* 0x00000030342b7212 */ /* 0x000fc400078e9617 */
[----:B------:R-:W-:Y:S02]  /*a5a0*/  IADD3 R35, P0, P1, R50, UR20, R29 ;  /* 0x0000001432237c10 */ /* 0x000fe4000f91e01d */
[----:B------:R-:W-:Y:S02]  /*a5b0*/  IADD3 R23, P2, P3, R20, R37, R21 ;  /* 0x0000002514177210 */ /* 0x000fe40007b5e015 */
[----:B------:R-:W-:Y:S02]  /*a5c0*/  SHF.R.W.U32 R56, R58, 0x10, R43 ;  /* 0x000000103a387819 */ /* 0x000fe40000001e2b */
[----:B------:R-:W-:Y:S02]  /*a5d0*/  IADD3.X R37, PT, PT, R36, UR21, R49, P0, P1 ;  /* 0x0000001524257c10 */ /* 0x000fe400087e2431 */
[----:B------:R-:W-:Y:S02]  /*a5e0*/  IADD3 R25, P4, PT, R41, R44, RZ ;  /* 0x0000002c29197210 */ /* 0x000fe40007f9e0ff */
[----:B------:R-:W-:-:S02]  /*a5f0*/  IADD3.X R59, PT, PT, R52, UR24, R47, P2, P3 ;  /* 0x00000018343b7c10 */ /* 0x000fc400097e642f */
[----:B------:R-:W-:Y:S01]  /*a600*/  SHF.R.W.U32 R58, R43, 0x10, R58 ;  /* 0x000000102b3a7819 */ /* 0x000fe20000001e3a */
[----:B------:R-:W-:Y:S01]  /*a610*/  IMAD.X R43, R45, 0x1, R32, P4 ;  /* 0x000000012d2b7824 */ /* 0x000fe200020e0620 */
[----:B------:R-:W-:Y:S02]  /*a620*/  IADD3 R57, P0, PT, R56, R53, RZ ;  /* 0x0000003538397210 */ /* 0x000fe40007f1e0ff */
[----:B------:R-:W-:Y:S02]  /*a630*/  LOP3.LUT R52, R37, R33, RZ, 0x3c, !PT ;  /* 0x0000002125347212 */ /* 0x000fe400078e3cff */
[----:B------:R-:W-:Y:S02]  /*a640*/  LOP3.LUT R30, R57, R30, RZ, 0x3c, !PT ;  /* 0x0000001e391e7212 */ /* 0x000fe400078e3cff */
[----:B------:R-:W-:Y:S01]  /*a650*/  IADD3 R52, P1, PT, R52, R57, RZ ;  /* 0x0000003934347210 */ /* 0x000fe20007f3e0ff */
[----:B------:R-:W-:Y:S01]  /*a660*/  IMAD.X R57, R58, 0x1, R51, P0 ;  /* 0x000000013a397824 */ /* 0x000fe200000e0633 */
[----:B------:R-:W-:-:S02]  /*a670*/  LOP3.LUT R48, R35, R40, RZ, 0x3c, !PT ;  /* 0x0000002823307212 */ /* 0x000fc400078e3cff */
[----:B------:R-:W-:Y:S02]  /*a680*/  LOP3.LUT R55, R59, R31, RZ, 0x3c, !PT ;  /* 0x0000001f3b377212 */ /* 0x000fe400078e3cff */
[----:B------:R-:W-:Y:S01]  /*a690*/  LOP3.LUT R53, R43, R58, RZ, 0x3c, !PT ;  /* 0x0000003a2b357212 */ /* 0x000fe200078e3cff */
[----:B------:R-:W-:Y:S01]  /*a6a0*/  IMAD.X R48, R48, 0x1, R57, P1 ;  /* 0x0000000130307824 */ /* 0x000fe200008e0639 */
[----:B------:R-:W-:Y:S02]  /*a6b0*/  IADD3 R42, P2, PT, R55, R42, RZ ;  /* 0x0000002a372a7210 */ /* 0x000fe40007f5e0ff */
        /* <DEDUP_REMOVED lines=10> */
[----:B------:R-:W-:-:S02]  /*a760*/  LOP3.LUT R30, R42, R21, RZ, 0x3c, !PT ;  /* 0x000000152a1e7212 */ /* 0x000fc400078e3cff */
[----:B------:R-:W-:Y:S02]  /*a770*/  SHF.R.W.U32 R21, R44, 0x18, R49 ;  /* 0x000000182c157819 */ /* 0x000fe40000001e31 */
[----:B------:R-:W-:Y:S02]  /*a780*/  SHF.R.W.U32 R44, R49, 0x18, R44 ;  /* 0x00000018312c7819 */ /* 0x000fe40000001e2c */
[----:B------:R-:W-:Y:S02]  /*a790*/  IADD3 R61, P0, P1, R21, UR16, R35 ;  /* 0x00000010153d7c10 */ /* 0x000fe4000f91e023 */
[----:B------:R-:W-:Y:S02]  /*a7a0*/  LOP3.LUT R47, R34, R47, RZ, 0x3c, !PT ;  /* 0x0000002f222f7212 */ /* 0x000fe400078e3cff */
[----:B------:R-:W-:Y:S02]  /*a7b0*/  LOP3.LUT R32, R46, R41, RZ, 0x3c, !PT ;  /* 0x000000292e207212 */ /* 0x000fe400078e3cff */
[----:B------:R-:W-:-:S02]  /*a7c0*/  LOP3.LUT R41, R60, R45, RZ, 0x3c, !PT ;  /* 0x0000002d3c297212 */ /* 0x000fc400078e3cff */
[----:B------:R-:W-:Y:S02]  /*a7d0*/  IADD3 R45, P2, P3, R24, UR26, R29 ;  /* 0x0000001a182d7c10 */ /* 0x000fe4000fb5e01d */
[----:B------:R-:W-:Y:S02]  /*a7e0*/  IADD3.X R53, PT, PT, R44, UR17, R37, P0, P1 ;  /* 0x000000112c357c10 */ /* 0x000fe400087e2425 */
[----:B------:R-:W-:Y:S02]  /*a7f0*/  SHF.R.W.U32 R26, R30, 0x18, R47 ;  /* 0x000000181e1a7819 */ /* 0x000fe40000001e2f */
[----:B------:R-:W-:Y:S02]  /*a800*/  SHF.R.W.U32 R36, R32, 0x18, R41 ;  /* 0x0000001820247819 */ /* 0x000fe40000001e29 */
[----:B------:R-:W-:Y:S02]  /*a810*/  IADD3.X R24, PT, PT, R39, UR27, R50, P2, P3 ;  /* 0x0000001b27187c10 */ /* 0x000fe400097e6432 */
[----:B------:R-:W-:-:S02]  /*a820*/  LOP3.LUT R35, R53, R35, R40, 0x96, !PT ;  /* 0x0000002335237212 */ /* 0x000fc400078e9628 */
[----:B------:R-:W-:Y:S02]  /*a830*/  IADD3 R40, P1, P2, R26, UR12, R23 ;  /* 0x0000000c1a287c10 */ /* 0x000fe4000fa3e017 */
[----:B------:R-:W-:Y:S02]  /*a840*/  SHF.R.W.U32 R30, R47, 0x18, R30 ;  /* 0x000000182f1e7819 */ /* 0x000fe40000001e1e */
[----:B------:R-:W-:Y:S02]  /*a850*/  LOP3.LUT R33, R61, R37, R33, 0x96, !PT ;  /* 0x000000253d217212 */ /* 0x000fe400078e9621 */
[----:B------:R-:W-:Y:S02]  /*a860*/  IADD3 R49, P3, P4, R36, UR30, R25 ;  /* 0x0000001e24317c10 */ /* 0x000fe4000fc7e019 */
[----:B------:R-:W-:Y:S02]  /*a870*/  SHF.R.W.U32 R32, R41, 0x18, R32 ;  /* 0x0000001829207819 */ /* 0x000fe40000001e20 */
[----:B------:R-:W-:-:S02]  /*a880*/  LOP3.LUT R37, R24, R22, RZ, 0x3c, !PT ;  /* 0x0000001618257212 */ /* 0x000fc400078e3cff */
[----:B------:R-:W-:Y:S02]  /*a890*/  LOP3.LUT R31, R40, R59, R31, 0x96, !PT ;  /* 0x0000003b281f7212 */ /* 0x000fe400078e961f */
[----:B------:R-:W-:Y:S02]  /*a8a0*/  IADD3.X R59, PT, PT, R30, UR13, R59, P1, P2 ;  /* 0x0000000d1e3b7c10 */ /* 0x000fe40008fe443b */
[----:B------:R-:W-:Y:S02]  /*a8b0*/  LOP3.LUT R58, R49, R43, R58, 0x96, !PT ;  /* 0x0000002b313a7212 */ /* 0x000fe400078e963a */
[----:B------:R-:W-:Y:S02]  /*a8c0*/  IADD3 R38, P0, PT, R37, R38, RZ ;  /* 0x0000002625267210 */ /* 0x000fe40007f1e0ff */
[----:B------:R-:W-:Y:S02]  /*a8d0*/  IADD3.X R43, PT, PT, R32, UR31, R43, P3, P4 ;  /* 0x0000001f202b7c10 */ /* 0x000fe40009fe842b */
[----:B------:R-:W-:-:S02]  /*a8e0*/  LOP3.LUT R37, R45, R28, RZ, 0x3c, !PT ;  /* 0x0000001c2d257212 */ /* 0x000fc400078e3cff */
[----:B------:R-:W-:Y:S02]  /*a8f0*/  LOP3.LUT R54, R59, R23, R54, 0x96, !PT ;  /* 0x000000173b367212 */ /* 0x000fe400078e9636 */
[----:B------:R-:W-:Y:S01]  /*a900*/  SHF.R.W.U32 R55, R33, 0x10, R35 ;  /* 0x0000001021377819 */ /* 0x000fe20000001e23 */
[----:B------:R-:W-:Y:S01]  /*a910*/  IMAD.X R27, R37, 0x1, R27, P0 ;  /* 0x00000001251b7824 */ /* 0x000fe200000e061b */
[----:B------:R-:W-:Y:S02]  /*a920*/  LOP3.LUT R23, R43, R25, R56, 0x96, !PT ;  /* 0x000000192b177212 */ /* 0x000fe400078e9638 */
[----:B------:R-:W-:Y:S02]  /*a930*/  SHF.R.W.U32 R57, R35, 0x10, R33 ;  /* 0x0000001023397819 */ /* 0x000fe40000001e21 */
[----:B------:R-:W-:Y:S02]  /*a940*/  IADD3 R52, P0, PT, R55, R52, RZ ;  /* 0x0000003437347210 */ /* 0x000fe40007f1e0ff */
[----:B------:R-:W-:-:S02]  /*a950*/  SHF.R.W.U32 R25, R58, 0x10, R23 ;  /* 0x000000103a197819 */ /* 0x000fc40000001e17 */
[----:B------:R-:W-:Y:S02]  /*a960*/  SHF.R.W.U32 R47, R31, 0x10, R54 ;  /* 0x000000101f2f7819 */ /* 0x000fe40000001e36 */
[----:B------:R-:W-:Y:S01]  /*a970*/  SHF.R.W.U32 R51, R54, 0x10, R31 ;  /* 0x0000001036337819 */ /* 0x000fe20000001e1f */
[----:B------:R-:W-:Y:S01]  /*a980*/  IMAD.X R31, R57, 0x1, R48, P0 ;  /* 0x00000001391f7824 */ /* 0x000fe200000e0630 */
[----:B------:R-:W-:Y:S02]  /*a990*/  SHF.R.W.U32 R23, R23, 0x10, R58 ;  /* 0x0000001017177819 */ /* 0x000fe40000001e3a */
[----:B------:R-:W-:Y:S02]  /*a9a0*/  LOP3.LUT R29, R38, R29, RZ, 0x3c, !PT ;  /* 0x0000001d261d7212 */ /* 0x000fe400078e3cff */
[----:B------:R-:W-:Y:S02]  /*a9b0*/  LOP3.LUT R50, R27, R50, RZ, 0x3c, !PT ;  /* 0x000000321b327212 */ /* 0x000fe400078e3cff */
[----:B------:R-:W-:-:S02]  /*a9c0*/  IADD3 R41, P1, PT, R25, R46, RZ ;  /* 0x0000002e19297210 */ /* 0x000fc40007f3e0ff */
[----:B------:R-:W-:Y:S02]  /*a9d0*/  IADD3 R33, P0, PT, R47, R42, RZ ;  /* 0x0000002a2f217210 */ /* 0x000fe40007f1e0ff */
[----:B------:R-:W-:Y:S01]  /*a9e0*/  SHF.R.W.U32 R37, R29, 0x18, R50 ;  /* 0x000000181d257819 */ /* 0x000fe20000001e32 */
[----:B------:R-:W-:Y:S01]  /*a9f0*/  IMAD.X R60, R23, 0x1, R60, P1 ;  /* 0x00000001173c7824 */ /* 0x000fe200008e063c */
[----:B------:R-:W-:Y:S01]  /*aa00*/  LOP3.LUT R35, R52, R21, RZ, 0x3c, !PT ;  /* 0x0000001534237212 */ /* 0x000fe200078e3cff */
[----:B------:R-:W-:Y:S01]  /*aa10*/  IMAD.X R39, R51, 0x1, R34, P0 ;  /* 0x0000000133277824 */ /* 0x000fe200000e0622 */
[----:B------:R-:W-:Y:S02]  /*aa20*/  LOP3.LUT R44, R31, R44, RZ, 0x3c, !PT ;  /* 0x0000002c1f2c7212 */ /* 0x000fe400078e3cff */
[----:B------:R-:W-:Y:S02]  /*aa30*/  SHF.R.W.U32 R21, R50, 0x18, R29 ;  /* 0x0000001832157819 */ /* 0x000fe40000001e1d */
[----:B------:R-:W-:-:S02]  /*aa40*/  IADD3 R46, P0, PT, R37, R45, RZ ;  /* 0x0000002d252e7210 */ /* 0x000fc40007f1e0ff */
[----:B------:R-:W-:Y:S02]  /*aa50*/  SHF.R.W.U32 R29, R44, 0x1f, R35 ;  /* 0x0000001f2c1d7819 */ /* 0x000fe40000001e23 */
[----:B------:R-:W-:Y:S01]  /*aa60*/  SHF.R.W.U32 R35, R35, 0x1f, R44 ;  /* 0x0000001f23237819 */ /* 0x000fe20000001e2c */
[----:B------:R-:W-:Y:S01]  /*aa70*/  IMAD.X R54, R21, 0x1, R24, P0 ;  /* 0x0000000115367824 */ /* 0x000fe200000e0618 */
[----:B------:R-:W-:Y:S02]  /*aa80*/  LOP3.LUT R36, R41, R36, RZ, 0x3c, !PT ;  /* 0x0000002429247212 */ /* 0x000fe400078e3cff */
[----:B------:R-:W-:Y:S02]  /*aa90*/  LOP3.LUT R32, R60, R32, RZ, 0x3c, !PT ;  /* 0x000000203c207212 */ /* 0x000fe400078e3cff */
[----:B------:R-:W-:Y:S02]  /*aaa0*/  LOP3.LUT R42, R33, R26, RZ, 0x3c, !PT ;  /* 0x0000001a212a7212 */ /* 0x000fe400078e3cff */
[----:B------:R-:W-:-:S02]  /*aab0*/  LOP3.LUT R44, R39, R30, RZ, 0x3c, !PT ;  /* 0x0000001e272c7212 */ /* 0x000fc400078e3cff */
[----:B------:R-:W-:Y:S02]  /*aac0*/  SHF.R.W.U32 R26, R32, 0x1f, R36 ;  /* 0x0000001f201a7819 */ /* 0x000fe40000001e24 */
[----:B------:R-:W-:Y:S02]  /*aad0*/  SHF.R.W.U32 R30, R36, 0x1f, R32 ;  /* 0x0000001f241e7819 */ /* 0x000fe40000001e20 */
[----:B------:R-:W-:Y:S02]  /*aae0*/  SHF.R.W.U32 R36, R44, 0x1f, R42 ;  /* 0x0000001f2c247819 */ /* 0x000fe40000001e2a */
[----:B------:R-:W-:Y:S02]  /*aaf0*/  LOP3.LUT R45, R54, R45, R28, 0x96, !PT ;  /* 0x0000002d362d7212 */ /* 0x000fe400078e961c */
[----:B------:R-:W-:Y:S02]  /*ab00*/  LOP3.LUT R34, R46, R24, R22, 0x96, !PT ;  /* 0x000000182e227212 */ /* 0x000fe400078e9616 */
[----:B------:R-:W-:-:S02]  /*ab10*/  SHF.R.W.U32 R42, R42, 0x1f, R44 ;  /* 0x0000001f2a2a7819 */ /* 0x000fc40000001e2c */
[----:B------:R-:W-:Y:S02]  /*ab20*/  IADD3 R28, P4, PT, R36, R49, RZ ;  /* 0x00000031241c7210 */ /* 0x000fe40007f9e0ff */
[----:B------:R-:W-:Y:S02]  /*ab30*/  IADD3 R22, P2, P3, R46, UR26, R29 ;  /* 0x0000001a2e167c10 */ /* 0x000fe4000fb5e01d */
[----:B------:R-:W-:Y:S02]  /*ab40*/  IADD3 R24, P0, P1, R26, UR32, R61 ;  /* 0x000000201a187c10 */ /* 0x000fe4000f91e03d */
[----:B------:R-:W-:Y:S02]  /*ab50*/  SHF.R.W.U32 R32, R45, 0x10, R34 ;  /* 0x000000102d207819 */ /* 0x000fe40000001e22 */
[----:B------:R-:W-:Y:S01]  /*ab60*/  SHF.R.W.U32 R49, R34, 0x10, R45 ;  /* 0x0000001022317819 */ /* 0x000fe20000001e2d */
[----:B------:R-:W-:Y:S01]  /*ab70*/  IMAD.X R34, R42, 0x1, R43, P4 ;  /* 0x000000012a227824 */ /* 0x000fe200020e062b */
[----:B------:R-:W-:-:S02]  /*ab80*/  IADD3.X R54, PT, PT, R54, UR27, R35, P2, P3 ;  /* 0x0000001b36367c10 */ /* 0x000fc400097e6423 */
[----:B------:R-:W-:Y:S02]  /*ab90*/  IADD3.X R53, PT, PT, R30, UR33, R53, P0, P1 ;  /* 0x000000211e357c10 */ /* 0x000fe400087e2435 */
[----:B------:R-:W-:Y:S02]  /*aba0*/  LOP3.LUT R44, R54, R51, RZ, 0x3c, !PT ;  /* 0x00000033362c7212 */ /* 0x000fe400078e3cff */
[----:B------:R-:W-:Y:S02]  /*abb0*/  LOP3.LUT R46, R53, R32, RZ, 0x3c, !PT ;  /* 0x00000020352e7212 */ /* 0x000fe400078e3cff */
[----:B------:R-:W-:Y:S02]  /*abc0*/  IADD3 R48, P0, PT, R49, R38, RZ ;  /* 0x0000002631307210 */ /* 0x000fe40007f1e0ff */
[----:B------:R-:W-:Y:S02]  /*abd0*/  LOP3.LUT R45, R34, R57, RZ, 0x3c, !PT ;  /* 0x00000039222d7212 */ /* 0x000fe400078e3cff */
[----:B------:R-:W-:-:S02]  /*abe0*/  IADD3 R38, P2, PT, R44, R41, RZ ;  /* 0x000000292c267210 */ /* 0x000fc40007f5e0ff */
[----:B------:R-:W-:Y:S01]  /*abf0*/  IADD3 R33, P1, PT, R46, R33, RZ ;  /* 0x000000212e217210 */ /* 0x000fe20007f3e0ff */
[----:B------:R-:W-:Y:S01]  /*ac00*/  IMAD.X R46, R32, 0x1, R27, P0 ;  /* 0x00000001202e7824 */ /* 0x000fe200000e061b */
[----:B------:R-:W-:Y:S02]  /*ac10*/  IADD3 R45, P3, PT, R45, R48, RZ ;  /* 0x000000302d2d7210 */ /* 0x000fe40007f7e0ff */
[----:B------:R-:W-:Y:S02]  /*ac20*/  LOP3.LUT R43, R28, R55, RZ, 0x3c, !PT ;  /* 0x000000371c2b7212 */ /* 0x000fe400078e3cff */
[----:B------:R-:W-:Y:S02]  /*ac30*/  LOP3.LUT R44, R24, R49, RZ, 0x3c, !PT ;  /* 0x00000031182c7212 */ /* 0x000fe400078e3cff */
[----:B------:R-:W-:Y:S01]  /*ac40*/  LOP3.LUT R37, R48, R37, RZ, 0x3c, !PT ;  /* 0x0000002530257212 */ /* 0x000fe200078e3cff */
[----:B------:R-:W-:Y:S01]  /*ac50*/  IMAD.X R43, R43, 0x1, R46, P3 ;  /* 0x000000012b2b7824 */ /* 0x000fe200018e062e */
[----:B------:R-:W-:Y:S01]  /*ac60*/  LOP3.LUT R41, R22, R47, RZ, 0x3c, !PT ;  /* 0x0000002f16297212 */ /* 0x000fe200078e3cff */
[----:B------:R-:W-:Y:S01]  /*ac70*/  IMAD.X R39, R44, 0x1, R39, P1 ;  /* 0x000000012c277824 */ /* 0x000fe200008e0627 */
[----:B------:R-:W-:-:S02]  /*ac80*/  LOP3.LUT R44, R46, R21, RZ, 0x3c, !PT ;  /* 0x000000152e2c7212 */ /* 0x000fc400078e3cff */
[----:B------:R-:W-:Y:S01]  /*ac90*/  LOP3.LUT R36, R45, R36, RZ, 0x3c, !PT ;  /* 0x000000242d247212 */ /* 0x000fe200078e3cff */
[----:B------:R-:W-:Y:S01]  /*aca0*/  IMAD.X R60, R41, 0x1, R60, P2 ;  /* 0x00000001293c7824 */ /* 0x000fe200010e063c */
[----:B------:R-:W-:Y:S02]  /*acb0*/  LOP3.LUT R61, R43, R42, RZ, 0x3c, !PT ;  /* 0x0000002a2b3d7212 */ /* 0x000fe400078e3cff */
[----:B------:R-:W-:Y:S02]  /*acc0*/  SHF.R.W.U32 R21, R44, 0x1f, R37 ;  /* 0x0000001f2c157819 */ /* 0x000fe40000001e25 */
[----:B------:R-:W-:Y:S02]  /*acd0*/  LOP3.LUT R26, R33, R26, RZ, 0x3c, !PT ;  /* 0x0000001a211a7212 */ /* 0x000fe400078e3cff */
[----:B------:R-:W-:Y:S02]  /*ace0*/  LOP3.LUT R27, R39, R30, RZ, 0x3c, !PT ;  /* 0x0000001e271b7212 */ /* 0x000fe400078e3cff */
[----:B------:R-:W-:-:S02]  /*acf0*/  SHF.R.W.U32 R41, R36, 0x18, R61 ;  /* 0x0000001824297819 */ /* 0x000fc40000001e3d */
[----:B------:R-:W-:Y:S02]  /*ad00*/  SHF.R.W.U32 R30, R37, 0x1f, R44 ;  /* 0x0000001f251e7819 */ /* 0x000fe40000001e2c */
[----:B------:R-:W-:Y:S02]  /*ad10*/  IADD3 R40, P0, P1, R40, UR20, R21 ;  /* 0x0000001428287c10 */ /* 0x000fe4000f91e015 */
[----:B------:R-:W-:Y:S02]  /*ad20*/  SHF.R.W.U32 R37, R26, 0x18, R27 ;  /* 0x000000181a257819 */ /* 0x000fe40000001e1b */
[----:B------:R-:W-:Y:S02]  /*ad30*/  SHF.R.W.U32 R27, R27, 0x18, R26 ;  /* 0x000000181b1b7819 */ /* 0x000fe40000001e1a */
[----:B------:R-:W-:Y:S02]  /*ad40*/  LOP3.LUT R56, R38, R29, RZ, 0x3c, !PT ;  /* 0x0000001d26387212 */ /* 0x000fe400078e3cff */
        /* <DEDUP_REMOVED lines=8> */
[----:B------:R-:W-:Y:S02]  /*add0*/  LOP3.LUT R34, R40, R25, RZ, 0x3c, !PT ;  /* 0x0000001928227212 */ /* 0x000fe400078e3cff */
[----:B------:R-:W-:Y:S02]  /*ade0*/  SHF.R.W.U32 R35, R56, 0x18, R42 ;  /* 0x0000001838237819 */ /* 0x000fe40000001e2a */
[----:B------:R-:W-:Y:S01]  /*adf0*/  LOP3.LUT R55, R46, R28, R55, 0x96, !PT ;  /* 0x0000001c2e377212 */ /* 0x000fe200078e9637 */
[----:B------:R-:W-:Y:S01]  /*ae00*/  IMAD.X R31, R34, 0x1, R31, P4 ;  /* 0x00000001221f7824 */ /* 0x000fe200020e061f */
[----:B------:R-:W-:Y:S02]  /*ae10*/  IADD3 R28, P0, P1, R37, UR12, R24 ;  /* 0x0000000c251c7c10 */ /* 0x000fe4000f91e018 */
[----:B------:R-:W-:Y:S02]  /*ae20*/  SHF.R.W.U32 R56, R42, 0x18, R56 ;  /* 0x000000182a387819 */ /* 0x000fe40000001e38 */
[----:B------:R-:W-:-:S02]  /*ae30*/  IADD3 R42, P2, P3, R35, UR28, R22 ;  /* 0x0000001c232a7c10 */ /* 0x000fc4000fb5e016 */
[----:B------:R-:W-:Y:S02]  /*ae40*/  SHF.R.W.U32 R34, R50, 0x10, R55 ;  /* 0x0000001032227819 */ /* 0x000fe40000001e37 */
[----:B------:R-:W-:Y:S02]  /*ae50*/  LOP3.LUT R32, R28, R53, R32, 0x96, !PT ;  /* 0x000000351c207212 */ /* 0x000fe400078e9620 */
[----:B------:R-:W-:Y:S02]  /*ae60*/  IADD3.X R53, PT, PT, R27, UR13, R53, P0, P1 ;  /* 0x0000000d1b357c10 */ /* 0x000fe400087e2435 */
[----:B------:R-:W-:Y:S02]  /*ae70*/  LOP3.LUT R51, R42, R54, R51, 0x96, !PT ;  /* 0x000000362a337212 */ /* 0x000fe400078e9633 */
[----:B------:R-:W-:Y:S02]  /*ae80*/  IADD3.X R54, PT, PT, R56, UR29, R54, P2, P3 ;  /* 0x0000001d38367c10 */ /* 0x000fe400097e6436 */
[----:B------:R-:W-:-:S02]  /*ae90*/  SHF.R.W.U32 R50, R55, 0x10, R50 ;  /* 0x0000001037327819 */ /* 0x000fc40000001e32 */
[----:B------:R-:W-:Y:S02]  /*aea0*/  IADD3 R48, P0, PT, R34, R45, RZ ;  /* 0x0000002d22307210 */ /* 0x000fe40007f1e0ff */
[----:B------:R-:W-:Y:S02]  /*aeb0*/  LOP3.LUT R49, R53, R24, R49, 0x96, !PT ;  /* 0x0000001835317212 */ /* 0x000fe400078e9631 */
[----:B------:R-:W-:Y:S02]  /*aec0*/  LOP3.LUT R36, R54, R22, R47, 0x96, !PT ;  /* 0x0000001636247212 */ /* 0x000fe400078e962f */
[----:B------:R-:W-:Y:S01]  /*aed0*/  LOP3.LUT R45, R31, R30, RZ, 0x3c, !PT ;  /* 0x0000001e1f2d7212 */ /* 0x000fe200078e3cff */
[----:B------:R-:W-:Y:S01]  /*aee0*/  IMAD.X R30, R50, 0x1, R43, P0 ;  /* 0x00000001321e7824 */ /* 0x000fe200000e062b */
[----:B------:R-:W-:Y:S02]  /*aef0*/  SHF.R.W.U32 R24, R32, 0x10, R49 ;  /* 0x0000001020187819 */ /* 0x000fe40000001e31 */
[----:B------:R-:W-:-:S02]  /*af00*/  SHF.R.W.U32 R22, R49, 0x10, R32 ;  /* 0x0000001031167819 */ /* 0x000fc40000001e20 */
[----:B------:R-:W-:Y:S02]  /*af10*/  LOP3.LUT R32, R52, R21, RZ, 0x3c, !PT ;  /* 0x0000001534207212 */ /* 0x000fe400078e3cff */
[----:B------:R-:W-:Y:S02]  /*af20*/  SHF.R.W.U32 R21, R51, 0x10, R36 ;  /* 0x0000001033157819 */ /* 0x000fe40000001e24 */
[----:B------:R-:W-:Y:S02]  /*af30*/  LOP3.LUT R41, R48, R41, RZ, 0x3c, !PT ;  /* 0x0000002930297212 */ /* 0x000fe400078e3cff */
[----:B------:R-:W-:Y:S02]  /*af40*/  LOP3.LUT R44, R30, R29, RZ, 0x3c, !PT ;  /* 0x0000001d1e2c7212 */ /* 0x000fe400078e3cff */
[----:B------:R-:W-:Y:S02]  /*af50*/  IADD3 R33, P0, PT, R24, R33, RZ ;  /* 0x0000002118217210 */ /* 0x000fe40007f1e0ff */
[----:B------:R-:W-:-:S02]  /*af60*/  SHF.R.W.U32 R49, R36, 0x10, R51 ;  /* 0x0000001024317819 */ /* 0x000fc40000001e33 */
[----:B------:R-:W-:Y:S02]  /*af70*/  IADD3 R38, P1, PT, R21, R38, RZ ;  /* 0x0000002615267210 */ /* 0x000fe40007f3e0ff */
[----:B------:R-:W-:Y:S02]  /*af80*/  SHF.R.W.U32 R36, R44, 0x1f, R41 ;  /* 0x0000001f2c247819 */ /* 0x000fe40000001e29 */
[----:B------:R-:W-:Y:S01]  /*af90*/  SHF.R.W.U32 R29, R41, 0x1f, R44 ;  /* 0x0000001f291d7819 */ /* 0x000fe20000001e2c */
[----:B------:R-:W-:Y:S01]  /*afa0*/  IMAD.X R44, R22, 0x1, R39, P0 ;  /* 0x00000001162c7824 */ /* 0x000fe200000e0627 */
[----:B------:R-:W-:Y:S01]  /*afb0*/  SHF.R.W.U32 R43, R32, 0x18, R45 ;  /* 0x00000018202b7819 */ /* 0x000fe20000001e2d */
[----:B------:R-:W-:Y:S01]  /*afc0*/  IMAD.X R39, R49, 0x1, R60, P1 ;  /* 0x0000000131277824 */ /* 0x000fe200008e063c */
[----:B------:R-:W-:Y:S02]  /*afd0*/  SHF.R.W.U32 R32, R45, 0x18, R32 ;  /* 0x000000182d207819 */ /* 0x000fe40000001e20 */
[----:B------:R-:W-:-:S02]  /*afe0*/  IADD3 R47, P0, P1, R43, R40, R20 ;  /* 0x000000282b2f7210 */ /* 0x000fc4000791e014 */
[----:B------:R-:W-:Y:S02]  /*aff0*/  LOP3.LUT R37, R33, R37, RZ, 0x3c, !PT ;  /* 0x0000002521257212 */ /* 0x000fe400078e3cff */
[----:B------:R-:W-:Y:S02]  /*b000*/  LOP3.LUT R41, R44, R27, RZ, 0x3c, !PT ;  /* 0x0000001b2c297212 */ /* 0x000fe400078e3cff */
[----:B------:R-:W-:Y:S02]  /*b010*/  LOP3.LUT R45, R38, R35, RZ, 0x3c, !PT ;  /* 0x00000023262d7212 */ /* 0x000fe400078e3cff */
[----:B------:R-:W-:Y:S02]  /*b020*/  LOP3.LUT R60, R39, R56, RZ, 0x3c, !PT ;  /* 0x00000038273c7212 */ /* 0x000fe400078e3cff */
[----:B------:R-:W-:Y:S02]  /*b030*/  LOP3.LUT R27, R47, R58, R23, 0x96, !PT ;  /* 0x0000003a2f1b7212 */ /* 0x000fe400078e9617 */
[----:B------:R-:W-:-:S02]  /*b040*/  IADD3.X R58, PT, PT, R32, UR24, R58, P0, P1 ;  /* 0x00000018203a7c10 */ /* 0x000fc400087e243a */
[----:B------:R-:W-:Y:S02]  /*b050*/  SHF.R.W.U32 R35, R41, 0x1f, R37 ;  /* 0x0000001f29237819 */ /* 0x000fe40000001e25 */
[----:B------:R-:W-:Y:S02]  /*b060*/  SHF.R.W.U32 R41, R37, 0x1f, R41 ;  /* 0x0000001f25297819 */ /* 0x000fe40000001e29 */
[----:B------:R-:W-:Y:S02]  /*b070*/  SHF.R.W.U32 R37, R60, 0x1f, R45 ;  /* 0x0000001f3c257819 */ /* 0x000fe40000001e2d */
[----:B------:R-:W-:Y:S02]  /*b080*/  LOP3.LUT R56, R58, R40, R25, 0x96, !PT ;  /* 0x000000283a387212 */ /* 0x000fe400078e9619 */
[----:B------:R-:W-:Y:S02]  /*b090*/  SHF.R.W.U32 R40, R45, 0x1f, R60 ;  /* 0x0000001f2d287819 */ /* 0x000fe40000001e3c */
[----:B------:R-:W-:-:S02]  /*b0a0*/  IADD3 R45, P0, PT, R37, R28, RZ ;  /* 0x0000001c252d7210 */ /* 0x000fc40007f1e0ff */
[----:B------:R-:W-:Y:S02]  /*b0b0*/  IADD3 R23, P1, P2, R47, UR16, R36 ;  /* 0x000000102f177c10 */ /* 0x000fe4000fa3e024 */
[----:B------:R-:W-:Y:S01]  /*b0c0*/  SHF.R.W.U32 R25, R27, 0x10, R56 ;  /* 0x000000101b197819 */ /* 0x000fe20000001e38 */
[----:B------:R-:W-:Y:S01]  /*b0d0*/  IMAD.X R53, R40, 0x1, R53, P0 ;  /* 0x0000000128357824 */ /* 0x000fe200000e0635 */
[----:B------:R-:W-:Y:S02]  /*b0e0*/  IADD3.X R58, PT, PT, R58, UR17, R29, P1, P2 ;  /* 0x000000113a3a7c10 */ /* 0x000fe40008fe441d */
[----:B------:R-:W-:Y:S02]  /*b0f0*/  IADD3 R26, P1, P2, R26, UR22, R35 ;  /* 0x000000161a1a7c10 */ /* 0x000fe4000fa3e023 */
[----:B------:R-:W-:Y:S02]  /*b100*/  SHF.R.W.U32 R28, R56, 0x10, R27 ;  /* 0x00000010381c7819 */ /* 0x000fe40000001e1b */
[----:B------:R-:W-:-:S02]  /*b110*/  LOP3.LUT R56, R58, R49, RZ, 0x3c, !PT ;  /* 0x000000313a387212 */ /* 0x000fc400078e3cff */
[----:B------:R-:W-:Y:S02]  /*b120*/  IADD3 R52, P0, PT, R25, R52, RZ ;  /* 0x0000003419347210 */ /* 0x000fe40007f1e0ff */
[----:B------:R-:W-:Y:S02]  /*b130*/  LOP3.LUT R47, R53, R50, RZ, 0x3c, !PT ;  /* 0x00000032352f7212 */ /* 0x000fe400078e3cff */
[----:B------:R-:W-:Y:S02]  /*b140*/  IADD3.X R27, PT, PT, R46, UR23, R41, P1, P2 ;  /* 0x000000172e1b7c10 */ /* 0x000fe40008fe4429 */
[----:B------:R-:W-:Y:S01]  /*b150*/  IADD3 R33, P2, PT, R56, R33, RZ ;  /* 0x0000002138217210 */ /* 0x000fe20007f5e0ff */
[----:B------:R-:W-:Y:S01]  /*b160*/  IMAD.X R56, R28, 0x1, R31, P0 ;  /* 0x000000011c387824 */ /* 0x000fe200000e061f */
[----:B------:R-:W-:Y:S02]  /*b170*/  IADD3 R46, P1, PT, R47, R52, RZ ;  /* 0x000000342f2e7210 */ /* 0x000fe40007f3e0ff */
[----:B------:R-:W-:-:S02]  /*b180*/  LOP3.LUT R47, R27, R28, RZ, 0x3c, !PT ;  /* 0x0000001c1b2f7212 */ /* 0x000fc400078e3cff */
[----:B------:R-:W-:Y:S02]  /*b190*/  LOP3.LUT R31, R45, R34, RZ, 0x3c, !PT ;  /* 0x000000222d1f7212 */ /* 0x000fe400078e3cff */
[----:B------:R-:W-:Y:S02]  /*b1a0*/  LOP3.LUT R51, R23, R21, RZ, 0x3c, !PT ;  /* 0x0000001517337212 */ /* 0x000fe400078e3cff */
[----:B------:R-:W-:Y:S01]  /*b1b0*/  LOP3.LUT R43, R52, R43, RZ, 0x3c, !PT ;  /* 0x0000002b342b7212 */ /* 0x000fe200078e3cff */
[----:B------:R-:W-:Y:S01]  /*b1c0*/  IMAD.X R31, R31, 0x1, R56, P1 ;  /* 0x000000011f1f7824 */ /* 0x000fe200008e0638 */
[----:B------:R-:W-:Y:S01]  /*b1d0*/  IADD3 R38, P0, PT, R47, R38, RZ ;  /* 0x000000262f267210 */ /* 0x000fe20007f1e0ff */
[----:B------:R-:W-:Y:S01]  /*b1e0*/  IMAD.X R44, R51, 0x1, R44, P2 ;  /* 0x00000001332c7824 */ /* 0x000fe200010e062c */
[----:B------:R-:W-:Y:S02]  /*b1f0*/  LOP3.LUT R52, R26, R25, RZ, 0x3c, !PT ;  /* 0x000000191a347212 */ /* 0x000fe400078e3cff */
[----:B------:R-:W-:-:S02]  /*b200*/  LOP3.LUT R56, R56, R32, RZ, 0x3c, !PT ;  /* 0x0000002038387212 */ /* 0x000fc400078e3cff */
[----:B------:R-:W-:Y:S01]  /*b210*/  LOP3.LUT R51, R46, R37, RZ, 0x3c, !PT ;  /* 0x000000252e337212 */ /* 0x000fe200078e3cff */
[----:B------:R-:W-:Y:S01]  /*b220*/  IMAD.X R32, R52, 0x1, R39, P0 ;  /* 0x0000000134207824 */ /* 0x000fe200000e0627 */
[----:B------:R-:W-:Y:S02]  /*b230*/  LOP3.LUT R52, R31, R40, RZ, 0x3c, !PT ;  /* 0x000000281f347212 */ /* 0x000fe400078e3cff */
[----:B------:R-:W-:Y:S02]  /*b240*/  SHF.R.W.U32 R39, R56, 0x1f, R43 ;  /* 0x0000001f38277819 */ /* 0x000fe40000001e2b */
[----:B------:R-:W-:Y:S02]  /*b250*/  SHF.R.W.U32 R47, R43, 0x1f, R56 ;  /* 0x0000001f2b2f7819 */ /* 0x000fe40000001e38 */
[----:B------:R-:W-:Y:S02]  /*b260*/  LOP3.LUT R40, R33, R36, RZ, 0x3c, !PT ;  /* 0x0000002421287212 */ /* 0x000fe400078e3cff */
[----:B------:R-:W-:-:S02]  /*b270*/  LOP3.LUT R43, R44, R29, RZ, 0x3c, !PT ;  /* 0x0000001d2c2b7212 */ /* 0x000fc400078e3cff */
[----:B------:R-:W-:Y:S02]  /*b280*/  SHF.R.W.U32 R37, R51, 0x18, R52 ;  /* 0x0000001833257819 */ /* 0x000fe40000001e34 */
[----:B------:R-:W-:Y:S02]  /*b290*/  SHF.R.W.U32 R36, R40, 0x18, R43 ;  /* 0x0000001828247819 */ /* 0x000fe40000001e2b */
[----:B------:R-:W-:Y:S02]  /*b2a0*/  SHF.R.W.U32 R40, R43, 0x18, R40 ;  /* 0x000000182b287819 */ /* 0x000fe40000001e28 */
[----:B------:R-:W-:Y:S02]  /*b2b0*/  SHF.R.W.U32 R29, R52, 0x18, R51 ;  /* 0x00000018341d7819 */ /* 0x000fe40000001e33 */
[----:B------:R-:W-:Y:S02]  /*b2c0*/  LOP3.LUT R35, R38, R35, RZ, 0x3c, !PT ;  /* 0x0000002326237212 */ /* 0x000fe400078e3cff */
[----:B------:R-:W-:-:S02]  /*b2d0*/  LOP3.LUT R56, R32, R41, RZ, 0x3c, !PT ;  /* 0x0000002920387212 */ /* 0x000fc400078e3cff */
[----:B------:R-:W-:Y:S02]  /*b2e0*/  IADD3 R43, P2, PT, R39, R42, RZ ;  /* 0x0000002a272b7210 */ /* 0x000fe40007f5e0ff */
[----:B------:R-:W-:Y:S02]  /*b2f0*/  IADD3 R51, P0, P1, R37, UR18, R45 ;  /* 0x0000001225337c10 */ /* 0x000fe4000f91e02d */
[----:B------:R-:W-:Y:S02]  /*b300*/  SHF.R.W.U32 R52, R35, 0x18, R56 ;  /* 0x0000001823347819 */ /* 0x000fe40000001e38 */
[----:B------:R-:W-:Y:S01]  /*b310*/  SHF.R.W.U32 R42, R56, 0x18, R35 ;  /* 0x00000018382a7819 */ /* 0x000fe20000001e23 */
[----:B------:R-:W-:Y:S01]  /*b320*/  IMAD.X R35, R47, 0x1, R54, P2 ;  /* 0x000000012f237824 */ /* 0x000fe200010e0636 */
[----:B------:R-:W-:Y:S02]  /*b330*/  IADD3.X R41, PT, PT, R29, UR19, R53, P0, P1 ;  /* 0x000000131d297c10 */ /* 0x000fe400087e2435 */
[----:B------:R-:W-:-:S02]  /*b340*/  IADD3 R54, P1, P2, R36, UR30, R23 ;  /* 0x0000001e24367c10 */ /* 0x000fc4000fa3e017 */
[----:B------:R-:W-:Y:S02]  /*b350*/  LOP3.LUT R56, R41, R45, R34, 0x96, !PT ;  /* 0x0000002d29387212 */ /* 0x000fe400078e9622 */
[----:B------:R-:W-:Y:S02]  /*b360*/  LOP3.LUT R55, R35, R22, RZ, 0x3c, !PT ;  /* 0x0000001623377212 */ /* 0x000fe400078e3cff */
[----:B------:R-:W-:Y:S02]  /*b370*/  IADD3 R45, P3, PT, R52, R26, RZ ;  /* 0x0000001a342d7210 */ /* 0x000fe40007f7e0ff */
[----:B------:R-:W-:Y:S02]  /*b380*/  LOP3.LUT R49, R54, R58, R49, 0x96, !PT ;  /* 0x0000003a36317212 */ /* 0x000fe400078e9631 */
[----:B------:R-:W-:Y:S02]  /*b390*/  IADD3.X R58, PT, PT, R40, UR31, R58, P1, P2 ;  /* 0x0000001f283a7c10 */ /* 0x000fe40008fe443a */
[----:B------:R-:W-:Y:S01]  /*b3a0*/  LOP3.LUT R53, R51, R53, R50, 0x96, !PT ;  /* 0x0000003533357212 */ /* 0x000fe200078e9632 */
[----:B------:R-:W-:Y:S01]  /*b3b0*/  IMAD.X R50, R42, 0x1, R27, P3 ;  /* 0x000000012a327824 */ /* 0x000fe200018e061b */
[----:B------:R-:W-:-:S02]  /*b3c0*/  IADD3 R48, P0, PT, R55, R48, RZ ;  /* 0x0000003037307210 */ /* 0x000fc40007f1e0ff */
[----:B------:R-:W-:Y:S02]  /*b3d0*/  LOP3.LUT R55, R43, R24, RZ, 0x3c, !PT ;  /* 0x000000182b377212 */ /* 0x000fe400078e3cff */
[----:B------:R-:W-:Y:S02]  /*b3e0*/  LOP3.LUT R60, R58, R23, R21, 0x96, !PT ;  /* 0x000000173a3c7212 */ /* 0x000fe400078e9615 */
[----:B------:R-:W-:Y:S01]  /*b3f0*/  SHF.R.W.U32 R23, R53, 0x10, R56 ;  /* 0x0000001035177819 */ /* 0x000fe20000001e38 */
[----:B------:R-:W-:Y:S01]  /*b400*/  IMAD.X R30, R55, 0x1, R30, P0 ;  /* 0x00000001371e7824 */ /* 0x000fe200000e061e */
        /* <DEDUP_REMOVED lines=10> */
[----:B------:R-:W-:Y:S02]  /*b4b0*/  LOP3.LUT R56, R30, R47, RZ, 0x3c, !PT ;  /* 0x0000002f1e387212 */ /* 0x000fe400078e3cff */
[----:B------:R-:W-:Y:S02]  /*b4c0*/  LOP3.LUT R38, R46, R37, RZ, 0x3c, !PT ;  /* 0x000000252e267212 */ /* 0x000fe400078e3cff */
[----:B------:R-:W-:Y:S02]  /*b4d0*/  LOP3.LUT R47, R34, R29, RZ, 0x3c, !PT ;  /* 0x0000001d222f7212 */ /* 0x000fe400078e3cff */
[----:B------:R-:W-:Y:S01]  /*b4e0*/  SHF.R.W.U32 R21, R60, 0x10, R49 ;  /* 0x000000103c157819 */ /* 0x000fe20000001e31 */
[----:B------:R-:W-:Y:S01]  /*b4f0*/  IMAD.X R49, R27, 0x1, R32, P1 ;  /* 0x000000011b317824 */ /* 0x000fe200008e0620 */
[----:B------:R-:W-:Y:S02]  /*b500*/  IADD3 R33, P0, PT, R28, R33, RZ ;  /* 0x000000211c217210 */ /* 0x000fe40007f1e0ff */
[----:B------:R-:W-:-:S02]  /*b510*/  SHF.R.W.U32 R37, R39, 0x18, R56 ;  /* 0x0000001827257819 */ /* 0x000fc40000001e38 */
[----:B------:R-:W-:Y:S02]  /*b520*/  SHF.R.W.U32 R32, R47, 0x1f, R38 ;  /* 0x0000001f2f207819 */ /* 0x000fe40000001e26 */
[----:B------:R-:W-:Y:S01]  /*b530*/  SHF.R.W.U32 R38, R38, 0x1f, R47 ;  /* 0x0000001f26267819 */ /* 0x000fe20000001e2f */
[----:B------:R-:W-:Y:S01]  /*b540*/  IMAD.X R47, R21, 0x1, R44, P0 ;  /* 0x00000001152f7824 */ /* 0x000fe200000e062c */
[----:B------:R-:W-:Y:S02]  /*b550*/  SHF.R.W.U32 R29, R56, 0x18, R39 ;  /* 0x00000018381d7819 */ /* 0x000fe40000001e27 */
[----:B------:R-:W-:Y:S02]  /*b560*/  IADD3 R57, P0, PT, R37, R43, RZ ;  /* 0x0000002b25397210 */ /* 0x000fe40007f1e0ff */
[----:B------:R-:W-:Y:S02]  /*b570*/  LOP3.LUT R53, R33, R36, RZ, 0x3c, !PT ;  /* 0x0000002421357212 */ /* 0x000fe400078e3cff */
[----:B------:R-:W-:Y:S01]  /*b580*/  LOP3.LUT R40, R47, R40, RZ, 0x3c, !PT ;  /* 0x000000282f287212 */ /* 0x000fe200078e3cff */
[----:B------:R-:W-:Y:S01]  /*b590*/  IMAD.X R59, R29, 0x1, R35, P0 ;  /* 0x000000011d3b7824 */ /* 0x000fe200000e0623 */
[----:B------:R-:W-:-:S02]  /*b5a0*/  LOP3.LUT R52, R31, R52, RZ, 0x3c, !PT ;  /* 0x000000341f347212 */ /* 0x000fc400078e3cff */
[----:B------:R-:W-:Y:S02]  /*b5b0*/  LOP3.LUT R39, R49, R42, RZ, 0x3c, !PT ;  /* 0x0000002a31277212 */ /* 0x000fe400078e3cff */
[----:B------:R-:W-:Y:S02]  /*b5c0*/  SHF.R.W.U32 R44, R40, 0x1f, R53 ;  /* 0x0000001f282c7819 */ /* 0x000fe40000001e35 */
[----:B------:R-:W-:Y:S02]  /*b5d0*/  SHF.R.W.U32 R36, R39, 0x1f, R52 ;  /* 0x0000001f27247819 */ /* 0x000fe40000001e34 */
[----:B------:R-:W-:Y:S02]  /*b5e0*/  LOP3.LUT R55, R57, R35, R22, 0x96, !PT ;  /* 0x0000002339377212 */ /* 0x000fe400078e9616 */
[----:B------:R-:W-:Y:S02]  /*b5f0*/  LOP3.LUT R56, R59, R43, R24, 0x96, !PT ;  /* 0x0000002b3b387212 */ /* 0x000fe400078e9618 */
[----:B------:R-:W-:-:S02]  /*b600*/  SHF.R.W.U32 R42, R52, 0x1f, R39 ;  /* 0x0000001f342a7819 */ /* 0x000fc40000001e27 */
[----:B------:R-:W-:Y:S02]  /*b610*/  IADD3 R35, P2, P3, R57, UR16, R32 ;  /* 0x0000001039237c10 */ /* 0x000fe4000fb5e020 */
[----:B------:R-:W-:Y:S02]  /*b620*/  SHF.R.W.U32 R39, R53, 0x1f, R40 ;  /* 0x0000001f35277819 */ /* 0x000fe40000001e28 */
[----:B------:R-:W-:Y:S02]  /*b630*/  IADD3 R24, P4, P5, R45, UR30, R44 ;  /* 0x0000001e2d187c10 */ /* 0x000fe4000fd9e02c */
[----:B------:R-:W-:Y:S02]  /*b640*/  IADD3 R22, P0, P1, R36, UR20, R51 ;  /* 0x0000001424167c10 */ /* 0x000fe4000f91e033 */
[----:B------:R-:W-:Y:S02]  /*b650*/  SHF.R.W.U32 R57, R56, 0x10, R55 ;  /* 0x0000001038397819 */ /* 0x000fe40000001e37 */
[----:B------:R-:W-:-:S02]  /*b660*/  IADD3.X R40, PT, PT, R59, UR17, R38, P2, P3 ;  /* 0x000000113b287c10 */ /* 0x000fc400097e6426 */
[----:B------:R-:W-:Y:S02]  /*b670*/  SHF.R.W.U32 R55, R55, 0x10, R56 ;  /* 0x0000001037377819 */ /* 0x000fe40000001e38 */
[----:B------:R-:W-:Y:S02]  /*b680*/  IADD3.X R59, PT, PT, R50, UR31, R39, P4, P5 ;  /* 0x0000001f323b7c10 */ /* 0x000fe4000a7ea427 */
[----:B------:R-:W-:Y:S02]  /*b690*/  IADD3.X R52, PT, PT, R42, UR21, R41, P0, P1 ;  /* 0x000000152a347c10 */ /* 0x000fe400087e2429 */
[----:B------:R-:W-:Y:S02]  /*b6a0*/  IADD3 R48, P0, PT, R55, R48, RZ ;  /* 0x0000003037307210 */ /* 0x000fe40007f1e0ff */
[----:B------:R-:W-:Y:S02]  /*b6b0*/  LOP3.LUT R41, R59, R26, RZ, 0x3c, !PT ;  /* 0x0000001a3b297212 */ /* 0x000fe400078e3cff */
[----:B------:R-:W-:-:S02]  /*b6c0*/  LOP3.LUT R50, R40, R21, RZ, 0x3c, !PT ;  /* 0x0000001528327212 */ /* 0x000fc400078e3cff */
[----:B------:R-:W-:Y:S02]  /*b6d0*/  LOP3.LUT R51, R48, R37, RZ, 0x3c, !PT ;  /* 0x0000002530337212 */ /* 0x000fe400078e3cff */
[----:B------:R-:W-:Y:S01]  /*b6e0*/  IADD3 R37, P3, PT, R41, R48, RZ ;  /* 0x0000003029257210 */ /* 0x000fe20007f7e0ff */
[----:B------:R-:W-:Y:S01]  /*b6f0*/  IMAD.X R41, R57, 0x1, R30, P0 ;  /* 0x0000000139297824 */ /* 0x000fe200000e061e */
[----:B------:R-:W-:Y:S02]  /*b700*/  IADD3 R31, P2, PT, R50, R31, RZ ;  /* 0x0000001f321f7210 */ /* 0x000fe40007f5e0ff */
[----:B------:R-:W-:Y:S02]  /*b710*/  LOP3.LUT R48, R35, R28, RZ, 0x3c, !PT ;  /* 0x0000001c23307212 */ /* 0x000fe400078e3cff */
[----:B------:R-:W-:Y:S02]  /*b720*/  LOP3.LUT R43, R31, R32, RZ, 0x3c, !PT ;  /* 0x000000201f2b7212 */ /* 0x000fe400078e3cff */
[----:B------:R-:W-:Y:S01]  /*b730*/  LOP3.LUT R56, R52, R57, RZ, 0x3c, !PT ;  /* 0x0000003934387212 */ /* 0x000fe200078e3cff */
[----:B------:R-:W-:Y:S01]  /*b740*/  IMAD.X R49, R48, 0x1, R49, P2 ;  /* 0x0000000130317824 */ /* 0x000fe200010e0631 */
[----:B------:R-:W-:-:S02]  /*b750*/  LOP3.LUT R32, R37, R44, RZ, 0x3c, !PT ;  /* 0x0000002c25207212 */ /* 0x000fc400078e3cff */
[----:B------:R-:W-:Y:S02]  /*b760*/  LOP3.LUT R30, R24, R23, RZ, 0x3c, !PT ;  /* 0x00000017181e7212 */ /* 0x000fe400078e3cff */
[----:B------:R-:W-:Y:S02]  /*b770*/  LOP3.LUT R44, R49, R38, RZ, 0x3c, !PT ;  /* 0x00000026312c7212 */ /* 0x000fe400078e3cff */
[----:B------:R-:W-:Y:S01]  /*b780*/  IADD3 R33, P1, PT, R56, R33, RZ ;  /* 0x0000002138217210 */ /* 0x000fe20007f3e0ff */
[----:B------:R-:W-:Y:S01]  /*b790*/  IMAD.X R30, R30, 0x1, R41, P3 ;  /* 0x000000011e1e7824 */ /* 0x000fe200018e0629 */
[----:B------:R-:W-:Y:S02]  /*b7a0*/  LOP3.LUT R50, R22, R55, RZ, 0x3c, !PT ;  /* 0x0000003716327212 */ /* 0x000fe400078e3cff */
[----:B------:R-:W-:Y:S02]  /*b7b0*/  LOP3.LUT R48, R41, R29, RZ, 0x3c, !PT ;  /* 0x0000001d29307212 */ /* 0x000fe400078e3cff */
[----:B------:R-:W-:Y:S01]  /*b7c0*/  SHF.R.W.U32 R38, R43, 0x18, R44 ;  /* 0x000000182b267819 */ /* 0x000fe20000001e2c */
[----:B------:R-:W-:Y:S01]  /*b7d0*/  IMAD.X R47, R50, 0x1, R47, P1 ;  /* 0x00000001322f7824 */ /* 0x000fe200008e062f */
[----:B------:R-:W-:-:S02]  /*b7e0*/  SHF.R.W.U32 R53, R48, 0x1f, R51 ;  /* 0x0000001f30357819 */ /* 0x000fc40000001e33 */
[----:B------:R-:W-:Y:S02]  /*b7f0*/  LOP3.LUT R45, R33, R36, RZ, 0x3c, !PT ;  /* 0x00000024212d7212 */ /* 0x000fe400078e3cff */
[----:B------:R-:W-:Y:S02]  /*b800*/  SHF.R.W.U32 R43, R44, 0x18, R43 ;  /* 0x000000182c2b7819 */ /* 0x000fe40000001e2b */
[----:B------:R-:W-:Y:S02]  /*b810*/  IADD3 R36, P0, PT, R38, R35, RZ ;  /* 0x0000002326247210 */ /* 0x000fe40007f1e0ff */
[----:B------:R-:W-:Y:S02]  /*b820*/  LOP3.LUT R39, R30, R39, RZ, 0x3c, !PT ;  /* 0x000000271e277212 */ /* 0x000fe400078e3cff */
[----:B------:R-:W-:Y:S01]  /*b830*/  SHF.R.W.U32 R51, R51, 0x1f, R48 ;  /* 0x0000001f33337819 */ /* 0x000fe20000001e30 */
[----:B------:R-:W-:Y:S01]  /*b840*/  IMAD.X R41, R43, 0x1, R40, P0 ;  /* 0x000000012b297824 */ /* 0x000fe200000e0628 */
[----:B------:R-:W-:-:S02]  /*b850*/  IADD3 R54, P1, P2, R54, UR12, R53 ;  /* 0x0000000c36367c10 */ /* 0x000fc4000fa3e035 */
[----:B------:R-:W-:Y:S02]  /*b860*/  LOP3.LUT R42, R47, R42, RZ, 0x3c, !PT ;  /* 0x0000002a2f2a7212 */ /* 0x000fe400078e3cff */
[----:B------:R-:W-:Y:S02]  /*b870*/  SHF.R.W.U32 R29, R32, 0x18, R39 ;  /* 0x00000018201d7819 */ /* 0x000fe40000001e27 */
[----:B------:R-:W-:Y:S02]  /*b880*/  IADD3.X R58, PT, PT, R58, UR13, R51, P1, P2 ;  /* 0x0000000d3a3a7c10 */ /* 0x000fe40008fe4433 */
[----:B------:R-:W-:Y:S02]  /*b890*/  SHF.R.W.U32 R32, R39, 0x18, R32 ;  /* 0x0000001827207819 */ /* 0x000fe40000001e20 */
[----:B------:R-:W-:Y:S02]  /*b8a0*/  SHF.R.W.U32 R39, R45, 0x18, R42 ;  /* 0x000000182d277819 */ /* 0x000fe40000001e2a */
[----:B------:R-:W-:-:S02]  /*b8b0*/  LOP3.LUT R40, R36, R40, R21, 0x96, !PT ;  /* 0x0000002824287212 */ /* 0x000fc400078e9615 */
[----:B------:R-:W-:Y:S02]  /*b8c0*/  LOP3.LUT R61, R41, R35, R28, 0x96, !PT ;  /* 0x00000023293d7212 */ /* 0x000fe400078e961c */
[----:B------:R-:W-:Y:S02]  /*b8d0*/  IADD3 R21, P2, P3, R29, UR22, R24 ;  /* 0x000000161d157c10 */ /* 0x000fe4000fb5e018 */
[----:B------:R-:W-:Y:S02]  /*b8e0*/  LOP3.LUT R28, R58, R27, RZ, 0x3c, !PT ;  /* 0x0000001b3a1c7212 */ /* 0x000fe400078e3cff */
[----:B------:R-:W-:Y:S02]  /*b8f0*/  SHF.R.W.U32 R45, R42, 0x18, R45 ;  /* 0x000000182a2d7819 */ /* 0x000fe40000001e2d */
[----:B------:R-:W-:Y:S02]  /*b900*/  IADD3 R35, P0, PT, R39, R22, RZ ;  /* 0x0000001627237210 */ /* 0x000fe40007f1e0ff */
[----:B------:R-:W-:-:S02]  /*b910*/  LOP3.LUT R42, R21, R59, R26, 0x96, !PT ;  /* 0x0000003b152a7212 */ /* 0x000fc400078e961a */
[----:B------:R-:W-:Y:S02]  /*b920*/  IADD3.X R50, PT, PT, R32, UR23, R59, P2, P3 ;  /* 0x0000001720327c10 */ /* 0x000fe400097e643b */
[----:B------:R-:W-:Y:S02]  /*b930*/  IADD3 R46, P1, PT, R28, R46, RZ ;  /* 0x0000002e1c2e7210 */ /* 0x000fe40007f3e0ff */
[----:B------:R-:W-:Y:S02]  /*b940*/  LOP3.LUT R59, R54, R25, RZ, 0x3c, !PT ;  /* 0x00000019363b7212 */ /* 0x000fe400078e3cff */
[----:B------:R-:W-:Y:S01]  /*b950*/  LOP3.LUT R57, R35, R52, R57, 0x96, !PT ;  /* 0x0000003423397212 */ /* 0x000fe200078e9639 */
[----:B------:R-:W-:Y:S01]  /*b960*/  IMAD.X R52, R45, 0x1, R52, P0 ;  /* 0x000000012d347824 */ /* 0x000fe200000e0634 */
[----:B------:R-:W-:Y:S01]  /*b970*/  SHF.R.W.U32 R26, R40, 0x10, R61 ;  /* 0x00000010281a7819 */ /* 0x000fe20000001e3d */
[----:B------:R-:W-:Y:S01]  /*b980*/  IMAD.X R34, R59, 0x1, R34, P1 ;  /* 0x000000013b227824 */ /* 0x000fe200008e0622 */
[----:B------:R-:W-:-:S02]  /*b990*/  LOP3.LUT R23, R50, R24, R23, 0x96, !PT ;  /* 0x0000001832177212 */ /* 0x000fc400078e9617 */
[----:B------:R-:W-:Y:S02]  /*b9a0*/  SHF.R.W.U32 R56, R61, 0x10, R40 ;  /* 0x000000103d387819 */ /* 0x000fe40000001e28 */
[----:B------:R-:W-:Y:S02]  /*b9b0*/  IADD3 R31, P0, PT, R26, R31, RZ ;  /* 0x0000001f1a1f7210 */ /* 0x000fe40007f1e0ff */
[----:B------:R-:W-:Y:S02]  /*b9c0*/  LOP3.LUT R22, R52, R22, R55, 0x96, !PT ;  /* 0x0000001634167212 */ /* 0x000fe400078e9637 */
[----:B------:R-:W-:Y:S01]  /*b9d0*/  SHF.R.W.U32 R28, R42, 0x10, R23 ;  /* 0x000000102a1c7819 */ /* 0x000fe20000001e17 */
[----:B------:R-:W-:Y:S01]  /*b9e0*/  IMAD.X R40, R56, 0x1, R49, P0 ;  /* 0x0000000138287824 */ /* 0x000fe200000e0631 */
[----:B------:R-:W-:Y:S02]  /*b9f0*/  SHF.R.W.U32 R23, R23, 0x10, R42 ;  /* 0x0000001017177819 */ /* 0x000fe40000001e2a */
[----:B------:R-:W-:-:S02]  /*ba00*/  LOP3.LUT R53, R46, R53, RZ, 0x3c, !PT ;  /* 0x000000352e357212 */ /* 0x000fc400078e3cff */
[----:B------:R-:W-:Y:S02]  /*ba10*/  LOP3.LUT R42, R34, R51, RZ, 0x3c, !PT ;  /* 0x00000033222a7212 */ /* 0x000fe400078e3cff */
[----:B------:R-:W-:Y:S02]  /*ba20*/  SHF.R.W.U32 R24, R57, 0x10, R22 ;  /* 0x0000001039187819 */ /* 0x000fe40000001e16 */
[----:B------:R-:W-:Y:S02]  /*ba30*/  LOP3.LUT R49, R31, R38, RZ, 0x3c, !PT ;  /* 0x000000261f317212 */ /* 0x000fe400078e3cff */
[----:B------:R-:W-:Y:S02]  /*ba40*/  SHF.R.W.U32 R48, R53, 0x18, R42 ;  /* 0x0000001835307819 */ /* 0x000fe40000001e2a */
[----:B------:R-:W-:Y:S02]  /*ba50*/  SHF.R.W.U32 R38, R42, 0x18, R53 ;  /* 0x000000182a267819 */ /* 0x000fe40000001e35 */
[----:B------:R-:W-:-:S02]  /*ba60*/  IADD3 R42, P1, PT, R28, R37, RZ ;  /* 0x000000251c2a7210 */ /* 0x000fc40007f3e0ff */
[----:B------:R-:W-:Y:S02]  /*ba70*/  SHF.R.W.U32 R22, R22, 0x10, R57 ;  /* 0x0000001016167819 */ /* 0x000fe40000001e39 */
[----:B------:R-:W-:Y:S02]  /*ba80*/  IADD3 R44, P0, PT, R24, R33, RZ ;  /* 0x00000021182c7210 */ /* 0x000fe40007f1e0ff */
[----:B------:R-:W-:Y:S01]  /*ba90*/  LOP3.LUT R60, R40, R43, RZ, 0x3c, !PT ;  /* 0x0000002b283c7212 */ /* 0x000fe200078e3cff */
[----:B------:R-:W-:Y:S02]  /*baa0*/  IMAD.X R43, R23, 0x1, R30, P1 ;  /* 0x00000001172b7824 */ /* 0x000fe400008e061e */
[----:B------:R-:W-:Y:S01]  /*bab0*/  IMAD.X R30, R22, 0x1, R47, P0 ;  /* 0x00000001161e7824 */ /* 0x000fe200000e062f */
[----:B------:R-:W-:Y:S02]  /*bac0*/  SHF.R.W.U32 R33, R60, 0x1f, R49 ;  /* 0x0000001f3c217819 */ /* 0x000fe40000001e31 */
[----:B------:R-:W-:-:S02]  /*bad0*/  SHF.R.W.U32 R37, R49, 0x1f, R60 ;  /* 0x0000001f31257819 */ /* 0x000fc40000001e3c */
[----:B------:R-:W-:Y:S02]  /*bae0*/  IADD3 R60, P0, PT, R48, R54, RZ ;  /* 0x00000036303c7210 */ /* 0x000fe40007f1e0ff */
[----:B------:R-:W-:Y:S02]  /*baf0*/  LOP3.LUT R47, R42, R29, RZ, 0x3c, !PT ;  /* 0x0000001d2a2f7212 */ /* 0x000fe400078e3cff */
[----:B------:R-:W-:Y:S02]  /*bb00*/  LOP3.LUT R49, R44, R39, RZ, 0x3c, !PT ;  /* 0x000000272c317212 */ /* 0x000fe400078e3cff */
[----:B------:R-:W-:Y:S02]  /*bb10*/  LOP3.LUT R45, R30, R45, RZ, 0x3c, !PT ;  /* 0x0000002d1e2d7212 */ /* 0x000fe400078e3cff */
[----:B------:R-:W-:Y:S01]  /*bb20*/  LOP3.LUT R29, R60, R58, R27, 0x96, !PT ;  /* 0x0000003a3c1d7212 */ /* 0x000fe200078e961b */
[----:B------:R-:W-:Y:S01]  /*bb30*/  IMAD.X R58, R38, 0x1, R58, P0 ;  /* 0x00000001263a7824 */ /* 0x000fe200000e063a */
[----:B------:R-:W-:-:S02]  /*bb40*/  LOP3.LUT R39, R43, R32, RZ, 0x3c, !PT ;  /* 0x000000202b277212 */ /* 0x000fc400078e3cff */
[----:B------:R-:W-:Y:S02]  /*bb50*/  SHF.R.W.U32 R32, R45, 0x1f, R49 ;  /* 0x0000001f2d207819 */ /* 0x000fe40000001e31 */
[----:B------:R-:W-:Y:S02]  /*bb60*/  SHF.R.W.U32 R49, R49, 0x1f, R45 ;  /* 0x0000001f31317819 */ /* 0x000fe40000001e2d */
[----:B------:R-:W-:Y:S02]  /*bb70*/  LOP3.LUT R45, R58, R54, R25, 0x96, !PT ;  /* 0x000000363a2d7212 */ /* 0x000fe400078e9619 */
[----:B------:R-:W-:Y:S02]  /*bb80*/  IADD3 R35, P0, P1, R20, R35, R33 ;  /* 0x0000002314237210 */ /* 0x000fe4000791e021 */
[----:B------:R-:W-:Y:S02]  /*bb90*/  SHF.R.W.U32 R27, R39, 0x1f, R47 ;  /* 0x0000001f271b7819 */ /* 0x000fe40000001e2f */
[----:B------:R-:W-:-:S02]  /*bba0*/  SHF.R.W.U32 R25, R29, 0x10, R45 ;  /* 0x000000101d197819 */ /* 0x000fc40000001e2d */
[----:B------:R-:W-:Y:S02]  /*bbb0*/  IADD3 R54, P3, P4, R21, UR18, R32 ;  /* 0x0000001215367c10 */ /* 0x000fe4000fc7e020 */
[----:B------:R-:W-:Y:S02]  /*bbc0*/  SHF.R.W.U32 R29, R45, 0x10, R29 ;  /* 0x000000102d1d7819 */ /* 0x000fe40000001e1d */
[----:B------:R-:W-:Y:S02]  /*bbd0*/  IADD3.X R45, PT, PT, R52, UR24, R37, P0, P1 ;  /* 0x00000018342d7c10 */ /* 0x000fe400087e2425 */
[----:B------:R-:W-:Y:S02]  /*bbe0*/  SHF.R.W.U32 R39, R47, 0x1f, R39 ;  /* 0x0000001f2f277819 */ /* 0x000fe40000001e27 */
[----:B------:R-:W-:Y:S02]  /*bbf0*/  IADD3 R21, P2, PT, R27, R60, RZ ;  /* 0x0000003c1b157210 */ /* 0x000fe40007f5e0ff */
[----:B------:R-:W-:-:S02]  /*bc00*/  IADD3.X R47, PT, PT, R50, UR19, R49, P3, P4 ;  /* 0x00000013322f7c10 */ /* 0x000fc40009fe8431 */
[----:B------:R-:W-:Y:S01]  /*bc10*/  IADD3 R53, P0, PT, R25, R46, RZ ;  /* 0x0000002e19357210 */ /* 0x000fe20007f1e0ff */
[----:B------:R-:W-:Y:S01]  /*bc20*/  IMAD.X R57, R39, 0x1, R58, P2 ;  /* 0x0000000127397824 */ /* 0x000fe200010e063a */
[----:B------:R-:W-:Y:S02]  /*bc30*/  LOP3.LUT R52, R45, R23, RZ, 0x3c, !PT ;  /* 0x000000172d347212 */ /* 0x000fe400078e3cff */
[----:B------:R-:W-:Y:S01]  /*bc40*/  LOP3.LUT R46, R47, R29, RZ, 0x3c, !PT ;  /* 0x0000001d2f2e7212 */ /* 0x000fe200078e3cff */
[----:B------:R-:W-:Y:S01]  /*bc50*/  IMAD.X R59, R29, 0x1, R34, P0 ;  /* 0x000000011d3b7824 */ /* 0x000fe200000e0622 */
[----:B------:R-:W-:Y:S02]  /*bc60*/  LOP3.LUT R50, R53, R48, RZ, 0x3c, !PT ;  /* 0x0000003035327212 */ /* 0x000fe400078e3cff */
[----:B------:R-:W-:Y:S02]  /*bc70*/  IADD3 R52, P1, PT, R52, R53, RZ ;  /* 0x0000003534347210 */ /* 0x000fe40007f3e0ff */
[----:B------:R-:W-:-:S02]  /*bc80*/  LOP3.LUT R48, R35, R28, RZ, 0x3c, !PT ;  /* 0x0000001c23307212 */ /* 0x000fc400078e3cff */
[----:B------:R-:W-:Y:S02]  /*bc90*/  IADD3 R31, P3, PT, R46, R31, RZ ;  /* 0x0000001f2e1f7210 */ /* 0x000fe40007f7e0ff */
[----:B------:R-:W-:Y:S01]  /*bca0*/  LOP3.LUT R53, R54, R25, RZ, 0x3c, !PT ;  /* 0x0000001936357212 */ /* 0x000fe200078e3cff */
[----:B------:R-:W-:Y:S01]  /*bcb0*/  IMAD.X R48, R48, 0x1, R59, P1 ;  /* 0x0000000130307824 */ /* 0x000fe200008e063b */
[----:B------:R-:W-:Y:S02]  /*bcc0*/  LOP3.LUT R51, R57, R56, RZ, 0x3c, !PT ;  /* 0x0000003839337212 */ /* 0x000fe400078e3cff */
[----:B------:R-:W-:Y:S01]  /*bcd0*/  LOP3.LUT R55, R21, R26, RZ, 0x3c, !PT ;  /* 0x0000001a15377212 */ /* 0x000fe200078e3cff */
[----:B------:R-:W-:Y:S01]  /*bce0*/  IMAD.X R40, R53, 0x1, R40, P3 ;  /* 0x0000000135287824 */ /* 0x000fe200018e0628 */
[----:B------:R-:W-:Y:S02]  /*bcf0*/  IADD3 R44, P2, PT, R51, R44, RZ ;  /* 0x0000002c332c7210 */ /* 0x000fe40007f5e0ff */
[----:B------:R-:W-:-:S02]  /*bd00*/  LOP3.LUT R51, R59, R38, RZ, 0x3c, !PT ;  /* 0x000000263b337212 */ /* 0x000fc400078e3cff */
[----:B------:R-:W-:Y:S01]  /*bd10*/  LOP3.LUT R38, R52, R33, RZ, 0x3c, !PT ;  /* 0x0000002134267212 */ /* 0x000fe200078e3cff */
[----:B------:R-:W-:Y:S01]  /*bd20*/  IMAD.X R30, R55, 0x1, R30, P2 ;  /* 0x00000001371e7824 */ /* 0x000fe200010e061e */
[----:B------:R-:W-:Y:S02]  /*bd30*/  LOP3.LUT R53, R48, R37, RZ, 0x3c, !PT ;  /* 0x0000002530357212 */ /* 0x000fe400078e3cff */
[----:B------:R-:W-:Y:S02]  /*bd40*/  LOP3.LUT R32, R31, R32, RZ, 0x3c, !PT ;  /* 0x000000201f207212 */ /* 0x000fe400078e3cff */
[----:B------:R-:W-:Y:S02]  /*bd50*/  LOP3.LUT R49, R40, R49, RZ, 0x3c, !PT ;  /* 0x0000003128317212 */ /* 0x000fe400078e3cff */
[----:B------:R-:W-:Y:S02]  /*bd60*/  SHF.R.W.U32 R46, R38, 0x18, R53 ;  /* 0x00000018262e7819 */ /* 0x000fe40000001e35 */
[----:B------:R-:W-:-:S02]  /*bd70*/  SHF.R.W.U32 R33, R51, 0x1f, R50 ;  /* 0x0000001f33217819 */ /* 0x000fc40000001e32 */
[----:B------:R-:W-:Y:S02]  /*bd80*/  SHF.R.W.U32 R37, R32, 0x18, R49 ;  /* 0x0000001820257819 */ /* 0x000fe40000001e31 */
[----:B------:R-:W-:Y:S02]  /*bd90*/  SHF.R.W.U32 R34, R49, 0x18, R32 ;  /* 0x0000001831227819 */ /* 0x000fe40000001e20 */
[----:B------:R-:W-:Y:S02]  /*bda0*/  LOP3.LUT R27, R44, R27, RZ, 0x3c, !PT ;  /* 0x0000001b2c1b7212 */ /* 0x000fe400078e3cff */
[----:B------:R-:W-:Y:S02]  /*bdb0*/  LOP3.LUT R58, R30, R39, RZ, 0x3c, !PT ;  /* 0x000000271e3a7212 */ /* 0x000fe400078e3cff */
[----:B------:R-:W-:Y:S02]  /*bdc0*/  SHF.R.W.U32 R38, R53, 0x18, R38 ;  /* 0x0000001835267819 */ /* 0x000fe40000001e26 */
[----:B------:R-:W-:-:S02]  /*bdd0*/  IADD3 R32, P0, PT, R46, R35, RZ ;  /* 0x000000232e207210 */ /* 0x000fc40007f1e0ff */
[----:B------:R-:W-:Y:S02]  /*bde0*/  SHF.R.W.U32 R50, R50, 0x1f, R51 ;  /* 0x0000001f32327819 */ /* 0x000fe40000001e33 */
[----:B------:R-:W-:Y:S02]  /*bdf0*/  IADD3 R39, P1, P2, R36, UR28, R33 ;  /* 0x0000001c24277c10 */ /* 0x000fe4000fa3e021 */
[----:B------:R-:W-:Y:S02]  /*be00*/  SHF.R.W.U32 R59, R27, 0x18, R58 ;  /* 0x000000181b3b7819 */ /* 0x000fe40000001e3a */
[----:B------:R-:W-:Y:S01]  /*be10*/  SHF.R.W.U32 R36, R58, 0x18, R27 ;  /* 0x000000183a247819 */ /* 0x000fe20000001e1b */
[----:B------:R-:W-:Y:S01]  /*be20*/  IMAD.X R27, R38, 0x1, R45, P0 ;  /* 0x00000001261b7824 */ /* 0x000fe200000e062d */
[----:B------:R-:W-:Y:S02]  /*be30*/  IADD3.X R41, PT, PT, R41, UR29, R50, P1, P2 ;  /* 0x0000001d29297c10 */ /* 0x000fe40008fe4432 */
[----:B------:R-:W-:-:S02]  /*be40*/  LOP3.LUT R45, R32, R45, R23, 0x96, !PT ;  /* 0x0000002d202d7212 */ /* 0x000fc400078e9617 */
[----:B------:R-:W-:Y:S02]  /*be50*/  IADD3 R23, P1, PT, R59, R21, RZ ;  /* 0x000000153b177210 */ /* 0x000fe40007f3e0ff */
[----:B------:R-:W-:Y:S02]  /*be60*/  LOP3.LUT R58, R27, R35, R28, 0x96, !PT ;  /* 0x000000231b3a7212 */ /* 0x000fe400078e961c */
[----:B------:R-:W-:Y:S02]  /*be70*/  LOP3.LUT R35, R41, R22, RZ, 0x3c, !PT ;  /* 0x0000001629237212 */ /* 0x000fe400078e3cff */
[----:B------:R-:W-:Y:S02]  /*be80*/  IADD3 R28, P2, P3, R37, UR32, R54 ;  /* 0x00000020251c7c10 */ /* 0x000fe4000fb5e036 */
[----:B------:R-:W-:Y:S01]  /*be90*/  LOP3.LUT R55, R23, R57, R56, 0x96, !PT ;  /* 0x0000003917377212 */ /* 0x000fe200078e9638 */
[----:B------:R-:W-:Y:S01]  /*bea0*/  IMAD.X R57, R36, 0x1, R57, P1 ;  /* 0x0000000124397824 */ /* 0x000fe200008e0639 */
[----:B------:R-:W-:-:S02]  /*beb0*/  IADD3 R42, P0, PT, R35, R42, RZ ;  /* 0x0000002a232a7210 */ /* 0x000fc40007f1e0ff */
[----:B------:R-:W-:Y:S02]  /*bec0*/  LOP3.LUT R56, R39, R24, RZ, 0x3c, !PT ;  /* 0x0000001827387212 */ /* 0x000fe400078e3cff */
[----:B------:R-:W-:Y:S02]  /*bed0*/  LOP3.LUT R35, R28, R47, R29, 0x96, !PT ;  /* 0x0000002f1c237212 */ /* 0x000fe400078e961d */
[----:B------:R-:W-:Y:S01]  /*bee0*/  IADD3.X R47, PT, PT, R34, UR33, R47, P2, P3 ;  /* 0x00000021222f7c10 */ /* 0x000fe200097e642f */
[----:B------:R-:W-:Y:S01]  /*bef0*/  IMAD.X R43, R56, 0x1, R43, P0 ;  /* 0x00000001382b7824 */ /* 0x000fe200000e062b */
[----:B------:R-:W-:Y:S02]  /*bf00*/  SHF.R.W.U32 R29, R45, 0x10, R58 ;  /* 0x000000102d1d7819 */ /* 0x000fe40000001e3a */
[----:B------:R-:W-:Y:S02]  /*bf10*/  LOP3.LUT R26, R57, R21, R26, 0x96, !PT ;  /* 0x00000015391a7212 */ /* 0x000fe400078e961a */
[----:B------:R-:W-:-:S02]  /*bf20*/  LOP3.LUT R54, R47, R54, R25, 0x96, !PT ;  /* 0x000000362f367212 */ /* 0x000fc400078e9619 */
[----:B------:R-:W-:Y:S02]  /*bf30*/  SHF.R.W.U32 R51, R58, 0x10, R45 ;  /* 0x000000103a337819 */ /* 0x000fe40000001e2d */
[----:B------:R-:W-:Y:S02]  /*bf40*/  IADD3 R21, P0, PT, R29, R52, RZ ;  /* 0x000000341d157210 */ /* 0x000fe40007f1e0ff */
[----:B------:R-:W-:Y:S02]  /*bf50*/  SHF.R.W.U32 R53, R55, 0x10, R26 ;  /* 0x0000001037357819 */ /* 0x000fe40000001e1a */
[----:B------:R-:W-:Y:S02]  /*bf60*/  SHF.R.W.U32 R55, R26, 0x10, R55 ;  /* 0x000000101a377819 */ /* 0x000fe40000001e37 */
[----:B------:R-:W-:Y:S02]  /*bf70*/  SHF.R.W.U32 R26, R35, 0x10, R54 ;  /* 0x00000010231a7819 */ /* 0x000fe40000001e36 */
[----:B------:R-:W-:Y:S01]  /*bf80*/  SHF.R.W.U32 R25, R54, 0x10, R35 ;  /* 0x0000001036197819 */ /* 0x000fe20000001e23 */
[----:B------:R-:W-:Y:S01]  /*bf90*/  IMAD.X R35, R51, 0x1, R48, P0 ;  /* 0x0000000133237824 */ /* 0x000fe200000e0630 */
[----:B------:R-:W-:-:S02]  /*bfa0*/  LOP3.LUT R33, R42, R33, RZ, 0x3c, !PT ;  /* 0x000000212a217212 */ /* 0x000fc400078e3cff */
[----:B------:R-:W-:Y:S02]  /*bfb0*/  LOP3.LUT R50, R43, R50, RZ, 0x3c, !PT ;  /* 0x000000322b327212 */ /* 0x000fe400078e3cff */
[----:B------:R-:W-:Y:S02]  /*bfc0*/  IADD3 R44, P0, PT, R53, R44, RZ ;  /* 0x0000002c352c7210 */ /* 0x000fe40007f1e0ff */
[----:B------:R-:W-:Y:S02]  /*bfd0*/  LOP3.LUT R48, R21, R46, RZ, 0x3c, !PT ;  /* 0x0000002e15307212 */ /* 0x000fe400078e3cff */
[----:B------:R-:W-:Y:S02]  /*bfe0*/  LOP3.LUT R49, R35, R38, RZ, 0x3c, !PT ;  /* 0x0000002623317212 */ /* 0x000fe400078e3cff */
[----:B------:R-:W-:Y:S02]  /*bff0*/  IADD3 R46, P1, PT, R26, R31, RZ ;  /* 0x0000001f1a2e7210 */ /* 0x000fe40007f3e0ff */
[----:B------:R-:W-:-:S02]  /*c000*/  SHF.R.W.U32 R45, R33, 0x18, R50 ;  /* 0x00000018212d7819 */ /* 0x000fc40000001e32 */
[----:B------:R-:W-:Y:S01]  /*c010*/  SHF.R.W.U32 R38, R50, 0x18, R33 ;  /* 0x0000001832267819 */ /* 0x000fe20000001e21 */
[----:B------:R-:W-:Y:S01]  /*c020*/  IMAD.X R33, R55, 0x1, R30, P0 ;  /* 0x0000000137217824 */ /* 0x000fe200000e061e */
[----:B------:R-:W-:Y:S02]  /*c030*/  SHF.R.W.U32 R31, R49, 0x1f, R48 ;  /* 0x0000001f311f7819 */ /* 0x000fe40000001e30 */
[----:B------:R-:W-:Y:S01]  /*c040*/  SHF.R.W.U32 R30, R48, 0x1f, R49 ;  /* 0x0000001f301e7819 */ /* 0x000fe20000001e31 */
[----:B------:R-:W-:Y:S01]  /*c050*/  IMAD.X R49, R25, 0x1, R40, P1 ;  /* 0x0000000119317824 */ /* 0x000fe200008e0628 */
[----:B------:R-:W-:Y:S02]  /*c060*/  LOP3.LUT R40, R44, R59, RZ, 0x3c, !PT ;  /* 0x0000003b2c287212 */ /* 0x000fe400078e3cff */
[----:B------:R-:W-:Y:S02]  /*c070*/  LOP3.LUT R61, R33, R36, RZ, 0x3c, !PT ;  /* 0x00000024213d7212 */ /* 0x000fe400078e3cff */
[----:B------:R-:W-:-:S02]  /*c080*/  IADD3 R50, P0, P1, R45, UR26, R39 ;  /* 0x0000001a2d327c10 */ /* 0x000fc4000f91e027 */
[----:B------:R-:W-:Y:S02]  /*c090*/  LOP3.LUT R36, R46, R37, RZ, 0x3c, !PT ;  /* 0x000000252e247212 */ /* 0x000fe400078e3cff */
[----:B------:R-:W-:Y:S02]  /*c0a0*/  LOP3.LUT R59, R49, R34, RZ, 0x3c, !PT ;  /* 0x00000022313b7212 */ /* 0x000fe400078e3cff */
[----:B------:R-:W-:Y:S02]  /*c0b0*/  SHF.R.W.U32 R37, R61, 0x1f, R40 ;  /* 0x0000001f3d257819 */ /* 0x000fe40000001e28 */
[----:B------:R-:W-:Y:S02]  /*c0c0*/  SHF.R.W.U32 R34, R40, 0x1f, R61 ;  /* 0x0000001f28227819 */ /* 0x000fe40000001e3d */
[----:B------:R-:W-:Y:S02]  /*c0d0*/  IADD3.X R61, PT, PT, R38, UR27, R41, P0, P1 ;  /* 0x0000001b263d7c10 */ /* 0x000fe400087e2429 */
[----:B------:R-:W-:-:S02]  /*c0e0*/  LOP3.LUT R48, R50, R41, R22, 0x96, !PT ;  /* 0x0000002932307212 */ /* 0x000fc400078e9616 */
[----:B------:R-:W-:Y:S02]  /*c0f0*/  SHF.R.W.U32 R41, R59, 0x1f, R36 ;  /* 0x0000001f3b297819 */ /* 0x000fe40000001e24 */
[----:B------:R-:W-:Y:S02]  /*c100*/  SHF.R.W.U32 R36, R36, 0x1f, R59 ;  /* 0x0000001f24247819 */ /* 0x000fe40000001e3b */
[----:B------:R-:W-:Y:S02]  /*c110*/  IADD3 R22, P1, P2, R50, UR18, R31 ;  /* 0x0000001232167c10 */ /* 0x000fe4000fa3e01f */
[----:B------:R-:W-:Y:S02]  /*c120*/  LOP3.LUT R59, R61, R39, R24, 0x96, !PT ;  /* 0x000000273d3b7212 */ /* 0x000fe400078e9618 */
[----:B------:R-:W-:Y:S02]  /*c130*/  IADD3 R24, P3, P4, R20, R28, R37 ;  /* 0x0000001c14187210 */ /* 0x000fe40007c7e025 */
[----:B------:R-:W-:-:S02]  /*c140*/  IADD3 R32, P0, PT, R41, R32, RZ ;  /* 0x0000002029207210 */ /* 0x000fc40007f1e0ff */
[----:B------:R-:W-:Y:S02]  /*c150*/  IADD3.X R28, PT, PT, R61, UR19, R30, P1, P2 ;  /* 0x000000133d1c7c10 */ /* 0x000fe40008fe441e */
[----:B------:R-:W-:Y:S01]  /*c160*/  SHF.R.W.U32 R39, R48, 0x10, R59 ;  /* 0x0000001030277819 */ /* 0x000fe20000001e3b */
[----:B------:R-:W-:Y:S01]  /*c170*/  IMAD.X R27, R36, 0x1, R27, P0 ;  /* 0x00000001241b7824 */ /* 0x000fe200000e061b */
[----:B------:R-:W-:Y:S02]  /*c180*/  IADD3.X R40, PT, PT, R47, UR24, R34, P3, P4 ;  /* 0x000000182f287c10 */ /* 0x000fe40009fe8422 */
[----:B------:R-:W-:Y:S02]  /*c190*/  SHF.R.W.U32 R48, R59, 0x10, R48 ;  /* 0x000000103b307819 */ /* 0x000fe40000001e30 */
[----:B------:R-:W-:Y:S02]  /*c1a0*/  LOP3.LUT R59, R28, R55, RZ, 0x3c, !PT ;  /* 0x000000371c3b7212 */ /* 0x000fe400078e3cff */
[----:B------:R-:W-:-:S02]  /*c1b0*/  IADD3 R50, P0, PT, R39, R42, RZ ;  /* 0x0000002a27327210 */ /* 0x000fc40007f1e0ff */
[----:B------:R-:W-:Y:S02]  /*c1c0*/  LOP3.LUT R47, R40, R51, RZ, 0x3c, !PT ;  /* 0x00000033282f7212 */ /* 0x000fe400078e3cff */
[----:B------:R-:W-:Y:S02]  /*c1d0*/  IADD3 R42, P2, PT, R59, R46, RZ ;  /* 0x0000002e3b2a7210 */ /* 0x000fe40007f5e0ff */
[----:B------:R-:W-:Y:S02]  /*c1e0*/  LOP3.LUT R45, R50, R45, RZ, 0x3c, !PT ;  /* 0x0000002d322d7212 */ /* 0x000fe400078e3cff */
[----:B------:R-:W-:Y:S01]  /*c1f0*/  IADD3 R46, P3, PT, R47, R50, RZ ;  /* 0x000000322f2e7210 */ /* 0x000fe20007f7e0ff */
[----:B------:R-:W-:Y:S01]  /*c200*/  IMAD.X R47, R48, 0x1, R43, P0 ;  /* 0x00000001302f7824 */ /* 0x000fe200000e062b */
[----:B------:R-:W-:Y:S02]  /*c210*/  LOP3.LUT R50, R22, R53, RZ, 0x3c, !PT ;  /* 0x0000003516327212 */ /* 0x000fe400078e3cff */
[----:B------:R-:W-:-:S02]  /*c220*/  LOP3.LUT R61, R27, R48, RZ, 0x3c, !PT ;  /* 0x000000301b3d7212 */ /* 0x000fc400078e3cff */
[----:B------:R-:W-:Y:S01]  /*c230*/  LOP3.LUT R43, R24, R29, RZ, 0x3c, !PT ;  /* 0x0000001d182b7212 */ /* 0x000fe200078e3cff */
[----:B------:R-:W-:Y:S01]  /*c240*/  IMAD.X R49, R50, 0x1, R49, P2 ;  /* 0x0000000132317824 */ /* 0x000fe200010e0631 */
[----:B------:R-:W-:Y:S02]  /*c250*/  IADD3 R44, P1, PT, R61, R44, RZ ;  /* 0x0000002c3d2c7210 */ /* 0x000fe40007f3e0ff */
[----:B------:R-:W-:Y:S01]  /*c260*/  LOP3.LUT R50, R47, R38, RZ, 0x3c, !PT ;  /* 0x000000262f327212 */ /* 0x000fe200078e3cff */
[----:B------:R-:W-:Y:S01]  /*c270*/  IMAD.X R43, R43, 0x1, R47, P3 ;  /* 0x000000012b2b7824 */ /* 0x000fe200018e062f */
[----:B------:R-:W-:Y:S02]  /*c280*/  LOP3.LUT R38, R42, R31, RZ, 0x3c, !PT ;  /* 0x0000001f2a267212 */ /* 0x000fe400078e3cff */
[----:B------:R-:W-:Y:S02]  /*c290*/  LOP3.LUT R52, R32, R39, RZ, 0x3c, !PT ;  /* 0x0000002720347212 */ /* 0x000fe400078e3cff */
[----:B------:R-:W-:-:S02]  /*c2a0*/  LOP3.LUT R31, R44, R41, RZ, 0x3c, !PT ;  /* 0x000000292c1f7212 */ /* 0x000fc400078e3cff */
[----:B------:R-:W-:Y:S01]  /*c2b0*/  LOP3.LUT R41, R49, R30, RZ, 0x3c, !PT ;  /* 0x0000001e31297212 */ /* 0x000fe200078e3cff */
[----:B------:R-:W-:Y:S01]  /*c2c0*/  IMAD.X R33, R52, 0x1, R33, P1 ;  /* 0x0000000134217824 */ /* 0x000fe200008e0621 */
[----:B------:R-:W-:Y:S02]  /*c2d0*/  SHF.R.W.U32 R52, R50, 0x1f, R45 ;  /* 0x0000001f32347819 */ /* 0x000fe40000001e2d */
[----:B------:R-:W-:Y:S02]  /*c2e0*/  SHF.R.W.U32 R47, R38, 0x18, R41 ;  /* 0x00000018262f7819 */ /* 0x000fe40000001e29 */
[----:B------:R-:W-:Y:S02]  /*c2f0*/  SHF.R.W.U32 R50, R45, 0x1f, R50 ;  /* 0x0000001f2d327819 */ /* 0x000fe40000001e32 */
[----:B------:R-:W-:Y:S02]  /*c300*/  LOP3.LUT R37, R46, R37, RZ, 0x3c, !PT ;  /* 0x000000252e257212 */ /* 0x000fe400078e3cff */
[----:B------:R-:W-:-:S02]  /*c310*/  LOP3.LUT R34, R43, R34, RZ, 0x3c, !PT ;  /* 0x000000222b227212 */ /* 0x000fc400078e3cff */
[----:B------:R-:W-:Y:S02]  /*c320*/  SHF.R.W.U32 R45, R41, 0x18, R38 ;  /* 0x00000018292d7819 */ /* 0x000fe40000001e26 */
[----:B------:R-:W-:Y:S02]  /*c330*/  IADD3 R38, P0, PT, R47, R22, RZ ;  /* 0x000000162f267210 */ /* 0x000fe40007f1e0ff */
[----:B------:R-:W-:Y:S02]  /*c340*/  LOP3.LUT R36, R33, R36, RZ, 0x3c, !PT ;  /* 0x0000002421247212 */ /* 0x000fe400078e3cff */
[----:B------:R-:W-:Y:S02]  /*c350*/  SHF.R.W.U32 R41, R37, 0x18, R34 ;  /* 0x0000001825297819 */ /* 0x000fe40000001e22 */
[----:B------:R-:W-:Y:S01]  /*c360*/  SHF.R.W.U32 R37, R34, 0x18, R37 ;  /* 0x0000001822257819 */ /* 0x000fe20000001e25 */
[----:B------:R-:W-:Y:S01]  /*c370*/  IMAD.X R34, R45, 0x1, R28, P0 ;  /* 0x000000012d227824 */ /* 0x000fe200000e061c */
[----:B------:R-:W-:-:S02]  /*c380*/  IADD3 R23, P1, PT, R52, R23, RZ ;  /* 0x0000001734177210 */ /* 0x000fc40007f3e0ff */
[----:B------:R-:W-:Y:S02]  /*c390*/  SHF.R.W.U32 R30, R31, 0x18, R36 ;  /* 0x000000181f1e7819 */ /* 0x000fe40000001e24 */
[----:B------:R-:W-:Y:S01]  /*c3a0*/  SHF.R.W.U32 R31, R36, 0x18, R31 ;  /* 0x00000018241f7819 */ /* 0x000fe20000001e1f */
[----:B------:R-:W-:Y:S01]  /*c3b0*/  IMAD.X R36, R50, 0x1, R57, P1 ;  /* 0x0000000132247824 */ /* 0x000fe200008e0639 */
[----:B------:R-:W-:Y:S02]  /*c3c0*/  LOP3.LUT R55, R38, R28, R55, 0x96, !PT ;  /* 0x0000001c26377212 */ /* 0x000fe400078e9637 */
[----:B------:R-:W-:Y:S02]  /*c3d0*/  LOP3.LUT R54, R34, R22, R53, 0x96, !PT ;  /* 0x0000001622367212 */ /* 0x000fe400078e9635 */
[----:B------:R-:W-:Y:S02]  /*c3e0*/  IADD3 R28, P0, P1, R30, UR26, R32 ;  /* 0x0000001a1e1c7c10 */ /* 0x000fe4000f91e020 */
[----:B------:R-:W-:-:S02]  /*c3f0*/  IADD3 R22, P3, PT, R41, R24, RZ ;  /* 0x0000001829167210 */ /* 0x000fc40007f7e0ff */
[----:B------:R-:W-:Y:S02]  /*c400*/  LOP3.LUT R56, R36, R25, RZ, 0x3c, !PT ;  /* 0x0000001924387212 */ /* 0x000fe400078e3cff */
[----:B------:R-:W-:Y:S02]  /*c410*/  LOP3.LUT R48, R28, R27, R48, 0x96, !PT ;  /* 0x0000001b1c307212 */ /* 0x000fe400078e9630 */
[----:B------:R-:W-:Y:S01]  /*c420*/  LOP3.LUT R51, R22, R40, R51, 0x96, !PT ;  /* 0x0000002816337212 */ /* 0x000fe200078e9633 */
[----:B------:R-:W-:Y:S01]  /*c430*/  IMAD.X R40, R37, 0x1, R40, P3 ;  /* 0x0000000125287824 */ /* 0x000fe200018e0628 */
[----:B------:R-:W-:Y:S02]  /*c440*/  IADD3.X R27, PT, PT, R31, UR27, R27, P0, P1 ;  /* 0x0000001b1f1b7c10 */ /* 0x000fe400087e241b */
[----:B------:R-:W-:Y:S02]  /*c450*/  IADD3 R21, P2, PT, R56, R21, RZ ;  /* 0x0000001538157210 */ /* 0x000fe40007f5e0ff */
[----:B------:R-:W-:-:S02]  /*c460*/  LOP3.LUT R56, R23, R26, RZ, 0x3c, !PT ;  /* 0x0000001a17387212 */ /* 0x000fc400078e3cff */
[----:B------:R-:W-:Y:S02]  /*c470*/  LOP3.LUT R53, R27, R32, R39, 0x96, !PT ;  /* 0x000000201b357212 */ /* 0x000fe400078e9627 */
[----:B------:R-:W-:Y:S01]  /*c480*/  LOP3.LUT R32, R40, R24, R29, 0x96, !PT ;  /* 0x0000001828207212 */ /* 0x000fe200078e961d */
[----:B------:R-:W-:Y:S01]  /*c490*/  IMAD.X R35, R56, 0x1, R35, P2 ;  /* 0x0000000138237824 */ /* 0x000fe200010e0623 */
[----:B------:R-:W-:Y:S02]  /*c4a0*/  SHF.R.W.U32 R29, R55, 0x10, R54 ;  /* 0x00000010371d7819 */ /* 0x000fe40000001e36 */
[----:B------:R-:W-:Y:S02]  /*c4b0*/  SHF.R.W.U32 R24, R54, 0x10, R55 ;  /* 0x0000001036187819 */ /* 0x000fe40000001e37 */
[----:B------:R-:W-:Y:S02]  /*c4c0*/  IADD3 R42, P0, PT, R29, R42, RZ ;  /* 0x0000002a1d2a7210 */ /* 0x000fe40007f1e0ff */
[----:B------:R-:W-:-:S02]  /*c4d0*/  SHF.R.W.U32 R39, R51, 0x10, R32 ;  /* 0x0000001033277819 */ /* 0x000fc40000001e20 */
[----:B------:R-:W-:Y:S01]  /*c4e0*/  LOP3.LUT R55, R35, R50, RZ, 0x3c, !PT ;  /* 0x0000003223377212 */ /* 0x000fe200078e3cff */
[----:B------:R-:W-:Y:S01]  /*c4f0*/  IMAD.X R50, R24, 0x1, R49, P0 ;  /* 0x0000000118327824 */ /* 0x000fe200000e0631 */
[----:B------:R-:W-:Y:S02]  /*c500*/  SHF.R.W.U32 R32, R32, 0x10, R51 ;  /* 0x0000001020207819 */ /* 0x000fe40000001e33 */
[----:B------:R-:W-:Y:S02]  /*c510*/  SHF.R.W.U32 R51, R48, 0x10, R53 ;  /* 0x0000001030337819 */ /* 0x000fe40000001e35 */
[----:B------:R-:W-:Y:S02]  /*c520*/  LOP3.LUT R54, R21, R52, RZ, 0x3c, !PT ;  /* 0x0000003415367212 */ /* 0x000fe400078e3cff */
[----:B------:R-:W-:Y:S02]  /*c530*/  SHF.R.W.U32 R48, R53, 0x10, R48 ;  /* 0x0000001035307819 */ /* 0x000fe40000001e30 */
[----:B------:R-:W-:-:S02]  /*c540*/  LOP3.LUT R53, R42, R47, RZ, 0x3c, !PT ;  /* 0x0000002f2a357212 */ /* 0x000fc400078e3cff */
[----:B------:R-:W-:Y:S02]  /*c550*/  LOP3.LUT R56, R50, R45, RZ, 0x3c, !PT ;  /* 0x0000002d32387212 */ /* 0x000fe400078e3cff */
[----:B------:R-:W-:Y:S02]  /*c560*/  IADD3 R46, P1, PT, R39, R46, RZ ;  /* 0x0000002e272e7210 */ /* 0x000fe40007f3e0ff */
[----:B------:R-:W-:Y:S02]  /*c570*/  IADD3 R49, P0, PT, R51, R44, RZ ;  /* 0x0000002c33317210 */ /* 0x000fe40007f1e0ff */
[----:B------:R-:W-:Y:S02]  /*c580*/  SHF.R.W.U32 R52, R54, 0x18, R55 ;  /* 0x0000001836347819 */ /* 0x000fe40000001e37 */
[----:B------:R-:W-:Y:S01]  /*c590*/  SHF.R.W.U32 R45, R55, 0x18, R54 ;  /* 0x00000018372d7819 */ /* 0x000fe20000001e36 */
        /* <DEDUP_REMOVED lines=10> */
[----:B------:R-:W-:Y:S02]  /*c640*/  LOP3.LUT R37, R41, R36, R25, 0x96, !PT ;  /* 0x0000002429257212 */ /* 0x000fe400078e9619 */
[----:B------:R-:W-:Y:S02]  /*c650*/  SHF.R.W.U32 R25, R31, 0x1f, R53 ;  /* 0x0000001f1f197819 */ /* 0x000fe40000001e35 */
[----:B------:R-:W-:Y:S02]  /*c660*/  SHF.R.W.U32 R30, R60, 0x1f, R43 ;  /* 0x0000001f3c1e7819 */ /* 0x000fe40000001e2b */
[----:B------:R-:W-:Y:S02]  /*c670*/  SHF.R.W.U32 R33, R43, 0x1f, R60 ;  /* 0x0000001f2b217819 */ /* 0x000fe40000001e3c */
[----:B------:R-:W-:Y:S02]  /*c680*/  LOP3.LUT R60, R58, R23, R26, 0x96, !PT ;  /* 0x000000173a3c7212 */ /* 0x000fe400078e961a */
[----:B------:R-:W-:-:S02]  /*c690*/  SHF.R.W.U32 R31, R53, 0x1f, R31 ;  /* 0x0000001f351f7819 */ /* 0x000fc40000001e1f */
[----:B------:R-:W-:Y:S02]  /*c6a0*/  IADD3 R23, P4, P5, R22, UR30, R25 ;  /* 0x0000001e16177c10 */ /* 0x000fe4000fd9e019 */
[----:B------:R-:W-:Y:S02]  /*c6b0*/  IADD3 R28, P0, P1, R28, UR12, R47 ;  /* 0x0000000c1c1c7c10 */ /* 0x000fe4000f91e02f */
[----:B------:R-:W-:Y:S02]  /*c6c0*/  IADD3 R26, P2, P3, R41, UR32, R30 ;  /* 0x00000020291a7c10 */ /* 0x000fe4000fb5e01e */
[----:B------:R-:W-:Y:S02]  /*c6d0*/  SHF.R.W.U32 R36, R37, 0x10, R60 ;  /* 0x0000001025247819 */ /* 0x000fe40000001e3c */
[----:B------:R-:W-:Y:S02]  /*c6e0*/  SHF.R.W.U32 R22, R60, 0x10, R37 ;  /* 0x000000103c167819 */ /* 0x000fe40000001e25 */
[----:B------:R-:W-:-:S02]  /*c6f0*/  IADD3.X R41, PT, PT, R40, UR31, R31, P4, P5 ;  /* 0x0000001f28297c10 */ /* 0x000fc4000a7ea41f */
[----:B------:R-:W-:Y:S02]  /*c700*/  IADD3.X R27, PT, PT, R27, UR13, R44, P0, P1 ;  /* 0x0000000d1b1b7c10 */ /* 0x000fe400087e242c */
[----:B------:R-:W-:Y:S02]  /*c710*/  IADD3.X R37, PT, PT, R58, UR33, R33, P2, P3 ;  /* 0x000000213a257c10 */ /* 0x000fe400097e6421 */
[----:B------:R-:W-:Y:S02]  /*c720*/  IADD3 R43, P0, PT, R36, R21, RZ ;  /* 0x00000015242b7210 */ /* 0x000fe40007f1e0ff */
[----:B------:R-:W-:Y:S02]  /*c730*/  LOP3.LUT R21, R41, R22, RZ, 0x3c, !PT ;  /* 0x0000001629157212 */ /* 0x000fe400078e3cff */
[----:B------:R-:W-:Y:S02]  /*c740*/  LOP3.LUT R40, R27, R32, RZ, 0x3c, !PT ;  /* 0x000000201b287212 */ /* 0x000fe400078e3cff */
[----:B------:R-:W-:-:S02]  /*c750*/  LOP3.LUT R58, R37, R24, RZ, 0x3c, !PT ;  /* 0x00000018253a7212 */ /* 0x000fc400078e3cff */
[----:B------:R-:W-:Y:S02]  /*c760*/  IADD3 R42, P3, PT, R21, R42, RZ ;  /* 0x0000002a152a7210 */ /* 0x000fe40007f7e0ff */
[----:B------:R-:W-:Y:S02]  /*c770*/  IADD3 R40, P1, PT, R40, R43, RZ ;  /* 0x0000002b28287210 */ /* 0x000fe40007f3e0ff */
[----:B------:R-:W-:Y:S01]  /*c780*/  IADD3 R49, P2, PT, R58, R49, RZ ;  /* 0x000000313a317210 */ /* 0x000fe20007f5e0ff */
[----:B------:R-:W-:Y:S01]  /*c790*/  IMAD.X R58, R22, 0x1, R35, P0 ;  /* 0x00000001163a7824 */ /* 0x000fe200000e0623 */
[----:B------:R-:W-:Y:S02]  /*c7a0*/  LOP3.LUT R21, R28, R39, RZ, 0x3c, !PT ;  /* 0x000000271c157212 */ /* 0x000fe400078e3cff */
[----:B------:R-:W-:Y:S02]  /*c7b0*/  LOP3.LUT R52, R43, R52, RZ, 0x3c, !PT ;  /* 0x000000342b347212 */ /* 0x000fe400078e3cff */
        /* <DEDUP_REMOVED lines=9> */
[----:B------:R-:W-:Y:S02]  /*c850*/  SHF.R.W.U32 R43, R53, 0x1f, R52 ;  /* 0x0000001f352b7819 */ /* 0x000fe40000001e34 */
[----:B------:R-:W-:-:S02]  /*c860*/  LOP3.LUT R44, R49, R30, RZ, 0x3c, !PT ;  /* 0x0000001e312c7212 */ /* 0x000fc400078e3cff */
[----:B------:R-:W-:Y:S02]  /*c870*/  SHF.R.W.U32 R33, R45, 0x18, R58 ;  /* 0x000000182d217819 */ /* 0x000fe40000001e3a */
[----:B------:R-:W-:Y:S02]  /*c880*/  SHF.R.W.U32 R35, R52, 0x1f, R53 ;  /* 0x0000001f34237819 */ /* 0x000fe40000001e35 */
[----:B------:R-:W-:Y:S02]  /*c890*/  SHF.R.W.U32 R30, R58, 0x18, R45 ;  /* 0x000000183a1e7819 */ /* 0x000fe40000001e2d */
[----:B------:R-:W-:Y:S02]  /*c8a0*/  LOP3.LUT R52, R42, R25, RZ, 0x3c, !PT ;  /* 0x000000192a347212 */ /* 0x000fe400078e3cff */
[----:B------:R-:W-:Y:S02]  /*c8b0*/  LOP3.LUT R45, R50, R31, RZ, 0x3c, !PT ;  /* 0x0000001f322d7212 */ /* 0x000fe400078e3cff */
[----:B------:R-:W-:-:S02]  /*c8c0*/  IADD3 R31, P0, P1, R33, UR28, R28 ;  /* 0x0000001c211f7c10 */ /* 0x000fc4000f91e01c */
[----:B------:R-:W-:Y:S02]  /*c8d0*/  IADD3 R58, P2, P3, R38, UR16, R43 ;  /* 0x00000010263a7c10 */ /* 0x000fe4000fb5e02b */
[----:B------:R-:W-:Y:S02]  /*c8e0*/  SHF.R.W.U32 R25, R44, 0x18, R47 ;  /* 0x000000182c197819 */ /* 0x000fe40000001e2f */
[----:B------:R-:W-:Y:S02]  /*c8f0*/  SHF.R.W.U32 R38, R52, 0x18, R45 ;  /* 0x0000001834267819 */ /* 0x000fe40000001e2d */
[----:B------:R-:W-:Y:S02]  /*c900*/  SHF.R.W.U32 R44, R47, 0x18, R44 ;  /* 0x000000182f2c7819 */ /* 0x000fe40000001e2c */
[----:B------:R-:W-:Y:S02]  /*c910*/  SHF.R.W.U32 R52, R45, 0x18, R52 ;  /* 0x000000182d347819 */ /* 0x000fe40000001e34 */
[----:B------:R-:W-:-:S02]  /*c920*/  IADD3.X R45, PT, PT, R30, UR29, R27, P0, P1 ;  /* 0x0000001d1e2d7c10 */ /* 0x000fc400087e241b */
[----:B------:R-:W-:Y:S02]  /*c930*/  IADD3.X R47, PT, PT, R34, UR17, R35, P2, P3 ;  /* 0x00000011222f7c10 */ /* 0x000fe400097e6423 */
[----:B------:R-:W-:Y:S02]  /*c940*/  LOP3.LUT R32, R31, R27, R32, 0x96, !PT ;  /* 0x0000001b1f207212 */ /* 0x000fe400078e9620 */
[----:B------:R-:W-:Y:S02]  /*c950*/  IADD3 R27, P1, P2, R25, UR20, R26 ;  /* 0x00000014191b7c10 */ /* 0x000fe4000fa3e01a */
[----:B------:R-:W-:Y:S02]  /*c960*/  LOP3.LUT R53, R47, R48, RZ, 0x3c, !PT ;  /* 0x000000302f357212 */ /* 0x000fe400078e3cff */
[----:B------:R-:W-:Y:S02]  /*c970*/  LOP3.LUT R34, R27, R37, R24, 0x96, !PT ;  /* 0x000000251b227212 */ /* 0x000fe400078e9618 */
[----:B------:R-:W-:-:S02]  /*c980*/  LOP3.LUT R39, R45, R28, R39, 0x96, !PT ;  /* 0x0000001c2d277212 */ /* 0x000fc400078e9627 */
[----:B------:R-:W-:Y:S02]  /*c990*/  IADD3.X R37, PT, PT, R44, UR21, R37, P1, P2 ;  /* 0x000000152c257c10 */ /* 0x000fe40008fe4425 */
[----:B------:R-:W-:Y:S02]  /*c9a0*/  IADD3 R28, P3, PT, R38, R23, RZ ;  /* 0x00000017261c7210 */ /* 0x000fe40007f7e0ff */
[----:B------:R-:W-:Y:S02]  /*c9b0*/  IADD3 R46, P0, PT, R53, R46, RZ ;  /* 0x0000002e352e7210 */ /* 0x000fe40007f1e0ff */
[----:B------:R-:W-:Y:S02]  /*c9c0*/  LOP3.LUT R57, R58, R51, RZ, 0x3c, !PT ;  /* 0x000000333a397212 */ /* 0x000fe400078e3cff */
[----:B------:R-:W-:Y:S02]  /*c9d0*/  LOP3.LUT R55, R37, R26, R29, 0x96, !PT ;  /* 0x0000001a25377212 */ /* 0x000fe400078e961d */
[----:B------:R-:W-:Y:S01]  /*c9e0*/  LOP3.LUT R53, R28, R41, R22, 0x96, !PT ;  /* 0x000000291c357212 */ /* 0x000fe200078e9616 */
[----:B------:R-:W-:Y:S01]  /*c9f0*/  IMAD.X R41, R52, 0x1, R41, P3 ;  /* 0x0000000134297824 */ /* 0x000fe200018e0629 */
[----:B------:R-:W-:Y:S01]  /*ca00*/  SHF.R.W.U32 R29, R32, 0x10, R39 ;  /* 0x00000010201d7819 */ /* 0x000fe20000001e27 */
[----:B------:R-:W-:Y:S01]  /*ca10*/  IMAD.X R54, R57, 0x1, R54, P0 ;  /* 0x0000000139367824 */ /* 0x000fe200000e0636 */
[----:B------:R-:W-:-:S02]  /*ca20*/  SHF.R.W.U32 R22, R39, 0x10, R32 ;  /* 0x0000001027167819 */ /* 0x000fc40000001e20 */
[----:B------:R-:W-:Y:S02]  /*ca30*/  IADD3 R40, P0, PT, R29, R40, RZ ;  /* 0x000000281d287210 */ /* 0x000fe40007f1e0ff */
[----:B------:R-:W-:Y:S02]  /*ca40*/  LOP3.LUT R36, R41, R23, R36, 0x96, !PT ;  /* 0x0000001729247212 */ /* 0x000fe400078e9624 */
[----:B------:R-:W-:Y:S01]  /*ca50*/  SHF.R.W.U32 R24, R34, 0x10, R55 ;  /* 0x0000001022187819 */ /* 0x000fe20000001e37 */
[----:B------:R-:W-:Y:S01]  /*ca60*/  IMAD.X R21, R22, 0x1, R21, P0 ;  /* 0x0000000116157824 */ /* 0x000fe200000e0615 */
[----:B------:R-:W-:Y:S02]  /*ca70*/  SHF.R.W.U32 R23, R53, 0x10, R36 ;  /* 0x0000001035177819 */ /* 0x000fe40000001e24 */
[----:B------:R-:W-:Y:S02]  /*ca80*/  SHF.R.W.U32 R39, R55, 0x10, R34 ;  /* 0x0000001037277819 */ /* 0x000fe40000001e22 */
[----:B------:R-:W-:-:S02]  /*ca90*/  LOP3.LUT R43, R46, R43, RZ, 0x3c, !PT ;  /* 0x0000002b2e2b7212 */ /* 0x000fc400078e3cff */
[----:B------:R-:W-:Y:S02]  /*caa0*/  LOP3.LUT R32, R54, R35, RZ, 0x3c, !PT ;  /* 0x0000002336207212 */ /* 0x000fe400078e3cff */
[----:B------:R-:W-:Y:S02]  /*cab0*/  IADD3 R26, P0, PT, R24, R49, RZ ;  /* 0x00000031181a7210 */ /* 0x000fe40007f1e0ff */
[----:B------:R-:W-:Y:S02]  /*cac0*/  SHF.R.W.U32 R53, R36, 0x10, R53 ;  /* 0x0000001024357819 */ /* 0x000fe40000001e35 */
[----:B------:R-:W-:Y:S02]  /*cad0*/  LOP3.LUT R36, R40, R33, RZ, 0x3c, !PT ;  /* 0x0000002128247212 */ /* 0x000fe400078e3cff */
[----:B------:R-:W-:Y:S02]  /*cae0*/  LOP3.LUT R49, R21, R30, RZ, 0x3c, !PT ;  /* 0x0000001e15317212 */ /* 0x000fe400078e3cff */
[----:B------:R-:W-:-:S02]  /*caf0*/  IADD3 R35, P1, PT, R23, R42, RZ ;  /* 0x0000002a17237210 */ /* 0x000fc40007f3e0ff */
[----:B------:R-:W-:Y:S02]  /*cb00*/  SHF.R.W.U32 R33, R43, 0x18, R32 ;  /* 0x000000182b217819 */ /* 0x000fe40000001e20 */
[----:B------:R-:W-:Y:S01]  /*cb10*/  SHF.R.W.U32 R30, R32, 0x18, R43 ;  /* 0x00000018201e7819 */ /* 0x000fe20000001e2b */
[----:B------:R-:W-:Y:S01]  /*cb20*/  IMAD.X R43, R39, 0x1, R56, P0 ;  /* 0x00000001272b7824 */ /* 0x000fe200000e0638 */
[----:B------:R-:W-:Y:S02]  /*cb30*/  SHF.R.W.U32 R34, R49, 0x1f, R36 ;  /* 0x0000001f31227819 */ /* 0x000fe40000001e24 */
[----:B------:R-:W-:Y:S01]  /*cb40*/  SHF.R.W.U32 R32, R36, 0x1f, R49 ;  /* 0x0000001f24207819 */ /* 0x000fe20000001e31 */
[----:B------:R-:W-:Y:S01]  /*cb50*/  IMAD.X R49, R53, 0x1, R50, P1 ;  /* 0x0000000135317824 */ /* 0x000fe200008e0632 */
[----:B------:R-:W-:Y:S02]  /*cb60*/  LOP3.LUT R36, R26, R25, RZ, 0x3c, !PT ;  /* 0x000000191a247212 */ /* 0x000fe400078e3cff */
[----:B------:R-:W-:-:S02]  /*cb70*/  LOP3.LUT R57, R43, R44, RZ, 0x3c, !PT ;  /* 0x0000002c2b397212 */ /* 0x000fc400078e3cff */
[----:B------:R-:W-:Y:S02]  /*cb80*/  LOP3.LUT R42, R35, R38, RZ, 0x3c, !PT ;  /* 0x00000026232a7212 */ /* 0x000fe400078e3cff */
[----:B------:R-:W-:Y:S02]  /*cb90*/  IADD3 R59, P0, P1, R33, UR22, R58 ;  /* 0x00000016213b7c10 */ /* 0x000fe4000f91e03a */
[----:B------:R-:W-:Y:S02]  /*cba0*/  LOP3.LUT R55, R49, R52, RZ, 0x3c, !PT ;  /* 0x0000003431377212 */ /* 0x000fe400078e3cff */
[----:B------:R-:W-:Y:S02]  /*cbb0*/  SHF.R.W.U32 R25, R57, 0x1f, R36 ;  /* 0x0000001f39197819 */ /* 0x000fe40000001e24 */
[----:B------:R-:W-:Y:S02]  /*cbc0*/  SHF.R.W.U32 R36, R36, 0x1f, R57 ;  /* 0x0000001f24247819 */ /* 0x000fe40000001e39 */
[----:B------:R-:W-:-:S02]  /*cbd0*/  IADD3.X R57, PT, PT, R30, UR23, R47, P0, P1 ;  /* 0x000000171e397c10 */ /* 0x000fc400087e242f */
[----:B------:R-:W-:Y:S02]  /*cbe0*/  SHF.R.W.U32 R38, R55, 0x1f, R42 ;  /* 0x0000001f37267819 */ /* 0x000fe40000001e2a */
[C---:B------:R-:W-:Y:S02]  /*cbf0*/  LOP3.LUT R50, R59.reuse, R47, R48, 0x96, !PT ;  /* 0x0000002f3b327212 */ /* 0x040fe400078e9630 */
[----:B------:R-:W-:Y:S02]  /*cc00*/  SHF.R.W.U32 R42, R42, 0x1f, R55 ;  /* 0x0000001f2a2a7819 */ /* 0x000fe40000001e37 */
[----:B------:R-:W-:Y:S02]  /*cc10*/  IADD3 R47, P1, P2, R59, UR28, R34 ;  /* 0x0000001c3b2f7c10 */ /* 0x000fe4000fa3e022 */
[----:B------:R-:W-:Y:S02]  /*cc20*/  LOP3.LUT R55, R57, R58, R51, 0x96, !PT ;  /* 0x0000003a39377212 */ /* 0x000fe400078e9633 */
[----:B------:R-:W-:-:S02]  /*cc30*/  IADD3 R48, P0, PT, R38, R31, RZ ;  /* 0x0000001f26307210 */ /* 0x000fc40007f1e0ff */
[----:B------:R-:W-:Y:S02]  /*cc40*/  IADD3 R28, P3, P4, R28, UR22, R25 ;  /* 0x000000161c1c7c10 */ /* 0x000fe4000fc7e019 */
[----:B------:R-:W-:Y:S02]  /*cc50*/  IADD3.X R44, PT, PT, R57, UR29, R32, P1, P2 ;  /* 0x0000001d392c7c10 */ /* 0x000fe40008fe4420 */
[----:B------:R-:W-:Y:S02]  /*cc60*/  SHF.R.W.U32 R51, R50, 0x10, R55 ;  /* 0x0000001032337819 */ /* 0x000fe40000001e37 */
[----:B------:R-:W-:Y:S01]  /*cc70*/  SHF.R.W.U32 R31, R55, 0x10, R50 ;  /* 0x00000010371f7819 */ /* 0x000fe20000001e32 */
[----:B------:R-:W-:Y:S01]  /*cc80*/  IMAD.X R50, R42, 0x1, R45, P0 ;  /* 0x000000012a327824 */ /* 0x000fe200000e062d */
[----:B------:R-:W-:Y:S02]  /*cc90*/  IADD3.X R41, PT, PT, R41, UR23, R36, P3, P4 ;  /* 0x0000001729297c10 */ /* 0x000fe40009fe8424 */
[----:B------:R-:W-:-:S02]  /*cca0*/  LOP3.LUT R52, R44, R39, RZ, 0x3c, !PT ;  /* 0x000000272c347212 */ /* 0x000fc400078e3cff */
[----:B------:R-:W-:Y:S02]  /*ccb0*/  IADD3 R55, P0, PT, R51, R46, RZ ;  /* 0x0000002e33377210 */ /* 0x000fe40007f1e0ff */
[----:B------:R-:W-:Y:S02]  /*ccc0*/  LOP3.LUT R45, R50, R31, RZ, 0x3c, !PT ;  /* 0x0000001f322d7212 */ /* 0x000fe400078e3cff */
[----:B------:R-:W-:Y:S02]  /*ccd0*/  LOP3.LUT R46, R41, R22, RZ, 0x3c, !PT ;  /* 0x00000016292e7212 */ /* 0x000fe400078e3cff */
[----:B------:R-:W-:Y:S02]  /*cce0*/  IADD3 R35, P2, PT, R52, R35, RZ ;  /* 0x0000002334237210 */ /* 0x000fe40007f5e0ff */
[----:B------:R-:W-:Y:S02]  /*ccf0*/  LOP3.LUT R52, R55, R33, RZ, 0x3c, !PT ;  /* 0x0000002137347212 */ /* 0x000fe400078e3cff */
[----:B------:R-:W-:-:S02]  /*cd00*/  IADD3 R33, P1, PT, R45, R26, RZ ;  /* 0x0000001a2d217210 */ /* 0x000fc40007f3e0ff */
[----:B------:R-:W-:Y:S01]  /*cd10*/  IADD3 R46, P3, PT, R46, R55, RZ ;  /* 0x000000372e2e7210 */ /* 0x000fe20007f7e0ff */
[----:B------:R-:W-:Y:S01]  /*cd20*/  IMAD.X R55, R31, 0x1, R54, P0 ;  /* 0x000000011f377824 */ /* 0x000fe200000e0636 */
[----:B------:R-:W-:Y:S02]  /*cd30*/  LOP3.LUT R45, R28, R29, RZ, 0x3c, !PT ;  /* 0x0000001d1c2d7212 */ /* 0x000fe400078e3cff */
[----:B------:R-:W-:Y:S02]  /*cd40*/  LOP3.LUT R26, R47, R24, RZ, 0x3c, !PT ;  /* 0x000000182f1a7212 */ /* 0x000fe400078e3cff */
[----:B------:R-:W-:Y:S01]  /*cd50*/  LOP3.LUT R54, R48, R51, RZ, 0x3c, !PT ;  /* 0x0000003330367212 */ /* 0x000fe200078e3cff */
[----:B------:R-:W-:Y:S01]  /*cd60*/  IMAD.X R45, R45, 0x1, R55, P3 ;  /* 0x000000012d2d7824 */ /* 0x000fe200018e0637 */
[----:B------:R-:W-:Y:S01]  /*cd70*/  LOP3.LUT R59, R55, R30, RZ, 0x3c, !PT ;  /* 0x0000001e373b7212 */ /* 0x000fe200078e3cff */
[----:B------:R-:W-:Y:S01]  /*cd80*/  IMAD.X R49, R26, 0x1, R49, P2 ;  /* 0x000000011a317824 */ /* 0x000fe200010e0631 */
[----:B------:R-:W-:Y:S01]  /*cd90*/  LOP3.LUT R55, R35, R34, RZ, 0x3c, !PT ;  /* 0x0000002223377212 */ /* 0x000fe200078e3cff */
[----:B------:R-:W-:Y:S01]  /*cda0*/  IMAD.X R43, R54, 0x1, R43, P1 ;  /* 0x00000001362b7824 */ /* 0x000fe200008e062b */
[----:B------:R-:W-:-:S02]  /*cdb0*/  LOP3.LUT R57, R45, R36, RZ, 0x3c, !PT ;  /* 0x000000242d397212 */ /* 0x000fc400078e3cff */
[----:B------:R-:W-:Y:S02]  /*cdc0*/  LOP3.LUT R36, R49, R32, RZ, 0x3c, !PT ;  /* 0x0000002031247212 */ /* 0x000fe400078e3cff */
[----:B------:R-:W-:Y:S02]  /*cdd0*/  SHF.R.W.U32 R32, R59, 0x1f, R52 ;  /* 0x0000001f3b207819 */ /* 0x000fe40000001e34 */
[----:B------:R-:W-:Y:S02]  /*cde0*/  LOP3.LUT R30, R46, R25, RZ, 0x3c, !PT ;  /* 0x000000192e1e7212 */ /* 0x000fe400078e3cff */
[----:B------:R-:W-:Y:S02]  /*cdf0*/  SHF.R.W.U32 R26, R52, 0x1f, R59 ;  /* 0x0000001f341a7819 */ /* 0x000fe40000001e3b */
[----:B------:R-:W-:Y:S02]  /*ce00*/  SHF.R.W.U32 R34, R55, 0x18, R36 ;  /* 0x0000001837227819 */ /* 0x000fe40000001e24 */
[----:B------:R-:W-:-:S02]  /*ce10*/  LOP3.LUT R59, R33, R38, RZ, 0x3c, !PT ;  /* 0x00000026213b7212 */ /* 0x000fc400078e3cff */
[----:B------:R-:W-:Y:S02]  /*ce20*/  LOP3.LUT R42, R43, R42, RZ, 0x3c, !PT ;  /* 0x0000002a2b2a7212 */ /* 0x000fe400078e3cff */
[----:B------:R-:W-:Y:S02]  /*ce30*/  IADD3 R38, P1, PT, R32, R27, RZ ;  /* 0x0000001b20267210 */ /* 0x000fe40007f3e0ff */
[----:B------:R-:W-:Y:S02]  /*ce40*/  SHF.R.W.U32 R25, R30, 0x18, R57 ;  /* 0x000000181e197819 */ /* 0x000fe40000001e39 */
[----:B------:R-:W-:Y:S02]  /*ce50*/  SHF.R.W.U32 R30, R57, 0x18, R30 ;  /* 0x00000018391e7819 */ /* 0x000fe40000001e1e */
[----:B------:R-:W-:Y:S02]  /*ce60*/  SHF.R.W.U32 R55, R36, 0x18, R55 ;  /* 0x0000001824377819 */ /* 0x000fe40000001e37 */
[----:B------:R-:W-:-:S02]  /*ce70*/  IADD3 R36, P0, PT, R34, R47, RZ ;  /* 0x0000002f22247210 */ /* 0x000fc40007f1e0ff */
[----:B------:R-:W-:Y:S02]  /*ce80*/  SHF.R.W.U32 R57, R59, 0x18, R42 ;  /* 0x000000183b397819 */ /* 0x000fe40000001e2a */
[----:B------:R-:W-:Y:S01]  /*ce90*/  SHF.R.W.U32 R59, R42, 0x18, R59 ;  /* 0x000000182a3b7819 */ /* 0x000fe20000001e3b */
[----:B------:R-:W-:Y:S01]  /*cea0*/  IMAD.X R42, R26, 0x1, R37, P1 ;  /* 0x000000011a2a7824 */ /* 0x000fe200008e0625 */
[----:B------:R-:W-:Y:S01]  /*ceb0*/  IADD3 R37, P2, P3, R25, UR32, R28 ;  /* 0x0000002019257c10 */ /* 0x000fe2000fb5e01c */
[----:B------:R-:W-:Y:S01]  /*cec0*/  IMAD.X R27, R55, 0x1, R44, P0 ;  /* 0x00000001371b7824 */ /* 0x000fe200000e062c */
[----:B------:R-:W-:Y:S02]  /*ced0*/  LOP3.LUT R44, R36, R44, R39, 0x96, !PT ;  /* 0x0000002c242c7212 */ /* 0x000fe400078e9627 */
[----:B------:R-:W-:Y:S02]  /*cee0*/  LOP3.LUT R39, R42, R53, RZ, 0x3c, !PT ;  /* 0x000000352a277212 */ /* 0x000fe400078e3cff */
[----:B------:R-:W-:-:S02]  /*cef0*/  LOP3.LUT R22, R37, R41, R22, 0x96, !PT ;  /* 0x0000002925167212 */ /* 0x000fc400078e9616 */
[----:B------:R-:W-:Y:S02]  /*cf00*/  IADD3 R39, P1, PT, R39, R40, RZ ;  /* 0x0000002827277210 */ /* 0x000fe40007f3e0ff */
[----:B------:R-:W-:Y:S02]  /*cf10*/  IADD3.X R41, PT, PT, R30, UR33, R41, P2, P3 ;  /* 0x000000211e297c10 */ /* 0x000fe400097e6429 */
[----:B------:R-:W-:Y:S02]  /*cf20*/  LOP3.LUT R40, R38, R23, RZ, 0x3c, !PT ;  /* 0x0000001726287212 */ /* 0x000fe400078e3cff */
[----:B------:R-:W-:Y:S02]  /*cf30*/  LOP3.LUT R47, R27, R47, R24, 0x96, !PT ;  /* 0x0000002f1b2f7212 */ /* 0x000fe400078e9618 */
[----:B------:R-:W-:Y:S02]  /*cf40*/  IADD3 R24, P0, PT, R57, R48, RZ ;  /* 0x0000003039187210 */ /* 0x000fe40007f1e0ff */
[----:B------:R-:W-:Y:S01]  /*cf50*/  LOP3.LUT R61, R41, R28, R29, 0x96, !PT ;  /* 0x0000001c293d7212 */ /* 0x000fe200078e961d */
[----:B------:R-:W-:Y:S01]  /*cf60*/  IMAD.X R29, R40, 0x1, R21, P1 ;  /* 0x00000001281d7824 */ /* 0x000fe200008e0615 */
[----:B------:R-:W-:Y:S01]  /*cf70*/  LOP3.LUT R31, R24, R50, R31, 0x96, !PT ;  /* 0x00000032181f7212 */ /* 0x000fe200078e961f */
[----:B------:R-:W-:Y:S01]  /*cf80*/  IMAD.X R50, R59, 0x1, R50, P0 ;  /* 0x000000013b327824 */ /* 0x000fe200000e0632 */
[----:B------:R-:W-:-:S02]  /*cf90*/  SHF.R.W.U32 R40, R44, 0x10, R47 ;  /* 0x000000102c287819 */ /* 0x000fc40000001e2f */
[----:B------:R-:W-:Y:S02]  /*cfa0*/  SHF.R.W.U32 R28, R47, 0x10, R44 ;  /* 0x000000102f1c7819 */ /* 0x000fe40000001e2c */
[----:B------:R-:W-:Y:S02]  /*cfb0*/  IADD3 R35, P0, PT, R40, R35, RZ ;  /* 0x0000002328237210 */ /* 0x000fe40007f1e0ff */
[----:B------:R-:W-:Y:S02]  /*cfc0*/  LOP3.LUT R48, R50, R48, R51, 0x96, !PT ;  /* 0x0000003032307212 */ /* 0x000fe400078e9633 */
[----:B------:R-:W-:Y:S01]  /*cfd0*/  LOP3.LUT R52, R29, R26, RZ, 0x3c, !PT ;  /* 0x0000001a1d347212 */ /* 0x000fe200078e3cff */
[----:B------:R-:W-:Y:S01]  /*cfe0*/  IMAD.X R26, R28, 0x1, R49, P0 ;  /* 0x000000011c1a7824 */ /* 0x000fe200000e0631 */
[----:B------:R-:W-:Y:S02]  /*cff0*/  LOP3.LUT R47, R39, R32, RZ, 0x3c, !PT ;  /* 0x00000020272f7212 */ /* 0x000fe400078e3cff */
[----:B------:R-:W-:-:S02]  /*d000*/  SHF.R.W.U32 R21, R22, 0x10, R61 ;  /* 0x0000001016157819 */ /* 0x000fc40000001e3d */
[----:B------:R-:W-:Y:S02]  /*d010*/  SHF.R.W.U32 R32, R31, 0x10, R48 ;  /* 0x000000101f207819 */ /* 0x000fe40000001e30 */
[----:B------:R-:W-:Y:S02]  /*d020*/  SHF.R.W.U32 R44, R48, 0x10, R31 ;  /* 0x00000010302c7819 */ /* 0x000fe40000001e1f */
[----:B------:R-:W-:Y:S02]  /*d030*/  LOP3.LUT R48, R35, R34, RZ, 0x3c, !PT ;  /* 0x0000002223307212 */ /* 0x000fe400078e3cff */
[----:B------:R-:W-:Y:S02]  /*d040*/  SHF.R.W.U32 R22, R61, 0x10, R22 ;  /* 0x000000103d167819 */ /* 0x000fe40000001e16 */
[----:B------:R-:W-:Y:S02]  /*d050*/  LOP3.LUT R55, R26, R55, RZ, 0x3c, !PT ;  /* 0x000000371a377212 */ /* 0x000fe400078e3cff */
[----:B------:R-:W-:-:S02]  /*d060*/  IADD3 R46, P1, PT, R21, R46, RZ ;  /* 0x0000002e152e7210 */ /* 0x000fc40007f3e0ff */
[----:B------:R-:W-:Y:S02]  /*d070*/  IADD3 R34, P0, PT, R32, R33, RZ ;  /* 0x0000002120227210 */ /* 0x000fe40007f1e0ff */
[----:B------:R-:W-:Y:S01]  /*d080*/  SHF.R.W.U32 R49, R55, 0x1f, R48 ;  /* 0x0000001f37317819 */ /* 0x000fe20000001e30 */
[----:B------:R-:W-:Y:S01]  /*d090*/  IMAD.X R45, R22, 0x1, R45, P1 ;  /* 0x00000001162d7824 */ /* 0x000fe200008e062d */
[----:B------:R-:W-:Y:S01]  /*d0a0*/  SHF.R.W.U32 R33, R48, 0x1f, R55 ;  /* 0x0000001f30217819 */ /* 0x000fe20000001e37 */
[----:B------:R-:W-:Y:S01]  /*d0b0*/  IMAD.X R48, R44, 0x1, R43, P0 ;  /* 0x000000012c307824 */ /* 0x000fe200000e062b */
[----:B------:R-:W-:Y:S02]  /*d0c0*/  SHF.R.W.U32 R31, R47, 0x18, R52 ;  /* 0x000000182f1f7819 */ /* 0x000fe40000001e34 */
[----:B------:R-:W-:Y:S02]  /*d0d0*/  SHF.R.W.U32 R47, R52, 0x18, R47 ;  /* 0x00000018342f7819 */ /* 0x000fe40000001e2f */
[----:B------:R-:W-:-:S02]  /*d0e0*/  IADD3 R52, P0, P1, R31, UR18, R38 ;  /* 0x000000121f347c10 */ /* 0x000fc4000f91e026 */
        /* <DEDUP_REMOVED lines=11> */
[----:B------:R-:W-:-:S02]  /*d1a0*/  IADD3 R23, P2, P3, R52, UR30, R43 ;  /* 0x0000001e34177c10 */ /* 0x000fc4000fb5e02b */
[----:B------:R-:W-:Y:S02]  /*d1b0*/  IADD3 R37, P4, P5, R37, UR20, R42 ;  /* 0x0000001425257c10 */ /* 0x000fe4000fd9e02a */
[----:B------:R-:W-:Y:S02]  /*d1c0*/  IADD3 R24, P0, P1, R24, UR26, R49 ;  /* 0x0000001a18187c10 */ /* 0x000fe4000f91e031 */
[----:B------:R-:W-:Y:S02]  /*d1d0*/  SHF.R.W.U32 R52, R53, 0x10, R38 ;  /* 0x0000001035347819 */ /* 0x000fe40000001e26 */
[----:B------:R-:W-:Y:S02]  /*d1e0*/  SHF.R.W.U32 R38, R38, 0x10, R53 ;  /* 0x0000001026267819 */ /* 0x000fe40000001e35 */
[----:B------:R-:W-:Y:S02]  /*d1f0*/  IADD3.X R51, PT, PT, R54, UR31, R25, P2, P3 ;  /* 0x0000001f36337c10 */ /* 0x000fe400097e6419 */
[----:B------:R-:W-:-:S02]  /*d200*/  IADD3.X R41, PT, PT, R41, UR21, R30, P4, P5 ;  /* 0x0000001529297c10 */ /* 0x000fc4000a7ea41e */
[----:B------:R-:W-:Y:S02]  /*d210*/  IADD3.X R53, PT, PT, R50, UR27, R33, P0, P1 ;  /* 0x0000001b32357c10 */ /* 0x000fe400087e2421 */
[----:B------:R-:W-:Y:S02]  /*d220*/  IADD3 R56, P0, PT, R52, R39, RZ ;  /* 0x0000002734387210 */ /* 0x000fe40007f1e0ff */
[----:B------:R-:W-:Y:S02]  /*d230*/  LOP3.LUT R55, R51, R28, RZ, 0x3c, !PT ;  /* 0x0000001c33377212 */ /* 0x000fe400078e3cff */
[----:B------:R-:W-:Y:S02]  /*d240*/  LOP3.LUT R54, R41, R38, RZ, 0x3c, !PT ;  /* 0x0000002629367212 */ /* 0x000fe400078e3cff */
[----:B------:R-:W-:Y:S02]  /*d250*/  LOP3.LUT R50, R53, R22, RZ, 0x3c, !PT ;  /* 0x0000001635327212 */ /* 0x000fe400078e3cff */
[----:B------:R-:W-:Y:S01]  /*d260*/  IADD3 R34, P2, PT, R55, R34, RZ ;  /* 0x0000002237227210 */ /* 0x000fe20007f5e0ff */
[----:B------:R-:W-:Y:S01]  /*d270*/  IMAD.X R55, R38, 0x1, R29, P0 ;  /* 0x0000000126377824 */ /* 0x000fe200000e061d */
[----:B------:R-:W-:-:S02]  /*d280*/  IADD3 R35, P3, PT, R54, R35, RZ ;  /* 0x0000002336237210 */ /* 0x000fc40007f7e0ff */
        /* <DEDUP_REMOVED lines=17> */
[----:B------:R-:W-:Y:S02]  /*d3a0*/  SHF.R.W.U32 R26, R39, 0x1f, R56 ;  /* 0x0000001f271a7819 */ /* 0x000fe40000001e38 */
[----:B------:R-:W-:Y:S02]  /*d3b0*/  LOP3.LUT R60, R48, R25, RZ, 0x3c, !PT ;  /* 0x00000019303c7212 */ /* 0x000fe400078e3cff */
[----:B------:R-:W-:Y:S02]  /*d3c0*/  LOP3.LUT R43, R34, R43, RZ, 0x3c, !PT ;  /* 0x0000002b222b7212 */ /* 0x000fe400078e3cff */
[----:B------:R-:W-:-:S02]  /*d3d0*/  SHF.R.W.U32 R56, R58, 0x18, R47 ;  /* 0x000000183a387819 */ /* 0x000fc40000001e2f */
[----:B------:R-:W-:Y:S02]  /*d3e0*/  IADD3 R25, P1, PT, R42, R37, RZ ;  /* 0x000000252a197210 */ /* 0x000fe40007f3e0ff */
[----:B------:R-:W-:Y:S02]  /*d3f0*/  IADD3 R39, P0, PT, R31, R36, RZ ;  /* 0x000000241f277210 */ /* 0x000fe40007f1e0ff */
[----:B------:R-:W-:Y:S02]  /*d400*/  SHF.R.W.U32 R36, R43, 0x18, R60 ;  /* 0x000000182b247819 */ /* 0x000fe40000001e3c */
[----:B------:R-:W-:Y:S01]  /*d410*/  SHF.R.W.U32 R58, R60, 0x18, R43 ;  /* 0x000000183c3a7819 */ /* 0x000fe20000001e2b */
[----:B------:R-:W-:Y:S01]  /*d420*/  IMAD.X R43, R56, 0x1, R41, P1 ;  /* 0x00000001382b7824 */ /* 0x000fe200008e0629 */
[----:B------:R-:W-:Y:S01]  /*d430*/  LOP3.LUT R41, R25, R41, R38, 0x96, !PT ;  /* 0x0000002919297212 */ /* 0x000fe200078e9626 */
[----:B------:R-:W-:Y:S01]  /*d440*/  IMAD.X R27, R26, 0x1, R27, P0 ;  /* 0x000000011a1b7824 */ /* 0x000fe200000e061b */
[----:B------:R-:W-:-:S02]  /*d450*/  IADD3 R38, P0, P1, R33, UR12, R24 ;  /* 0x0000000c21267c10 */ /* 0x000fc4000f91e018 */
[----:B------:R-:W-:Y:S02]  /*d460*/  LOP3.LUT R52, R43, R37, R52, 0x96, !PT ;  /* 0x000000252b347212 */ /* 0x000fe400078e9634 */
[----:B------:R-:W-:Y:S02]  /*d470*/  LOP3.LUT R47, R27, R44, RZ, 0x3c, !PT ;  /* 0x0000002c1b2f7212 */ /* 0x000fe400078e3cff */
[----:B------:R-:W-:Y:S02]  /*d480*/  LOP3.LUT R49, R38, R53, R22, 0x96, !PT ;  /* 0x0000003526317212 */ /* 0x000fe400078e9616 */
[----:B------:R-:W-:Y:S02]  /*d490*/  IADD3.X R53, PT, PT, R30, UR13, R53, P0, P1 ;  /* 0x0000000d1e357c10 */ /* 0x000fe400087e2435 */
[----:B------:R-:W-:Y:S02]  /*d4a0*/  IADD3 R37, P3, P4, R36, UR16, R23 ;  /* 0x0000001024257c10 */ /* 0x000fe4000fc7e017 */
[----:B------:R-:W-:-:S02]  /*d4b0*/  IADD3 R46, P2, PT, R47, R46, RZ ;  /* 0x0000002e2f2e7210 */ /* 0x000fc40007f5e0ff */
[----:B------:R-:W-:Y:S02]  /*d4c0*/  LOP3.LUT R22, R39, R32, RZ, 0x3c, !PT ;  /* 0x0000002027167212 */ /* 0x000fe400078e3cff */
[----:B------:R-:W-:Y:S02]  /*d4d0*/  LOP3.LUT R60, R53, R24, R21, 0x96, !PT ;  /* 0x00000018353c7212 */ /* 0x000fe400078e9615 */
[----:B------:R-:W-:Y:S01]  /*d4e0*/  LOP3.LUT R28, R37, R51, R28, 0x96, !PT ;  /* 0x00000033251c7212 */ /* 0x000fe200078e961c */
[----:B------:R-:W-:Y:S01]  /*d4f0*/  IMAD.X R45, R22, 0x1, R45, P2 ;  /* 0x00000001162d7824 */ /* 0x000fe200010e062d */
[----:B------:R-:W-:Y:S02]  /*d500*/  SHF.R.W.U32 R24, R41, 0x10, R52 ;  /* 0x0000001029187819 */ /* 0x000fe40000001e34 */
[----:B------:R-:W-:Y:S02]  /*d510*/  IADD3.X R51, PT, PT, R58, UR17, R51, P3, P4 ;  /* 0x000000113a337c10 */ /* 0x000fe40009fe8433 */
[----:B------:R-:W-:-:S02]  /*d520*/  SHF.R.W.U32 R22, R52, 0x10, R41 ;  /* 0x0000001034167819 */ /* 0x000fc40000001e29 */
[----:B------:R-:W-:Y:S02]  /*d530*/  IADD3 R47, P0, PT, R24, R35, RZ ;  /* 0x00000023182f7210 */ /* 0x000fe40007f1e0ff */
[----:B------:R-:W-:Y:S02]  /*d540*/  LOP3.LUT R23, R51, R23, R40, 0x96, !PT ;  /* 0x0000001733177212 */ /* 0x000fe400078e9628 */
[----:B------:R-:W-:Y:S01]  /*d550*/  SHF.R.W.U32 R35, R60, 0x10, R49 ;  /* 0x000000103c237819 */ /* 0x000fe20000001e31 */
[----:B------:R-:W-:Y:S01]  /*d560*/  IMAD.X R29, R22, 0x1, R29, P0 ;  /* 0x00000001161d7824 */ /* 0x000fe200000e061d */
[----:B------:R-:W-:Y:S02]  /*d570*/  SHF.R.W.U32 R21, R28, 0x10, R23 ;  /* 0x000000101c157819 */ /* 0x000fe40000001e17 */
[----:B------:R-:W-:Y:S02]  /*d580*/  SHF.R.W.U32 R41, R23, 0x10, R28 ;  /* 0x0000001017297819 */ /* 0x000fe40000001e1c */
[----:B------:R-:W-:-:S02]  /*d590*/  SHF.R.W.U32 R23, R49, 0x10, R60 ;  /* 0x0000001031177819 */ /* 0x000fc40000001e3c */
[----:B------:R-:W-:Y:S02]  /*d5a0*/  LOP3.LUT R28, R46, R31, RZ, 0x3c, !PT ;  /* 0x0000001f2e1c7212 */ /* 0x000fe400078e3cff */
[----:B------:R-:W-:Y:S02]  /*d5b0*/  LOP3.LUT R49, R45, R26, RZ, 0x3c, !PT ;  /* 0x0000001a2d317212 */ /* 0x000fe400078e3cff */
[----:B------:R-:W-:Y:S02]  /*d5c0*/  IADD3 R31, P1, PT, R21, R34, RZ ;  /* 0x00000022151f7210 */ /* 0x000fe40007f3e0ff */
[----:B------:R-:W-:Y:S02]  /*d5d0*/  LOP3.LUT R34, R47, R42, RZ, 0x3c, !PT ;  /* 0x0000002a2f227212 */ /* 0x000fe400078e3cff */
[----:B------:R-:W-:Y:S01]  /*d5e0*/  LOP3.LUT R57, R29, R56, RZ, 0x3c, !PT ;  /* 0x000000381d397212 */ /* 0x000fe200078e3cff */
[----:B------:R-:W-:Y:S01]  /*d5f0*/  IMAD.X R55, R41, 0x1, R48, P1 ;  /* 0x0000000129377824 */ /* 0x000fe200008e0630 */
[----:B------:R-:W-:-:S02]  /*d600*/  IADD3 R50, P0, PT, R23, R50, RZ ;  /* 0x0000003217327210 */ /* 0x000fc40007f1e0ff */
[----:B------:R-:W-:Y:S02]  /*d610*/  SHF.R.W.U32 R26, R28, 0x18, R49 ;  /* 0x000000181c1a7819 */ /* 0x000fe40000001e31 */
[----:B------:R-:W-:Y:S02]  /*d620*/  SHF.R.W.U32 R28, R49, 0x18, R28 ;  /* 0x00000018311c7819 */ /* 0x000fe40000001e1c */
[----:B------:R-:W-:Y:S02]  /*d630*/  SHF.R.W.U32 R49, R57, 0x1f, R34 ;  /* 0x0000001f39317819 */ /* 0x000fe40000001e22 */
[----:B------:R-:W-:Y:S01]  /*d640*/  SHF.R.W.U32 R34, R34, 0x1f, R57 ;  /* 0x0000001f22227819 */ /* 0x000fe20000001e39 */
[----:B------:R-:W-:Y:S01]  /*d650*/  IMAD.X R57, R35, 0x1, R54, P0 ;  /* 0x0000000123397824 */ /* 0x000fe200000e0636 */
[----:B------:R-:W-:Y:S02]  /*d660*/  IADD3 R40, P0, P1, R26, R39, R20 ;  /* 0x000000271a287210 */ /* 0x000fe4000791e014 */
[----:B------:R-:W-:-:S02]  /*d670*/  LOP3.LUT R33, R50, R33, RZ, 0x3c, !PT ;  /* 0x0000002132217212 */ /* 0x000fc400078e3cff */
[----:B------:R-:W-:Y:S02]  /*d680*/  LOP3.LUT R52, R57, R30, RZ, 0x3c, !PT ;  /* 0x0000001e39347212 */ /* 0x000fe400078e3cff */
[----:B------:R-:W-:Y:S02]  /*d690*/  LOP3.LUT R42, R31, R36, RZ, 0x3c, !PT ;  /* 0x000000241f2a7212 */ /* 0x000fe400078e3cff */
[----:B------:R-:W-:Y:S02]  /*d6a0*/  LOP3.LUT R59, R55, R58, RZ, 0x3c, !PT ;  /* 0x0000003a373b7212 */ /* 0x000fe400078e3cff */
[----:B------:R-:W-:Y:S02]  /*d6b0*/  LOP3.LUT R44, R40, R27, R44, 0x96, !PT ;  /* 0x0000001b282c7212 */ /* 0x000fe400078e962c */
[----:B------:R-:W-:Y:S02]  /*d6c0*/  IADD3.X R48, PT, PT, R28, UR24, R27, P0, P1 ;  /* 0x000000181c307c10 */ /* 0x000fe400087e241b */
[----:B------:R-:W-:-:S02]  /*d6d0*/  SHF.R.W.U32 R27, R52, 0x1f, R33 ;  /* 0x0000001f341b7819 */ /* 0x000fc40000001e21 */
[----:B------:R-:W-:Y:S02]  /*d6e0*/  SHF.R.W.U32 R36, R59, 0x1f, R42 ;  /* 0x0000001f3b247819 */ /* 0x000fe40000001e2a */
[----:B------:R-:W-:Y:S02]  /*d6f0*/  SHF.R.W.U32 R33, R33, 0x1f, R52 ;  /* 0x0000001f21217819 */ /* 0x000fe40000001e34 */
[----:B------:R-:W-:Y:S02]  /*d700*/  IADD3 R40, P2, PT, R27, R40, RZ ;  /* 0x000000281b287210 */ /* 0x000fe40007f5e0ff */
[----:B------:R-:W-:Y:S02]  /*d710*/  LOP3.LUT R39, R48, R39, R32, 0x96, !PT ;  /* 0x0000002730277212 */ /* 0x000fe400078e9620 */
[----:B------:R-:W-:Y:S01]  /*d720*/  IADD3 R38, P0, P1, R49, UR16, R38 ;  /* 0x0000001031267c10 */ /* 0x000fe2000f91e026 */
[----:B------:R-:W-:Y:S01]  /*d730*/  IMAD.X R48, R33, 0x1, R48, P2 ;  /* 0x0000000121307824 */ /* 0x000fe200010e0630 */
[----:B------:R-:W-:-:S02]  /*d740*/  SHF.R.W.U32 R30, R42, 0x1f, R59 ;  /* 0x0000001f2a1e7819 */ /* 0x000fc40000001e3b */
[----:B------:R-:W-:Y:S02]  /*d750*/  IADD3 R32, P3, P4, R25, UR12, R36 ;  /* 0x0000000c19207c10 */ /* 0x000fe4000fc7e024 */
[----:B------:R-:W-:Y:S02]  /*d760*/  SHF.R.W.U32 R25, R44, 0x10, R39 ;  /* 0x000000102c197819 */ /* 0x000fe40000001e27 */
[----:B------:R-:W-:Y:S02]  /*d770*/  IADD3.X R53, PT, PT, R34, UR17, R53, P0, P1 ;  /* 0x0000001122357c10 */ /* 0x000fe400087e2435 */
        /* <DEDUP_REMOVED lines=28> */
[----:B------:R-:W-:Y:S02]  /*d940*/  SHF.R.W.U32 R43, R43, 0x18, R36 ;  /* 0x000000182b2b7819 */ /* 0x000fe40000001e24 */
[----:B------:R-:W-:Y:S02]  /*d950*/  IADD3 R34, P1, P2, R33, UR30, R32 ;  /* 0x0000001e21227c10 */ /* 0x000fe4000fa3e020 */
[----:B------:R-:W-:Y:S02]  /*d960*/  IADD3 R45, P0, PT, R30, R37, RZ ;  /* 0x000000251e2d7210 */ /* 0x000fe40007f1e0ff */
[----:B------:R-:W-:-:S02]  /*d970*/  LOP3.LUT R49, R46, R49, RZ, 0x3c, !PT ;  /* 0x000000312e317212 */ /* 0x000fc400078e3cff */
[----:B------:R-:W-:Y:S01]  /*d980*/  IADD3.X R47, PT, PT, R43, UR31, R44, P1, P2 ;  /* 0x0000001f2b2f7c10 */ /* 0x000fe20008fe442c */
[----:B------:R-:W-:Y:S01]  /*d990*/  IMAD.X R51, R28, 0x1, R51, P0 ;  /* 0x000000011c337824 */ /* 0x000fe200000e0633 */
[----:B------:R-:W-:Y:S02]  /*d9a0*/  SHF.R.W.U32 R37, R49, 0x18, R54 ;  /* 0x0000001831257819 */ /* 0x000fe40000001e36 */
[----:B------:R-:W-:Y:S02]  /*d9b0*/  SHF.R.W.U32 R36, R54, 0x18, R49 ;  /* 0x0000001836247819 */ /* 0x000fe40000001e31 */
[----:B------:R-:W-:Y:S02]  /*d9c0*/  LOP3.LUT R49, R47, R32, R23, 0x96, !PT ;  /* 0x000000202f317212 */ /* 0x000fe400078e9617 */
[----:B------:R-:W-:Y:S02]  /*d9d0*/  LOP3.LUT R44, R34, R44, R35, 0x96, !PT ;  /* 0x0000002c222c7212 */ /* 0x000fe400078e9623 */
[----:B------:R-:W-:-:S02]  /*d9e0*/  IADD3 R32, P0, PT, R37, R38, RZ ;  /* 0x0000002625207210 */ /* 0x000fc40007f1e0ff */
[----:B------:R-:W-:Y:S02]  /*d9f0*/  LOP3.LUT R35, R51, R22, RZ, 0x3c, !PT ;  /* 0x0000001633237212 */ /* 0x000fe400078e3cff */
[----:B------:R-:W-:Y:S02]  /*da00*/  IADD3 R23, P1, P2, R39, UR32, R40 ;  /* 0x0000002027177c10 */ /* 0x000fe4000fa3e028 */
[----:B------:R-:W-:Y:S01]  /*da10*/  LOP3.LUT R54, R32, R53, R42, 0x96, !PT ;  /* 0x0000003520367212 */ /* 0x000fe200078e962a */
[----:B------:R-:W-:Y:S01]  /*da20*/  IMAD.X R53, R36, 0x1, R53, P0 ;  /* 0x0000000124357824 */ /* 0x000fe200000e0635 */
[----:B------:R-:W-:Y:S02]  /*da30*/  IADD3 R35, P3, PT, R35, R50, RZ ;  /* 0x0000003223237210 */ /* 0x000fe40007f7e0ff */
[----:B------:R-:W-:Y:S02]  /*da40*/  LOP3.LUT R42, R45, R24, RZ, 0x3c, !PT ;  /* 0x000000182d2a7212 */ /* 0x000fe400078e3cff */
[----:B------:R-:W-:-:S02]  /*da50*/  LOP3.LUT R41, R23, R48, R41, 0x96, !PT ;  /* 0x0000003017297212 */ /* 0x000fc400078e9629 */
[----:B------:R-:W-:Y:S01]  /*da60*/  IADD3.X R48, PT, PT, R27, UR33, R48, P1, P2 ;  /* 0x000000211b307c10 */ /* 0x000fe20008fe4430 */
[----:B------:R-:W-:Y:S01]  /*da70*/  IMAD.X R57, R42, 0x1, R57, P3 ;  /* 0x000000012a397824 */ /* 0x000fe200018e0639 */
[----:B------:R-:W-:Y:S02]  /*da80*/  LOP3.LUT R25, R53, R38, R25, 0x96, !PT ;  /* 0x0000002635197212 */ /* 0x000fe400078e9619 */
[----:B------:R-:W-:Y:S02]  /*da90*/  SHF.R.W.U32 R42, R44, 0x10, R49 ;  /* 0x000000102c2a7819 */ /* 0x000fe40000001e31 */
[----:B------:R-:W-:Y:S02]  /*daa0*/  LOP3.LUT R50, R48, R40, R21, 0x96, !PT ;  /* 0x0000002830327212 */ /* 0x000fe400078e9615 */
[----:B------:R-:W-:Y:S02]  /*dab0*/  SHF.R.W.U32 R40, R49, 0x10, R44 ;  /* 0x0000001031287819 */ /* 0x000fe40000001e2c */
[----:B------:R-:W-:-:S02]  /*dac0*/  SHF.R.W.U32 R21, R54, 0x10, R25 ;  /* 0x0000001036157819 */ /* 0x000fc40000001e19 */
[----:B------:R-:W-:Y:S02]  /*dad0*/  SHF.R.W.U32 R38, R25, 0x10, R54 ;  /* 0x0000001019267819 */ /* 0x000fe40000001e36 */
[----:B------:R-:W-:Y:S02]  /*dae0*/  IADD3 R44, P0, PT, R42, R31, RZ ;  /* 0x0000001f2a2c7210 */ /* 0x000fe40007f1e0ff */
[----:B------:R-:W-:Y:S02]  /*daf0*/  LOP3.LUT R31, R35, R30, RZ, 0x3c, !PT ;  /* 0x0000001e231f7212 */ /* 0x000fe400078e3cff */
[----:B------:R-:W-:Y:S01]  /*db00*/  LOP3.LUT R54, R57, R28, RZ, 0x3c, !PT ;  /* 0x0000001c39367212 */ /* 0x000fe200078e3cff */
[----:B------:R-:W-:Y:S01]  /*db10*/  IMAD.X R28, R40, 0x1, R29, P0 ;  /* 0x00000001281c7824 */ /* 0x000fe200000e061d */
[----:B------:R-:W-:Y:S02]  /*db20*/  SHF.R.W.U32 R25, R41, 0x10, R50 ;  /* 0x0000001029197819 */ /* 0x000fe40000001e32 */
[----:B------:R-:W-:-:S02]  /*db30*/  SHF.R.W.U32 R41, R50, 0x10, R41 ;  /* 0x0000001032297819 */ /* 0x000fc40000001e29 */
[----:B------:R-:W-:Y:S02]  /*db40*/  SHF.R.W.U32 R30, R31, 0x18, R54 ;  /* 0x000000181f1e7819 */ /* 0x000fe40000001e36 */
[----:B------:R-:W-:Y:S02]  /*db50*/  SHF.R.W.U32 R50, R54, 0x18, R31 ;  /* 0x0000001836327819 */ /* 0x000fe40000001e1f */
[----:B------:R-:W-:Y:S02]  /*db60*/  IADD3 R54, P1, PT, R25, R26, RZ ;  /* 0x0000001a19367210 */ /* 0x000fe40007f3e0ff */
[----:B------:R-:W-:Y:S02]  /*db70*/  IADD3 R46, P0, PT, R21, R46, RZ ;  /* 0x0000002e152e7210 */ /* 0x000fe40007f1e0ff */
[----:B------:R-:W-:Y:S01]  /*db80*/  LOP3.LUT R29, R44, R33, RZ, 0x3c, !PT ;  /* 0x000000212c1d7212 */ /* 0x000fe200078e3cff */
[----:B------:R-:W-:Y:S01]  /*db90*/  IMAD.X R52, R41, 0x1, R52, P1 ;  /* 0x0000000129347824 */ /* 0x000fe200008e0634 */
[----:B------:R-:W-:Y:S01]  /*dba0*/  LOP3.LUT R56, R28, R43, RZ, 0x3c, !PT ;  /* 0x0000002b1c387212 */ /* 0x000fe200078e3cff */
[----:B------:R-:W-:Y:S01]  /*dbb0*/  IMAD.X R55, R38, 0x1, R55, P0 ;  /* 0x0000000126377824 */ /* 0x000fe200000e0637 */
[----:B------:R-:W-:-:S02]  /*dbc0*/  IADD3 R31, P0, P1, R30, UR22, R45 ;  /* 0x000000161e1f7c10 */ /* 0x000fc4000f91e02d */
[----:B------:R-:W-:Y:S02]  /*dbd0*/  SHF.R.W.U32 R26, R56, 0x1f, R29 ;  /* 0x0000001f381a7819 */ /* 0x000fe40000001e1d */
[----:B------:R-:W-:Y:S02]  /*dbe0*/  LOP3.LUT R39, R54, R39, RZ, 0x3c, !PT ;  /* 0x0000002736277212 */ /* 0x000fe400078e3cff */
[----:B------:R-:W-:Y:S02]  /*dbf0*/  LOP3.LUT R60, R52, R27, RZ, 0x3c, !PT ;  /* 0x0000001b343c7212 */ /* 0x000fe400078e3cff */
[----:B------:R-:W-:Y:S02]  /*dc00*/  SHF.R.W.U32 R29, R29, 0x1f, R56 ;  /* 0x0000001f1d1d7819 */ /* 0x000fe40000001e38 */
[----:B------:R-:W-:Y:S02]  /*dc10*/  IADD3.X R56, PT, PT, R50, UR23, R51, P0, P1 ;  /* 0x0000001732387c10 */ /* 0x000fe400087e2433 */
[----:B------:R-:W-:-:S02]  /*dc20*/  LOP3.LUT R37, R46, R37, RZ, 0x3c, !PT ;  /* 0x000000252e257212 */ /* 0x000fc400078e3cff */
[----:B------:R-:W-:Y:S02]  /*dc30*/  LOP3.LUT R33, R55, R36, RZ, 0x3c, !PT ;  /* 0x0000002437217212 */ /* 0x000fe400078e3cff */
[----:B------:R-:W-:Y:S02]  /*dc40*/  SHF.R.W.U32 R27, R60, 0x1f, R39 ;  /* 0x0000001f3c1b7819 */ /* 0x000fe40000001e27 */
[C---:B------:R-:W-:Y:S02]  /*dc50*/  LOP3.LUT R58, R31.reuse, R51, R22, 0x96, !PT ;  /* 0x000000331f3a7212 */ /* 0x040fe400078e9616 */
[----:B------:R-:W-:Y:S02]  /*dc60*/  LOP3.LUT R45, R56, R45, R24, 0x96, !PT ;  /* 0x0000002d382d7212 */ /* 0x000fe400078e9618 */
[----:B------:R-:W-:Y:S02]  /*dc70*/  IADD3 R36, P1, P2, R31, UR18, R26 ;  /* 0x000000121f247c10 */ /* 0x000fe4000fa3e01a */
[----:B------:R-:W-:-:S02]  /*dc80*/  SHF.R.W.U32 R31, R33, 0x1f, R37 ;  /* 0x0000001f211f7819 */ /* 0x000fc40000001e25 */
[----:B------:R-:W-:Y:S02]  /*dc90*/  SHF.R.W.U32 R24, R37, 0x1f, R33 ;  /* 0x0000001f25187819 */ /* 0x000fe40000001e21 */
[----:B------:R-:W-:Y:S02]  /*dca0*/  SHF.R.W.U32 R22, R39, 0x1f, R60 ;  /* 0x0000001f27167819 */ /* 0x000fe40000001e3c */
[----:B------:R-:W-:Y:S02]  /*dcb0*/  IADD3 R33, P0, PT, R27, R32, RZ ;  /* 0x000000201b217210 */ /* 0x000fe40007f1e0ff */
[----:B------:R-:W-:Y:S02]  /*dcc0*/  IADD3.X R56, PT, PT, R56, UR19, R29, P1, P2 ;  /* 0x0000001338387c10 */ /* 0x000fe40008fe441d */
[----:B------:R-:W-:Y:S01]  /*dcd0*/  IADD3 R37, P1, PT, R31, R34, RZ ;  /* 0x000000221f257210 */ /* 0x000fe20007f3e0ff */
[----:B------:R-:W-:Y:S01]  /*dce0*/  IMAD.X R53, R22, 0x1, R53, P0 ;  /* 0x0000000116357824 */ /* 0x000fe200000e0635 */
[----:B------:R-:W-:-:S02]  /*dcf0*/  SHF.R.W.U32 R32, R58, 0x10, R45 ;  /* 0x000000103a207819 */ /* 0x000fc40000001e2d */
[----:B------:R-:W-:Y:S01]  /*dd00*/  LOP3.LUT R39, R56, R41, RZ, 0x3c, !PT ;  /* 0x0000002938277212 */ /* 0x000fe200078e3cff */
[----:B------:R-:W-:Y:S01]  /*dd10*/  IMAD.X R47, R24, 0x1, R47, P1 ;  /* 0x00000001182f7824 */ /* 0x000fe200008e062f */
[----:B------:R-:W-:Y:S02]  /*dd20*/  IADD3 R43, P0, PT, R32, R35, RZ ;  /* 0x00000023202b7210 */ /* 0x000fe40007f1e0ff */
[----:B------:R-:W-:Y:S02]  /*dd30*/  SHF.R.W.U32 R58, R45, 0x10, R58 ;  /* 0x000000102d3a7819 */ /* 0x000fe40000001e3a */
[----:B------:R-:W-:Y:S02]  /*dd40*/  LOP3.LUT R34, R53, R40, RZ, 0x3c, !PT ;  /* 0x0000002835227212 */ /* 0x000fe400078e3cff */
[----:B------:R-:W-:Y:S01]  /*dd50*/  IADD3 R35, P2, PT, R39, R46, RZ ;  /* 0x0000002e27237210 */ /* 0x000fe20007f5e0ff */
[----:B------:R-:W-:Y:S01]  /*dd60*/  IMAD.X R57, R58, 0x1, R57, P0 ;  /* 0x000000013a397824 */ /* 0x000fe200000e0639 */
[----:B------:R-:W-:-:S02]  /*dd70*/  LOP3.LUT R45, R43, R30, RZ, 0x3c, !PT ;  /* 0x0000001e2b2d7212 */ /* 0x000fc400078e3cff */
[----:B------:R-:W-:Y:S02]  /*dd80*/  IADD3 R30, P1, PT, R34, R43, RZ ;  /* 0x0000002b221e7210 */ /* 0x000fe40007f3e0ff */
[----:B------:R-:W-:Y:S02]  /*dd90*/  LOP3.LUT R39, R47, R58, RZ, 0x3c, !PT ;  /* 0x0000003a2f277212 */ /* 0x000fe400078e3cff */
        /* <DEDUP_REMOVED lines=13> */
[----:B------:R-:W-:Y:S02]  /*de70*/  SHF.R.W.U32 R46, R51, 0x18, R52 ;  /* 0x00000018332e7819 */ /* 0x000fe40000001e34 */
[----:B------:R-:W-:Y:S02]  /*de80*/  LOP3.LUT R50, R34, R29, RZ, 0x3c, !PT ;  /* 0x0000001d22327212 */ /* 0x000fe400078e3cff */
[----:B------:R-:W-:Y:S02]  /*de90*/  SHF.R.W.U32 R26, R52, 0x18, R51 ;  /* 0x00000018341a7819 */ /* 0x000fe40000001e33 */
[----:B------:R-:W-:Y:S02]  /*dea0*/  LOP3.LUT R52, R54, R31, RZ, 0x3c, !PT ;  /* 0x0000001f36347212 */ /* 0x000fe400078e3cff */
[----:B------:R-:W-:Y:S02]  /*deb0*/  LOP3.LUT R45, R43, R24, RZ, 0x3c, !PT ;  /* 0x000000182b2d7212 */ /* 0x000fe400078e3cff */
[----:B------:R-:W-:-:S02]  /*dec0*/  IADD3 R60, P2, PT, R22, R23, RZ ;  /* 0x00000017163c7210 */ /* 0x000fc40007f5e0ff */
[----:B------:R-:W-:Y:S02]  /*ded0*/  IADD3 R24, P0, P1, R46, UR20, R33 ;  /* 0x000000142e187c10 */ /* 0x000fe4000f91e021 */
[----:B------:R-:W-:Y:S02]  /*dee0*/  SHF.R.W.U32 R31, R49, 0x18, R50 ;  /* 0x00000018311f7819 */ /* 0x000fe40000001e32 */
[----:B------:R-:W-:Y:S02]  /*def0*/  SHF.R.W.U32 R29, R50, 0x18, R49 ;  /* 0x00000018321d7819 */ /* 0x000fe40000001e31 */
[----:B------:R-:W-:Y:S02]  /*df00*/  SHF.R.W.U32 R50, R52, 0x18, R45 ;  /* 0x0000001834327819 */ /* 0x000fe40000001e2d */
[----:B------:R-:W-:Y:S01]  /*df10*/  SHF.R.W.U32 R52, R45, 0x18, R52 ;  /* 0x000000182d347819 */ /* 0x000fe20000001e34 */
[----:B------:R-:W-:Y:S01]  /*df20*/  IMAD.X R45, R27, 0x1, R48, P2 ;  /* 0x000000011b2d7824 */ /* 0x000fe200010e0630 */
[----:B------:R-:W-:-:S02]  /*df30*/  IADD3.X R23, PT, PT, R26, UR21, R53, P0, P1 ;  /* 0x000000151a177c10 */ /* 0x000fc400087e2435 */
[----:B------:R-:W-:Y:S02]  /*df40*/  LOP3.LUT R53, R24, R53, R40, 0x96, !PT ;  /* 0x0000003518357212 */ /* 0x000fe400078e9628 */
[----:B------:R-:W-:Y:S02]  /*df50*/  IADD3 R40, P3, P4, R50, UR26, R37 ;  /* 0x0000001a32287c10 */ /* 0x000fe4000fc7e025 */
[----:B------:R-:W-:Y:S02]  /*df60*/  LOP3.LUT R42, R23, R33, R42, 0x96, !PT ;  /* 0x00000021172a7212 */ /* 0x000fe400078e962a */
[----:B------:R-:W-:Y:S02]  /*df70*/  LOP3.LUT R49, R45, R38, RZ, 0x3c, !PT ;  /* 0x000000262d317212 */ /* 0x000fe400078e3cff */
[----:B------:R-:W-:Y:S02]  /*df80*/  IADD3 R33, P1, P2, R31, R36, R20 ;  /* 0x000000241f217210 */ /* 0x000fe40007a3e014 */
[----:B------:R-:W-:-:S02]  /*df90*/  LOP3.LUT R58, R40, R47, R58, 0x96, !PT ;  /* 0x0000002f283a7212 */ /* 0x000fc400078e963a */
[----:B------:R-:W-:Y:S02]  /*dfa0*/  IADD3.X R47, PT, PT, R52, UR27, R47, P3, P4 ;  /* 0x0000001b342f7c10 */ /* 0x000fe40009fe842f */
[----:B------:R-:W-:Y:S02]  /*dfb0*/  IADD3 R49, P0, PT, R49, R44, RZ ;  /* 0x0000002c31317210 */ /* 0x000fe40007f1e0ff */
[----:B------:R-:W-:Y:S02]  /*dfc0*/  LOP3.LUT R51, R33, R56, R41, 0x96, !PT ;  /* 0x0000003821337212 */ /* 0x000fe400078e9629 */
[----:B------:R-:W-:Y:S02]  /*dfd0*/  LOP3.LUT R55, R60, R21, RZ, 0x3c, !PT ;  /* 0x000000153c377212 */ /* 0x000fe400078e3cff */
[----:B------:R-:W-:Y:S02]  /*dfe0*/  IADD3.X R56, PT, PT, R29, UR24, R56, P1, P2 ;  /* 0x000000181d387c10 */ /* 0x000fe40008fe4438 */
[----:B------:R-:W-:Y:S01]  /*dff0*/  LOP3.LUT R41, R47, R37, R32, 0x96, !PT ;  /* 0x000000252f297212 */ /* 0x000fe200078e9620 */
[----:B------:R-:W-:Y:S01]  /*e000*/  IMAD.X R32, R55, 0x1, R28, P0 ;  /* 0x0000000137207824 */ /* 0x000fe200000e061c */
[----:B------:R-:W-:-:S02]  /*e010*/  SHF.R.W.U32 R37, R53, 0x10, R42 ;  /* 0x0000001035257819 */ /* 0x000fc40000001e2a */
[----:B------:R-:W-:Y:S02]  /*e020*/  LOP3.LUT R44, R56, R36, R25, 0x96, !PT ;  /* 0x00000024382c7212 */ /* 0x000fe400078e9619 */
[----:B------:R-:W-:Y:S02]  /*e030*/  SHF.R.W.U32 R25, R58, 0x10, R41 ;  /* 0x000000103a197819 */ /* 0x000fe40000001e29 */
[----:B------:R-:W-:Y:S02]  /*e040*/  SHF.R.W.U32 R28, R41, 0x10, R58 ;  /* 0x00000010291c7819 */ /* 0x000fe40000001e3a */
[----:B------:R-:W-:Y:S02]  /*e050*/  SHF.R.W.U32 R42, R42, 0x10, R53 ;  /* 0x000000102a2a7819 */ /* 0x000fe40000001e35 */
[----:B------:R-:W-:Y:S02]  /*e060*/  IADD3 R41, P0, PT, R37, R30, RZ ;  /* 0x0000001e25297210 */ /* 0x000fe40007f1e0ff */
[----:B------:R-:W-:-:S02]  /*e070*/  SHF.R.W.U32 R36, R51, 0x10, R44 ;  /* 0x0000001033247819 */ /* 0x000fc40000001e2c */
[----:B------:R-:W-:Y:S01]  /*e080*/  LOP3.LUT R30, R49, R22, RZ, 0x3c, !PT ;  /* 0x00000016311e7212 */ /* 0x000fe200078e3cff */
[----:B------:R-:W-:Y:S01]  /*e090*/  IMAD.X R39, R42, 0x1, R39, P0 ;  /* 0x000000012a277824 */ /* 0x000fe200000e0627 */
[----:B------:R-:W-:Y:S02]  /*e0a0*/  SHF.R.W.U32 R51, R44, 0x10, R51 ;  /* 0x000000102c337819 */ /* 0x000fe40000001e33 */
[----:B------:R-:W-:Y:S02]  /*e0b0*/  IADD3 R22, P0, PT, R36, R35, RZ ;  /* 0x0000002324167210 */ /* 0x000fe40007f1e0ff */
[----:B------:R-:W-:Y:S02]  /*e0c0*/  IADD3 R35, P1, PT, R25, R54, RZ ;  /* 0x0000003619237210 */ /* 0x000fe40007f3e0ff */
[----:B------:R-:W-:Y:S01]  /*e0d0*/  LOP3.LUT R53, R32, R27, RZ, 0x3c, !PT ;  /* 0x0000001b20357212 */ /* 0x000fe200078e3cff */
[----:B------:R-:W-:Y:S01]  /*e0e0*/  IMAD.X R34, R51, 0x1, R34, P0 ;  /* 0x0000000133227824 */ /* 0x000fe200000e0622 */
[----:B------:R-:W-:Y:S01]  /*e0f0*/  LOP3.LUT R44, R41, R46, RZ, 0x3c, !PT ;  /* 0x0000002e292c7212 */ /* 0x000fe200078e3cff */
[----:B------:R-:W-:Y:S01]  /*e100*/  IMAD.X R43, R28, 0x1, R43, P1 ;  /* 0x000000011c2b7824 */ /* 0x000fe200008e062b */
[----:B------:R-:W-:-:S02]  /*e110*/  LOP3.LUT R55, R39, R26, RZ, 0x3c, !PT ;  /* 0x0000001a27377212 */ /* 0x000fc400078e3cff */
[----:B------:R-:W-:Y:S02]  /*e120*/  SHF.R.W.U32 R27, R30, 0x18, R53 ;  /* 0x000000181e1b7819 */ /* 0x000fe40000001e35 */
[----:B------:R-:W-:Y:S02]  /*e130*/  SHF.R.W.U32 R26, R53, 0x18, R30 ;  /* 0x00000018351a7819 */ /* 0x000fe40000001e1e */
[----:B------:R-:W-:Y:S02]  /*e140*/  SHF.R.W.U32 R30, R55, 0x1f, R44 ;  /* 0x0000001f371e7819 */ /* 0x000fe40000001e2c */
[----:B------:R-:W-:Y:S02]  /*e150*/  SHF.R.W.U32 R44, R44, 0x1f, R55 ;  /* 0x0000001f2c2c7819 */ /* 0x000fe40000001e37 */
[----:B------:R-:W-:Y:S02]  /*e160*/  LOP3.LUT R31, R22, R31, RZ, 0x3c, !PT ;  /* 0x0000001f161f7212 */ /* 0x000fe400078e3cff */
[----:B------:R-:W-:-:S02]  /*e170*/  LOP3.LUT R46, R34, R29, RZ, 0x3c, !PT ;  /* 0x0000001d222e7212 */ /* 0x000fc400078e3cff */
[----:B------:R-:W-:Y:S02]  /*e180*/  IADD3 R55, P0, P1, R27, UR28, R60 ;  /* 0x0000001c1b377c10 */ /* 0x000fe4000f91e03c */
[----:B------:R-:W-:Y:S02]  /*e190*/  LOP3.LUT R48, R35, R50, RZ, 0x3c, !PT ;  /* 0x0000003223307212 */ /* 0x000fe400078e3cff */
[----:B------:R-:W-:Y:S02]  /*e1a0*/  LOP3.LUT R53, R43, R52, RZ, 0x3c, !PT ;  /* 0x000000342b357212 */ /* 0x000fe400078e3cff */
[----:B------:R-:W-:Y:S02]  /*e1b0*/  SHF.R.W.U32 R29, R46, 0x1f, R31 ;  /* 0x0000001f2e1d7819 */ /* 0x000fe40000001e1f */
[----:B------:R-:W-:Y:S02]  /*e1c0*/  SHF.R.W.U32 R46, R31, 0x1f, R46 ;  /* 0x0000001f1f2e7819 */ /* 0x000fe40000001e2e */
[----:B------:R-:W-:-:S02]  /*e1d0*/  IADD3.X R57, PT, PT, R26, UR29, R45, P0, P1 ;  /* 0x0000001d1a397c10 */ /* 0x000fc400087e242d */
[----:B------:R-:W-:Y:S02]  /*e1e0*/  SHF.R.W.U32 R31, R53, 0x1f, R48 ;  /* 0x0000001f351f7819 */ /* 0x000fe40000001e30 */
[----:B------:R-:W-:Y:S02]  /*e1f0*/  LOP3.LUT R50, R55, R45, R38, 0x96, !PT ;  /* 0x0000002d37327212 */ /* 0x000fe400078e9626 */
[----:B------:R-:W-:Y:S02]  /*e200*/  SHF.R.W.U32 R38, R48, 0x1f, R53 ;  /* 0x0000001f30267819 */ /* 0x000fe40000001e35 */
[----:B------:R-:W-:Y:S02]  /*e210*/  LOP3.LUT R21, R57, R60, R21, 0x96, !PT ;  /* 0x0000003c39157212 */ /* 0x000fe400078e9615 */
[----:B------:R-:W-:Y:S02]  /*e220*/  IADD3 R53, P0, PT, R31, R24, RZ ;  /* 0x000000181f357210 */ /* 0x000fe40007f1e0ff */
[----:B------:R-:W-:-:S02]  /*e230*/  SHF.R.W.U32 R48, R50, 0x10, R21 ;  /* 0x0000001032307819 */ /* 0x000fc40000001e15 */
[----:B------:R-:W-:Y:S02]  /*e240*/  IADD3 R45, P1, P2, R55, UR30, R30 ;  /* 0x0000001e372d7c10 */ /* 0x000fe4000fa3e01e */
[----:B------:R-:W-:Y:S01]  /*e250*/  SHF.R.W.U32 R21, R21, 0x10, R50 ;  /* 0x0000001015157819 */ /* 0x000fe20000001e32 */
[----:B------:R-:W-:Y:S01]  /*e260*/  IMAD.X R50, R38, 0x1, R23, P0 ;  /* 0x0000000126327824 */ /* 0x000fe200000e0617 */
[----:B------:R-:W-:Y:S02]  /*e270*/  IADD3 R40, P3, P4, R40, UR18, R29 ;  /* 0x0000001228287c10 */ /* 0x000fe4000fc7e01d */
[----:B------:R-:W-:Y:S02]  /*e280*/  IADD3.X R24, PT, PT, R57, UR31, R44, P1, P2 ;  /* 0x0000001f39187c10 */ /* 0x000fe40008fe442c */
[----:B------:R-:W-:Y:S02]  /*e290*/  LOP3.LUT R23, R50, R21, RZ, 0x3c, !PT ;  /* 0x0000001532177212 */ /* 0x000fe400078e3cff */
[----:B------:R-:W-:-:S02]  /*e2a0*/  IADD3.X R47, PT, PT, R47, UR19, R46, P3, P4 ;  /* 0x000000132f2f7c10 */ /* 0x000fc40009fe842e */
[----:B------:R-:W-:Y:S02]  /*e2b0*/  LOP3.LUT R54, R24, R51, RZ, 0x3c, !PT ;  /* 0x0000003318367212 */ /* 0x000fe400078e3cff */
[----:B------:R-:W-:Y:S02]  /*e2c0*/  IADD3 R55, P0, PT, R48, R49, RZ ;  /* 0x0000003130377210 */ /* 0x000fe40007f1e0ff */
[----:B------:R-:W-:Y:S02]  /*e2d0*/  IADD3 R22, P1, PT, R23, R22, RZ ;  /* 0x0000001617167210 */ /* 0x000fe40007f3e0ff */
[----:B------:R-:W-:Y:S01]  /*e2e0*/  LOP3.LUT R52, R47, R42, RZ, 0x3c, !PT ;  /* 0x0000002a2f347212 */ /* 0x000fe200078e3cff */
[----:B------:R-:W-:Y:S01]  /*e2f0*/  IMAD.X R32, R21, 0x1, R32, P0 ;  /* 0x0000000115207824 */ /* 0x000fe200000e0620 */
[----:B------:R-:W-:Y:S02]  /*e300*/  LOP3.LUT R23, R53, R48, RZ, 0x3c, !PT ;  /* 0x0000003035177212 */ /* 0x000fe400078e3cff */
[----:B------:R-:W-:-:S02]  /*e310*/  IADD3 R35, P2, PT, R54, R35, RZ ;  /* 0x0000002336237210 */ /* 0x000fc40007f5e0ff */
[----:B------:R-:W-:Y:S01]  /*e320*/  LOP3.LUT R54, R45, R36, RZ, 0x3c, !PT ;  /* 0x000000242d367212 */ /* 0x000fe200078e3cff */
[----:B------:R-:W-:Y:S01]  /*e330*/  IMAD.X R23, R23, 0x1, R34, P1 ;  /* 0x0000000117177824 */ /* 0x000fe200008e0622 */
[----:B------:R-:W-:Y:S02]  /*e340*/  LOP3.LUT R49, R55, R27, RZ, 0x3c, !PT ;  /* 0x0000001b37317212 */ /* 0x000fe400078e3cff */
        /* <DEDUP_REMOVED lines=16> */
[----:B------:R-:W-:Y:S02]  /*e450*/  SHF.R.W.U32 R55, R34, 0x18, R55 ;  /* 0x0000001822377819 */ /* 0x000fe40000001e37 */
[----:B------:R-:W-:Y:S02]  /*e460*/  IADD3 R29, P0, P1, R30, UR20, R53 ;  /* 0x000000141e1d7c10 */ /* 0x000fe4000f91e035 */
[----:B------:R-:W-:-:S02]  /*e470*/  IADD3 R34, P2, P3, R33, UR28, R26 ;  /* 0x0000001c21227c10 */ /* 0x000fc4000fb5e01a */
[----:B------:R-:W-:Y:S02]  /*e480*/  SHF.R.W.U32 R33, R44, 0x18, R57 ;  /* 0x000000182c217819 */ /* 0x000fe40000001e39 */
[----:B------:R-:W-:Y:S02]  /*e490*/  SHF.R.W.U32 R44, R57, 0x18, R44 ;  /* 0x00000018392c7819 */ /* 0x000fe40000001e2c */
[----:B------:R-:W-:Y:S02]  /*e4a0*/  IADD3.X R38, PT, PT, R49, UR21, R50, P0, P1 ;  /* 0x0000001531267c10 */ /* 0x000fe400087e2432 */
[----:B------:R-:W-:Y:S02]  /*e4b0*/  IADD3.X R57, PT, PT, R56, UR29, R31, P2, P3 ;  /* 0x0000001d38397c10 */ /* 0x000fe400097e641f */
[----:B------:R-:W-:Y:S02]  /*e4c0*/  IADD3 R46, P3, P4, R33, UR26, R40 ;  /* 0x0000001a212e7c10 */ /* 0x000fe4000fc7e028 */
[----:B------:R-:W-:-:S02]  /*e4d0*/  LOP3.LUT R21, R29, R50, R21, 0x96, !PT ;  /* 0x000000321d157212 */ /* 0x000fc400078e9615 */
[----:B------:R-:W-:Y:S02]  /*e4e0*/  LOP3.LUT R50, R38, R53, R48, 0x96, !PT ;  /* 0x0000003526327212 */ /* 0x000fe400078e9630 */
[----:B------:R-:W-:Y:S02]  /*e4f0*/  LOP3.LUT R53, R46, R47, R42, 0x96, !PT ;  /* 0x0000002f2e357212 */ /* 0x000fe400078e962a */
[----:B------:R-:W-:Y:S02]  /*e500*/  IADD3.X R47, PT, PT, R44, UR27, R47, P3, P4 ;  /* 0x0000001b2c2f7c10 */ /* 0x000fe40009fe842f */
[----:B------:R-:W-:Y:S02]  /*e510*/  IADD3 R48, P0, P1, R32, R45, R20 ;  /* 0x0000002d20307210 */ /* 0x000fe4000791e014 */
[----:B------:R-:W-:Y:S02]  /*e520*/  LOP3.LUT R54, R57, R28, RZ, 0x3c, !PT ;  /* 0x0000001c39367212 */ /* 0x000fe400078e3cff */
[----:B------:R-:W-:-:S02]  /*e530*/  LOP3.LUT R40, R47, R40, R37, 0x96, !PT ;  /* 0x000000282f287212 */ /* 0x000fc400078e9625 */
[----:B------:R-:W-:Y:S02]  /*e540*/  LOP3.LUT R51, R48, R24, R51, 0x96, !PT ;  /* 0x0000001830337212 */ /* 0x000fe400078e9633 */
[----:B------:R-:W-:Y:S02]  /*e550*/  IADD3 R41, P2, PT, R54, R41, RZ ;  /* 0x0000002936297210 */ /* 0x000fe40007f5e0ff */
[----:B------:R-:W-:Y:S02]  /*e560*/  IADD3.X R24, PT, PT, R55, UR24, R24, P0, P1 ;  /* 0x0000001837187c10 */ /* 0x000fe400087e2418 */
[----:B------:R-:W-:Y:S02]  /*e570*/  LOP3.LUT R42, R34, R25, RZ, 0x3c, !PT ;  /* 0x00000019222a7212 */ /* 0x000fe400078e3cff */
[----:B------:R-:W-:Y:S02]  /*e580*/  SHF.R.W.U32 R37, R53, 0x10, R40 ;  /* 0x0000001035257819 */ /* 0x000fe40000001e28 */
[----:B------:R-:W-:Y:S01]  /*e590*/  LOP3.LUT R54, R24, R45, R36, 0x96, !PT ;  /* 0x0000002d18367212 */ /* 0x000fe200078e9624 */
[----:B------:R-:W-:Y:S01]  /*e5a0*/  IMAD.X R36, R42, 0x1, R39, P2 ;  /* 0x000000012a247824 */ /* 0x000fe200010e0627 */
[----:B------:R-:W-:-:S02]  /*e5b0*/  SHF.R.W.U32 R40, R40, 0x10, R53 ;  /* 0x0000001028287819 */ /* 0x000fc40000001e35 */
[----:B------:R-:W-:Y:S02]  /*e5c0*/  IADD3 R52, P0, PT, R37, R52, RZ ;  /* 0x0000003425347210 */ /* 0x000fe40007f1e0ff */
[----:B------:R-:W-:Y:S02]  /*e5d0*/  LOP3.LUT R26, R41, R26, RZ, 0x3c, !PT ;  /* 0x0000001a291a7212 */ /* 0x000fe400078e3cff */
[----:B------:R-:W-:Y:S01]  /*e5e0*/  LOP3.LUT R31, R36, R31, RZ, 0x3c, !PT ;  /* 0x0000001f241f7212 */ /* 0x000fe200078e3cff */
[----:B------:R-:W-:Y:S01]  /*e5f0*/  IMAD.X R27, R40, 0x1, R27, P0 ;  /* 0x00000001281b7824 */ /* 0x000fe200000e061b */
[----:B------:R-:W-:Y:S02]  /*e600*/  SHF.R.W.U32 R39, R21, 0x10, R50 ;  /* 0x0000001015277819 */ /* 0x000fe40000001e32 */
[----:B------:R-:W-:Y:S02]  /*e610*/  SHF.R.W.U32 R42, R50, 0x10, R21 ;  /* 0x00000010322a7819 */ /* 0x000fe40000001e15 */
[----:B------:R-:W-:-:S02]  /*e620*/  SHF.R.W.U32 R50, R51, 0x10, R54 ;  /* 0x0000001033327819 */ /* 0x000fc40000001e36 */
[----:B------:R-:W-:Y:S02]  /*e630*/  SHF.R.W.U32 R21, R26, 0x18, R31 ;  /* 0x000000181a157819 */ /* 0x000fe40000001e1f */
        /* <DEDUP_REMOVED lines=9> */
[----:B------:R-:W-:Y:S01]  /*e6d0*/  LOP3.LUT R23, R35, R32, RZ, 0x3c, !PT ;  /* 0x0000002023177212 */ /* 0x000fe200078e3cff */
[----:B------:R-:W-:Y:S01]  /*e6e0*/  IMAD.X R44, R54, 0x1, R43, P1 ;  /* 0x00000001362c7824 */ /* 0x000fe200008e062b */
[----:B------:R-:W-:Y:S02]  /*e6f0*/  IADD3 R32, P0, P1, R21, UR16, R34 ;  /* 0x0000001015207c10 */ /* 0x000fe4000f91e022 */
[----:B------:R-:W-:-:S02]  /*e700*/  LOP3.LUT R43, R31, R30, RZ, 0x3c, !PT ;  /* 0x0000001e1f2b7212 */ /* 0x000fc400078e3cff */
[----:B------:R-:W-:Y:S02]  /*e710*/  LOP3.LUT R60, R56, R49, RZ, 0x3c, !PT ;  /* 0x00000031383c7212 */ /* 0x000fe400078e3cff */
[----:B------:R-:W-:Y:S02]  /*e720*/  LOP3.LUT R58, R44, R55, RZ, 0x3c, !PT ;  /* 0x000000372c3a7212 */ /* 0x000fe400078e3cff */
[----:B------:R-:W-:Y:S02]  /*e730*/  LOP3.LUT R51, R32, R57, R28, 0x96, !PT ;  /* 0x0000003920337212 */ /* 0x000fe400078e961c */
[----:B------:R-:W-:Y:S02]  /*e740*/  IADD3.X R57, PT, PT, R26, UR17, R57, P0, P1 ;  /* 0x000000111a397c10 */ /* 0x000fe400087e2439 */
[----:B------:R-:W-:Y:S02]  /*e750*/  SHF.R.W.U32 R45, R60, 0x1f, R43 ;  /* 0x0000001f3c2d7819 */ /* 0x000fe40000001e2b */
[----:B------:R-:W-:-:S02]  /*e760*/  SHF.R.W.U32 R30, R58, 0x1f, R23 ;  /* 0x0000001f3a1e7819 */ /* 0x000fc40000001e17 */
[----:B------:R-:W-:Y:S02]  /*e770*/  SHF.R.W.U32 R28, R43, 0x1f, R60 ;  /* 0x0000001f2b1c7819 */ /* 0x000fe40000001e3c */
[----:B------:R-:W-:Y:S02]  /*e780*/  IADD3 R43, P1, P2, R32, UR22, R33 ;  /* 0x00000016202b7c10 */ /* 0x000fe4000fa3e021 */
[----:B------:R-:W-:Y:S02]  /*e790*/  LOP3.LUT R34, R57, R34, R25, 0x96, !PT ;  /* 0x0000002239227212 */ /* 0x000fe400078e9619 */
[----:B------:R-:W-:Y:S02]  /*e7a0*/  IADD3 R46, P3, PT, R45, R46, RZ ;  /* 0x0000002e2d2e7210 */ /* 0x000fe40007f7e0ff */
[----:B------:R-:W-:Y:S02]  /*e7b0*/  SHF.R.W.U32 R23, R23, 0x1f, R58 ;  /* 0x0000001f17177819 */ /* 0x000fe40000001e3a */
[----:B------:R-:W-:-:S02]  /*e7c0*/  IADD3 R32, P0, PT, R30, R29, RZ ;  /* 0x0000001d1e207210 */ /* 0x000fc40007f1e0ff */
[----:B------:R-:W-:Y:S02]  /*e7d0*/  SHF.R.W.U32 R49, R51, 0x10, R34 ;  /* 0x0000001033317819 */ /* 0x000fe40000001e22 */
[----:B------:R-:W-:Y:S01]  /*e7e0*/  SHF.R.W.U32 R25, R34, 0x10, R51 ;  /* 0x0000001022197819 */ /* 0x000fe20000001e33 */
[----:B------:R-:W-:Y:S01]  /*e7f0*/  IMAD.X R34, R28, 0x1, R47, P3 ;  /* 0x000000011c227824 */ /* 0x000fe200018e062f */
[----:B------:R-:W-:Y:S01]  /*e800*/  IADD3.X R29, PT, PT, R57, UR23, R22, P1, P2 ;  /* 0x00000017391d7c10 */ /* 0x000fe20008fe4416 */
[----:B------:R-:W-:Y:S01]  /*e810*/  IMAD.X R51, R23, 0x1, R38, P0 ;  /* 0x0000000117337824 */ /* 0x000fe200000e0626 */
[----:B------:R-:W-:Y:S02]  /*e820*/  IADD3 R60, P0, PT, R49, R41, RZ ;  /* 0x00000029313c7210 */ /* 0x000fe40007f1e0ff */
[----:B------:R-:W-:Y:S02]  /*e830*/  LOP3.LUT R58, R34, R25, RZ, 0x3c, !PT ;  /* 0x00000019223a7212 */ /* 0x000fe400078e3cff */
[----:B------:R-:W-:-:S02]  /*e840*/  LOP3.LUT R47, R51, R40, RZ, 0x3c, !PT ;  /* 0x00000028332f7212 */ /* 0x000fc400078e3cff */
[----:B------:R-:W-:Y:S02]  /*e850*/  LOP3.LUT R41, R60, R21, RZ, 0x3c, !PT ;  /* 0x000000153c297212 */ /* 0x000fe400078e3cff */
[----:B------:R-:W-:Y:S02]  /*e860*/  IADD3 R58, P3, PT, R58, R35, RZ ;  /* 0x000000233a3a7210 */ /* 0x000fe40007f7e0ff */
        /* <DEDUP_REMOVED lines=18> */
[----:B------:R-:W-:Y:S02]  /*e990*/  SHF.R.W.U32 R41, R45, 0x18, R28 ;  /* 0x000000182d297819 */ /* 0x000fe40000001e1c */
[----:B------:R-:W-:Y:S02]  /*e9a0*/  SHF.R.W.U32 R45, R28, 0x18, R45 ;  /* 0x000000181c2d7819 */ /* 0x000fe40000001e2d */
[----:B------:R-:W-:Y:S02]  /*e9b0*/  LOP3.LUT R33, R38, R33, RZ, 0x3c, !PT ;  /* 0x0000002126217212 */ /* 0x000fe400078e3cff */
[----:B------:R-:W-:-:S02]  /*e9c0*/  LOP3.LUT R36, R31, R22, RZ, 0x3c, !PT ;  /* 0x000000161f247212 */ /* 0x000fc400078e3cff */
[----:B------:R-:W-:Y:S02]  /*e9d0*/  IADD3 R48, P1, P2, R48, UR32, R53 ;  /* 0x0000002030307c10 */ /* 0x000fe4000fa3e035 */
[----:B------:R-:W-:Y:S02]  /*e9e0*/  SHF.R.W.U32 R22, R55, 0x18, R30 ;  /* 0x0000001837167819 */ /* 0x000fe40000001e1e */
[----:B------:R-:W-:Y:S02]  /*e9f0*/  IADD3 R28, P0, PT, R47, R32, RZ ;  /* 0x000000202f1c7210 */ /* 0x000fe40007f1e0ff */
[----:B------:R-:W-:Y:S02]  /*ea00*/  SHF.R.W.U32 R30, R33, 0x18, R36 ;  /* 0x00000018211e7819 */ /* 0x000fe40000001e24 */
[----:B------:R-:W-:Y:S02]  /*ea10*/  IADD3.X R55, PT, PT, R24, UR33, R23, P1, P2 ;  /* 0x0000002118377c10 */ /* 0x000fe40008fe4417 */
[----:B------:R-:W-:Y:S01]  /*ea20*/  SHF.R.W.U32 R36, R36, 0x18, R33 ;  /* 0x0000001824247819 */ /* 0x000fe20000001e21 */
[----:B------:R-:W-:Y:S01]  /*ea30*/  IMAD.X R33, R22, 0x1, R51, P0 ;  /* 0x0000000116217824 */ /* 0x000fe200000e0633 */
[----:B------:R-:W-:-:S02]  /*ea40*/  LOP3.LUT R44, R28, R51, R40, 0x96, !PT ;  /* 0x000000331c2c7212 */ /* 0x000fc400078e9628 */
[----:B------:R-:W-:Y:S02]  /*ea50*/  LOP3.LUT R51, R55, R42, RZ, 0x3c, !PT ;  /* 0x0000002a37337212 */ /* 0x000fe400078e3cff */
[----:B------:R-:W-:Y:S02]  /*ea60*/  IADD3 R24, P2, P3, R41, UR12, R46 ;  /* 0x0000000c29187c10 */ /* 0x000fe4000fb5e02e */
[----:B------:R-:W-:Y:S02]  /*ea70*/  LOP3.LUT R57, R33, R32, R37, 0x96, !PT ;  /* 0x0000002021397212 */ /* 0x000fe400078e9625 */
[----:B------:R-:W-:Y:S02]  /*ea80*/  IADD3 R37, P1, PT, R30, R43, RZ ;  /* 0x0000002b1e257210 */ /* 0x000fe40007f3e0ff */
[----:B------:R-:W-:Y:S02]  /*ea90*/  IADD3 R52, P0, PT, R51, R52, RZ ;  /* 0x0000003433347210 */ /* 0x000fe40007f1e0ff */
[----:B------:R-:W-:-:S02]  /*eaa0*/  LOP3.LUT R51, R24, R34, R25, 0x96, !PT ;  /* 0x0000002218337212 */ /* 0x000fc400078e9619 */
[----:B------:R-:W-:Y:S02]  /*eab0*/  IADD3.X R34, PT, PT, R45, UR13, R34, P2, P3 ;  /* 0x0000000d2d227c10 */ /* 0x000fe400097e6422 */
[----:B------:R-:W-:Y:S02]  /*eac0*/  LOP3.LUT R40, R48, R39, RZ, 0x3c, !PT ;  /* 0x0000002730287212 */ /* 0x000fe400078e3cff */
[----:B------:R-:W-:Y:S01]  /*ead0*/  LOP3.LUT R54, R37, R29, R54, 0x96, !PT ;  /* 0x0000001d25367212 */ /* 0x000fe200078e9636 */
[----:B------:R-:W-:Y:S01]  /*eae0*/  IMAD.X R29, R36, 0x1, R29, P1 ;  /* 0x00000001241d7824 */ /* 0x000fe200008e061d */
[----:B------:R-:W-:Y:S01]  /*eaf0*/  SHF.R.W.U32 R32, R44, 0x10, R57 ;  /* 0x000000102c207819 */ /* 0x000fe20000001e39 */
[----:B------:R-:W-:Y:S01]  /*eb00*/  IMAD.X R40, R40, 0x1, R27, P0 ;  /* 0x0000000128287824 */ /* 0x000fe200000e061b */
[----:B------:R-:W-:Y:S02]  /*eb10*/  LOP3.LUT R56, R34, R46, R49, 0x96, !PT ;  /* 0x0000002e22387212 */ /* 0x000fe400078e9631 */
[----:B------:R-:W-:-:S02]  /*eb20*/  SHF.R.W.U32 R25, R57, 0x10, R44 ;  /* 0x0000001039197819 */ /* 0x000fc40000001e2c */
[----:B------:R-:W-:Y:S02]  /*eb30*/  IADD3 R46, P0, PT, R32, R21, RZ ;  /* 0x00000015202e7210 */ /* 0x000fe40007f1e0ff */
[----:B------:R-:W-:Y:S02]  /*eb40*/  LOP3.LUT R49, R29, R43, R50, 0x96, !PT ;  /* 0x0000002b1d317212 */ /* 0x000fe400078e9632 */
[----:B------:R-:W-:Y:S01]  /*eb50*/  SHF.R.W.U32 R27, R51, 0x10, R56 ;  /* 0x00000010331b7819 */ /* 0x000fe20000001e38 */
[----:B------:R-:W-:Y:S01]  /*eb60*/  IMAD.X R21, R25, 0x1, R26, P0 ;  /* 0x0000000119157824 */ /* 0x000fe200000e061a */
[----:B------:R-:W-:Y:S02]  /*eb70*/  SHF.R.W.U32 R43, R54, 0x10, R49 ;  /* 0x00000010362b7819 */ /* 0x000fe40000001e31 */
[----:B------:R-:W-:Y:S02]  /*eb80*/  SHF.R.W.U32 R50, R56, 0x10, R51 ;  /* 0x0000001038327819 */ /* 0x000fe40000001e33 */
[----:B------:R-:W-:-:S02]  /*eb90*/  IADD3 R58, P1, PT, R27, R58, RZ ;  /* 0x0000003a1b3a7210 */ /* 0x000fc40007f3e0ff */
[----:B------:R-:W-:Y:S02]  /*eba0*/  SHF.R.W.U32 R44, R49, 0x10, R54 ;  /* 0x00000010312c7819 */ /* 0x000fe40000001e36 */
[----:B------:R-:W-:Y:S02]  /*ebb0*/  LOP3.LUT R53, R52, R53, RZ, 0x3c, !PT ;  /* 0x0000003534357212 */ /* 0x000fe400078e3cff */
[----:B------:R-:W-:Y:S02]  /*ebc0*/  LOP3.LUT R54, R40, R23, RZ, 0x3c, !PT ;  /* 0x0000001728367212 */ /* 0x000fe400078e3cff */
[----:B------:R-:W-:Y:S02]  /*ebd0*/  LOP3.LUT R49, R46, R47, RZ, 0x3c, !PT ;  /* 0x0000002f2e317212 */ /* 0x000fe400078e3cff */
[----:B------:R-:W-:Y:S01]  /*ebe0*/  IADD3 R47, P0, PT, R43, R38, RZ ;  /* 0x000000262b2f7210 */ /* 0x000fe20007f1e0ff */
[----:B------:R-:W-:Y:S01]  /*ebf0*/  IMAD.X R38, R50, 0x1, R35, P1 ;  /* 0x0000000132267824 */ /* 0x000fe200008e0623 */
[----:B------:R-:W-:-:S02]  /*ec00*/  LOP3.LUT R56, R21, R22, RZ, 0x3c, !PT ;  /* 0x0000001615387212 */ /* 0x000fc400078e3cff */
[----:B------:R-:W-:Y:S01]  /*ec10*/  SHF.R.W.U32 R23, R53, 0x18, R54 ;  /* 0x0000001835177819 */ /* 0x000fe20000001e36 */
[----:B------:R-:W-:Y:S01]  /*ec20*/  IMAD.X R31, R44, 0x1, R31, P0 ;  /* 0x000000012c1f7824 */ /* 0x000fe200000e061f */
[----:B------:R-:W-:Y:S02]  /*ec30*/  SHF.R.W.U32 R22, R54, 0x18, R53 ;  /* 0x0000001836167819 */ /* 0x000fe40000001e35 */
[----:B------:R-:W-:Y:S02]  /*ec40*/  SHF.R.W.U32 R26, R56, 0x1f, R49 ;  /* 0x0000001f381a7819 */ /* 0x000fe40000001e31 */
[----:B------:R-:W-:Y:S02]  /*ec50*/  SHF.R.W.U32 R35, R49, 0x1f, R56 ;  /* 0x0000001f31237819 */ /* 0x000fe40000001e38 */
[----:B------:R-:W-:Y:S02]  /*ec60*/  LOP3.LUT R49, R58, R41, RZ, 0x3c, !PT ;  /* 0x000000293a317212 */ /* 0x000fe400078e3cff */
[----:B------:R-:W-:-:S02]  /*ec70*/  LOP3.LUT R54, R38, R45, RZ, 0x3c, !PT ;  /* 0x0000002d26367212 */ /* 0x000fc400078e3cff */
[----:B------:R-:W-:Y:S02]  /*ec80*/  IADD3 R53, P0, PT, R23, R48, RZ ;  /* 0x0000003017357210 */ /* 0x000fe40007f1e0ff */
[----:B------:R-:W-:Y:S02]  /*ec90*/  LOP3.LUT R51, R47, R30, RZ, 0x3c, !PT ;  /* 0x0000001e2f337212 */ /* 0x000fe400078e3cff */
[----:B------:R-:W-:Y:S02]  /*eca0*/  LOP3.LUT R36, R31, R36, RZ, 0x3c, !PT ;  /* 0x000000241f247212 */ /* 0x000fe400078e3cff */
[----:B------:R-:W-:Y:S02]  /*ecb0*/  SHF.R.W.U32 R41, R54, 0x1f, R49 ;  /* 0x0000001f36297819 */ /* 0x000fe40000001e31 */
[----:B------:R-:W-:Y:S01]  /*ecc0*/  SHF.R.W.U32 R30, R49, 0x1f, R54 ;  /* 0x0000001f311e7819 */ /* 0x000fe20000001e36 */
[----:B------:R-:W-:Y:S01]  /*ecd0*/  IMAD.X R54, R22, 0x1, R55, P0 ;  /* 0x0000000116367824 */ /* 0x000fe200000e0637 */
[----:B------:R-:W-:-:S02]  /*ece0*/  SHF.R.W.U32 R45, R36, 0x1f, R51 ;  /* 0x0000001f242d7819 */ /* 0x000fc40000001e33 */
[----:B------:R-:W-:Y:S02]  /*ecf0*/  SHF.R.W.U32 R49, R51, 0x1f, R36 ;  /* 0x0000001f33317819 */ /* 0x000fe40000001e24 */
[C---:B------:R-:W-:Y:S02]  /*ed00*/  LOP3.LUT R42, R53.reuse, R55, R42, 0x96, !PT ;  /* 0x00000037352a7212 */ /* 0x040fe400078e962a */
[----:B------:R-:W-:Y:S02]  /*ed10*/  IADD3 R36, P2, P3, R53, UR20, R26 ;  /* 0x0000001435247c10 */ /* 0x000fe4000fb5e01a */
[----:B------:R-:W-:Y:S02]  /*ed20*/  IADD3 R28, P0, P1, R41, UR12, R28 ;  /* 0x0000000c291c7c10 */ /* 0x000fe4000f91e01c */
[----:B------:R-:W-:Y:S02]  /*ed30*/  LOP3.LUT R53, R54, R48, R39, 0x96, !PT ;  /* 0x0000003036357212 */ /* 0x000fe400078e9627 */
[----:B------:R-:W-:-:S02]  /*ed40*/  IADD3 R51, P4, P5, R24, UR16, R45 ;  /* 0x0000001018337c10 */ /* 0x000fc4000fd9e02d */
[----:B------:R-:W-:Y:S02]  /*ed50*/  IADD3.X R24, PT, PT, R30, UR13, R33, P0, P1 ;  /* 0x0000000d1e187c10 */ /* 0x000fe400087e2421 */
[----:B------:R-:W-:Y:S02]  /*ed60*/  SHF.R.W.U32 R33, R53, 0x10, R42 ;  /* 0x0000001035217819 */ /* 0x000fe40000001e2a */
[----:B------:R-:W-:Y:S02]  /*ed70*/  IADD3.X R39, PT, PT, R54, UR21, R35, P2, P3 ;  /* 0x0000001536277c10 */ /* 0x000fe400097e6423 */
[----:B------:R-:W-:Y:S02]  /*ed80*/  SHF.R.W.U32 R53, R42, 0x10, R53 ;  /* 0x000000102a357819 */ /* 0x000fe40000001e35 */
[----:B------:R-:W-:Y:S02]  /*ed90*/  IADD3.X R34, PT, PT, R34, UR17, R49, P4, P5 ;  /* 0x0000001122227c10 */ /* 0x000fe4000a7ea431 */
[----:B------:R-:W-:-:S02]  /*eda0*/  LOP3.LUT R42, R24, R33, RZ, 0x3c, !PT ;  /* 0x00000021182a7212 */ /* 0x000fc400078e3cff */
[----:B------:R-:W-:Y:S02]  /*edb0*/  LOP3.LUT R55, R39, R44, RZ, 0x3c, !PT ;  /* 0x0000002c27377212 */ /* 0x000fe400078e3cff */
[----:B------:R-:W-:Y:S02]  /*edc0*/  IADD3 R52, P0, PT, R53, R52, RZ ;  /* 0x0000003435347210 */ /* 0x000fe40007f1e0ff */
[----:B------:R-:W-:Y:S02]  /*edd0*/  LOP3.LUT R48, R34, R25, RZ, 0x3c, !PT ;  /* 0x0000001922307212 */ /* 0x000fe400078e3cff */
[----:B------:R-:W-:Y:S01]  /*ede0*/  IADD3 R42, P1, PT, R42, R47, RZ ;  /* 0x0000002f2a2a7210 */ /* 0x000fe20007f3e0ff */
[----:B------:R-:W-:Y:S01]  /*edf0*/  IMAD.X R57, R33, 0x1, R40, P0 ;  /* 0x0000000121397824 */ /* 0x000fe200000e0628 */
[----:B------:R-:W-:Y:S02]  /*ee00*/  IADD3 R55, P2, PT, R55, R58, RZ ;  /* 0x0000003a37377210 */ /* 0x000fe40007f5e0ff */
[----:B------:R-:W-:-:S02]  /*ee10*/  LOP3.LUT R47, R36, R43, RZ, 0x3c, !PT ;  /* 0x0000002b242f7212 */ /* 0x000fc400078e3cff */
[----:B------:R-:W-:Y:S02]  /*ee20*/  LOP3.LUT R23, R52, R23, RZ, 0x3c, !PT ;  /* 0x0000001734177212 */ /* 0x000fe400078e3cff */
        /* <DEDUP_REMOVED lines=18> */
[----:B------:R-:W-:Y:S02]  /*ef50*/  SHF.R.W.U32 R52, R47, 0x18, R52 ;  /* 0x000000182f347819 */ /* 0x000fe40000001e34 */
[----:B------:R-:W-:Y:S02]  /*ef60*/  IADD3 R40, P0, P1, R23, UR22, R36 ;  /* 0x0000001617287c10 */ /* 0x000fe4000f91e024 */
[----:B------:R-:W-:-:S02]  /*ef70*/  IADD3 R54, P2, P3, R20, R37, R30 ;  /* 0x0000002514367210 */ /* 0x000fc40007b5e01e */
[----:B------:R-:W-:Y:S02]  /*ef80*/  SHF.R.W.U32 R56, R45, 0x18, R58 ;  /* 0x000000182d387819 */ /* 0x000fe40000001e3a */
[----:B------:R-:W-:Y:S02]  /*ef90*/  SHF.R.W.U32 R37, R58, 0x18, R45 ;  /* 0x000000183a257819 */ /* 0x000fe40000001e2d */
[----:B------:R-:W-:Y:S02]  /*efa0*/  IADD3.X R45, PT, PT, R52, UR23, R39, P0, P1 ;  /* 0x00000017342d7c10 */ /* 0x000fe400087e2427 */
[----:B------:R-:W-:Y:S02]  /*efb0*/  IADD3.X R29, PT, PT, R29, UR24, R26, P2, P3 ;  /* 0x000000181d1d7c10 */ /* 0x000fe400097e641a */
[----:B------:R-:W-:Y:S02]  /*efc0*/  LOP3.LUT R49, R45, R36, R43, 0x96, !PT ;  /* 0x000000242d317212 */ /* 0x000fe400078e962b */
[----:B------:R-:W-:-:S02]  /*efd0*/  LOP3.LUT R44, R40, R39, R44, 0x96, !PT ;  /* 0x00000027282c7212 */ /* 0x000fc400078e962c */
[----:B------:R-:W-:Y:S02]  /*efe0*/  IADD3 R36, P3, P4, R56, UR28, R51 ;  /* 0x0000001c38247c10 */ /* 0x000fe4000fc7e033 */
[----:B------:R-:W-:Y:S02]  /*eff0*/  IADD3 R39, P0, P1, R35, UR18, R28 ;  /* 0x0000001223277c10 */ /* 0x000fe4000f91e01c */
[----:B------:R-:W-:Y:S02]  /*f000*/  LOP3.LUT R43, R29, R50, RZ, 0x3c, !PT ;  /* 0x000000321d2b7212 */ /* 0x000fe400078e3cff */
[----:B------:R-:W-:Y:S02]  /*f010*/  LOP3.LUT R25, R36, R34, R25, 0x96, !PT ;  /* 0x0000002224197212 */ /* 0x000fe400078e9619 */
[----:B------:R-:W-:Y:S02]  /*f020*/  LOP3.LUT R33, R39, R24, R33, 0x96, !PT ;  /* 0x0000001827217212 */ /* 0x000fe400078e9621 */
[----:B------:R-:W-:-:S02]  /*f030*/  IADD3.X R34, PT, PT, R37, UR29, R34, P3, P4 ;  /* 0x0000001d25227c10 */ /* 0x000fc40009fe8422 */
[----:B------:R-:W-:Y:S02]  /*f040*/  IADD3.X R24, PT, PT, R41, UR19, R24, P0, P1 ;  /* 0x0000001329187c10 */ /* 0x000fe400087e2418 */
[----:B------:R-:W-:Y:S02]  /*f050*/  IADD3 R43, P2, PT, R43, R46, RZ ;  /* 0x0000002e2b2b7210 */ /* 0x000fe40007f5e0ff */
[----:B------:R-:W-:Y:S02]  /*f060*/  LOP3.LUT R58, R54, R27, RZ, 0x3c, !PT ;  /* 0x0000001b363a7212 */ /* 0x000fe400078e3cff */
[----:B------:R-:W-:Y:S02]  /*f070*/  LOP3.LUT R32, R34, R51, R32, 0x96, !PT ;  /* 0x0000003322207212 */ /* 0x000fe400078e9620 */
[----:B------:R-:W-:Y:S01]  /*f080*/  LOP3.LUT R46, R24, R28, R53, 0x96, !PT ;  /* 0x0000001c182e7212 */ /* 0x000fe200078e9635 */
[----:B------:R-:W-:Y:S01]  /*f090*/  IMAD.X R47, R58, 0x1, R21, P2 ;  /* 0x000000013a2f7824 */ /* 0x000fe200010e0615 */
[----:B------:R-:W-:-:S02]  /*f0a0*/  SHF.R.W.U32 R28, R44, 0x10, R49 ;  /* 0x000000102c1c7819 */ /* 0x000fc40000001e31 */
[----:B------:R-:W-:Y:S02]  /*f0b0*/  SHF.R.W.U32 R21, R25, 0x10, R32 ;  /* 0x0000001019157819 */ /* 0x000fe40000001e20 */
[----:B------:R-:W-:Y:S02]  /*f0c0*/  SHF.R.W.U32 R25, R32, 0x10, R25 ;  /* 0x0000001020197819 */ /* 0x000fe40000001e19 */
[----:B------:R-:W-:Y:S02]  /*f0d0*/  SHF.R.W.U32 R49, R49, 0x10, R44 ;  /* 0x0000001031317819 */ /* 0x000fe40000001e2c */
[----:B------:R-:W-:Y:S02]  /*f0e0*/  IADD3 R32, P0, PT, R28, R55, RZ ;  /* 0x000000371c207210 */ /* 0x000fe40007f1e0ff */
[----:B------:R-:W-:Y:S02]  /*f0f0*/  SHF.R.W.U32 R51, R33, 0x10, R46 ;  /* 0x0000001021337819 */ /* 0x000fe40000001e2e */
[----:B------:R-:W-:Y:S01]  /*f100*/  LOP3.LUT R30, R43, R30, RZ, 0x3c, !PT ;  /* 0x0000001e2b1e7212 */ /* 0x000fe200078e3cff */
[----:B------:R-:W-:Y:S01]  /*f110*/  IMAD.X R53, R49, 0x1, R38, P0 ;  /* 0x0000000131357824 */ /* 0x000fe200000e0626 */
[----:B------:R-:W-:-:S02]  /*f120*/  LOP3.LUT R55, R47, R26, RZ, 0x3c, !PT ;  /* 0x0000001a2f377212 */ /* 0x000fc400078e3cff */
[----:B------:R-:W-:Y:S02]  /*f130*/  SHF.R.W.U32 R26, R46, 0x10, R33 ;  /* 0x000000102e1a7819 */ /* 0x000fe40000001e21 */
[----:B------:R-:W-:Y:S02]  /*f140*/  LOP3.LUT R44, R32, R23, RZ, 0x3c, !PT ;  /* 0x00000017202c7212 */ /* 0x000fe400078e3cff */
[----:B------:R-:W-:Y:S02]  /*f150*/  LOP3.LUT R57, R53, R52, RZ, 0x3c, !PT ;  /* 0x0000003435397212 */ /* 0x000fe400078e3cff */
[----:B------:R-:W-:Y:S02]  /*f160*/  IADD3 R33, P1, PT, R21, R48, RZ ;  /* 0x0000003015217210 */ /* 0x000fe40007f3e0ff */
[----:B------:R-:W-:Y:S02]  /*f170*/  IADD3 R42, P0, PT, R51, R42, RZ ;  /* 0x0000002a332a7210 */ /* 0x000fe40007f1e0ff */
[----:B------:R-:W-:Y:S01]  /*f180*/  SHF.R.W.U32 R23, R30, 0x18, R55 ;  /* 0x000000181e177819 */ /* 0x000fe20000001e37 */
[----:B------:R-:W-:Y:S01]  /*f190*/  IMAD.X R22, R25, 0x1, R22, P1 ;  /* 0x0000000119167824 */ /* 0x000fe200008e0616 */
[----:B------:R-:W-:-:S02]  /*f1a0*/  SHF.R.W.U32 R30, R55, 0x18, R30 ;  /* 0x00000018371e7819 */ /* 0x000fc40000001e1e */
[----:B------:R-:W-:Y:S02]  /*f1b0*/  SHF.R.W.U32 R38, R57, 0x1f, R44 ;  /* 0x0000001f39267819 */ /* 0x000fe40000001e2c */
[----:B------:R-:W-:Y:S01]  /*f1c0*/  SHF.R.W.U32 R55, R44, 0x1f, R57 ;  /* 0x0000001f2c377819 */ /* 0x000fe20000001e39 */
[----:B------:R-:W-:Y:S01]  /*f1d0*/  IMAD.X R44, R26, 0x1, R31, P0 ;  /* 0x000000011a2c7824 */ /* 0x000fe200000e061f */
[----:B------:R-:W-:Y:S02]  /*f1e0*/  IADD3 R48, P0, P1, R23, UR26, R54 ;  /* 0x0000001a17307c10 */ /* 0x000fe4000f91e036 */
[----:B------:R-:W-:Y:S02]  /*f1f0*/  LOP3.LUT R56, R33, R56, RZ, 0x3c, !PT ;  /* 0x0000003821387212 */ /* 0x000fe400078e3cff */
[----:B------:R-:W-:Y:S02]  /*f200*/  LOP3.LUT R37, R22, R37, RZ, 0x3c, !PT ;  /* 0x0000002516257212 */ /* 0x000fe400078e3cff */
[----:B------:R-:W-:-:S02]  /*f210*/  LOP3.LUT R46, R44, R41, RZ, 0x3c, !PT ;  /* 0x000000292c2e7212 */ /* 0x000fc400078e3cff */
[----:B------:R-:W-:Y:S02]  /*f220*/  LOP3.LUT R31, R42, R35, RZ, 0x3c, !PT ;  /* 0x000000232a1f7212 */ /* 0x000fe400078e3cff */
[----:B------:R-:W-:Y:S02]  /*f230*/  LOP3.LUT R41, R48, R29, R50, 0x96, !PT ;  /* 0x0000001d30297212 */ /* 0x000fe400078e9632 */
[----:B------:R-:W-:Y:S02]  /*f240*/  IADD3.X R50, PT, PT, R30, UR27, R29, P0, P1 ;  /* 0x0000001b1e327c10 */ /* 0x000fe400087e241d */
[----:B------:R-:W-:Y:S02]  /*f250*/  SHF.R.W.U32 R35, R37, 0x1f, R56 ;  /* 0x0000001f25237819 */ /* 0x000fe40000001e38 */
[----:B------:R-:W-:Y:S02]  /*f260*/  SHF.R.W.U32 R29, R56, 0x1f, R37 ;  /* 0x0000001f381d7819 */ /* 0x000fe40000001e25 */
[----:B------:R-:W-:-:S02]  /*f270*/  SHF.R.W.U32 R37, R46, 0x1f, R31 ;  /* 0x0000001f2e257819 */ /* 0x000fc40000001e1f */
[----:B------:R-:W-:Y:S02]  /*f280*/  SHF.R.W.U32 R31, R31, 0x1f, R46 ;  /* 0x0000001f1f1f7819 */ /* 0x000fe40000001e2e */
[----:B------:R-:W-:Y:S02]  /*f290*/  LOP3.LUT R54, R50, R54, R27, 0x96, !PT ;  /* 0x0000003632367212 */ /* 0x000fe400078e961b */
[----:B------:R-:W-:Y:S02]  /*f2a0*/  IADD3 R46, P0, P1, R39, UR30, R38 ;  /* 0x0000001e272e7c10 */ /* 0x000fe4000f91e026 */
[----:B------:R-:W-:Y:S02]  /*f2b0*/  IADD3 R27, P2, PT, R35, R48, RZ ;  /* 0x00000030231b7210 */ /* 0x000fe40007f5e0ff */
[----:B------:R-:W-:Y:S02]  /*f2c0*/  IADD3 R39, P3, PT, R37, R36, RZ ;  /* 0x0000002425277210 */ /* 0x000fe40007f7e0ff */
[----:B------:R-:W-:Y:S01]  /*f2d0*/  SHF.R.W.U32 R48, R41, 0x10, R54 ;  /* 0x0000001029307819 */ /* 0x000fe20000001e36 */
[----:B------:R-:W-:Y:S01]  /*f2e0*/  IMAD.X R50, R29, 0x1, R50, P2 ;  /* 0x000000011d327824 */ /* 0x000fe200010e0632 */
[----:B------:R-:W-:-:S02]  /*f2f0*/  IADD3.X R24, PT, PT, R24, UR31, R55, P0, P1 ;  /* 0x0000001f18187c10 */ /* 0x000fc400087e2437 */
[----:B------:R-:W-:Y:S01]  /*f300*/  SHF.R.W.U32 R36, R54, 0x10, R41 ;  /* 0x0000001036247819 */ /* 0x000fe20000001e29 */
[----:B------:R-:W-:Y:S01]  /*f310*/  IMAD.X R41, R31, 0x1, R34, P3 ;  /* 0x000000011f297824 */ /* 0x000fe200018e0622 */
[----:B------:R-:W-:Y:S02]  /*f320*/  IADD3 R54, P0, PT, R48, R43, RZ ;  /* 0x0000002b30367210 */ /* 0x000fe40007f1e0ff */
[----:B------:R-:W-:Y:S02]  /*f330*/  LOP3.LUT R34, R24, R25, RZ, 0x3c, !PT ;  /* 0x0000001918227212 */ /* 0x000fe400078e3cff */
[----:B------:R-:W-:Y:S02]  /*f340*/  LOP3.LUT R52, R54, R23, RZ, 0x3c, !PT ;  /* 0x0000001736347212 */ /* 0x000fe400078e3cff */
[----:B------:R-:W-:Y:S02]  /*f350*/  LOP3.LUT R43, R41, R36, RZ, 0x3c, !PT ;  /* 0x00000024292b7212 */ /* 0x000fe400078e3cff */
[----:B------:R-:W-:Y:S01]  /*f360*/  IADD3 R23, P1, PT, R34, R54, RZ ;  /* 0x0000003622177210 */ /* 0x000fe20007f3e0ff */
[----:B------:R-:W-:Y:S01]  /*f370*/  IMAD.X R54, R36, 0x1, R47, P0 ;  /* 0x0000000124367824 */ /* 0x000fe200000e062f */
[----:B------:R-:W-:-:S02]  /*f380*/  LOP3.LUT R57, R50, R49, RZ, 0x3c, !PT ;  /* 0x0000003132397212 */ /* 0x000fc400078e3cff */
[----:B------:R-:W-:Y:S02]  /*f390*/  LOP3.LUT R47, R46, R21, RZ, 0x3c, !PT ;  /* 0x000000152e2f7212 */ /* 0x000fe400078e3cff */
[----:B------:R-:W-:Y:S02]  /*f3a0*/  IADD3 R32, P3, PT, R43, R32, RZ ;  /* 0x000000202b207210 */ /* 0x000fe40007f7e0ff */
[----:B------:R-:W-:Y:S02]  /*f3b0*/  IADD3 R42, P2, PT, R57, R42, RZ ;  /* 0x0000002a392a7210 */ /* 0x000fe40007f5e0ff */
        /* <DEDUP_REMOVED lines=8> */
[----:B------:R-:W-:Y:S02]  /*f440*/  SHF.R.W.U32 R43, R57, 0x1f, R52 ;  /* 0x0000001f392b7819 */ /* 0x000fe40000001e34 */
[----:B------:R-:W-:Y:S02]  /*f450*/  LOP3.LUT R54, R44, R29, RZ, 0x3c, !PT ;  /* 0x0000001d2c367212 */ /* 0x000fe400078e3cff */
[----:B------:R-:W-:Y:S02]  /*f460*/  SHF.R.W.U32 R29, R47, 0x18, R56 ;  /* 0x000000182f1d7819 */ /* 0x000fe40000001e38 */
[----:B------:R-:W-:Y:S02]  /*f470*/  LOP3.LUT R53, R42, R35, RZ, 0x3c, !PT ;  /* 0x000000232a357212 */ /* 0x000fe400078e3cff */
[----:B------:R-:W-:-:S02]  /*f480*/  SHF.R.W.U32 R35, R56, 0x18, R47 ;  /* 0x0000001838237819 */ /* 0x000fc40000001e2f */
[----:B------:R-:W-:Y:S02]  /*f490*/  SHF.R.W.U32 R38, R52, 0x1f, R57 ;  /* 0x0000001f34267819 */ /* 0x000fe40000001e39 */
[----:B------:R-:W-:Y:S02]  /*f4a0*/  LOP3.LUT R56, R32, R37, RZ, 0x3c, !PT ;  /* 0x0000002520387212 */ /* 0x000fe400078e3cff */
[----:B------:R-:W-:Y:S02]  /*f4b0*/  IADD3 R58, P2, PT, R43, R40, RZ ;  /* 0x000000282b3a7210 */ /* 0x000fe40007f5e0ff */
[----:B------:R-:W-:Y:S02]  /*f4c0*/  IADD3 R37, P0, P1, R29, UR32, R46 ;  /* 0x000000201d257c10 */ /* 0x000fe4000f91e02e */
[----:B------:R-:W-:Y:S01]  /*f4d0*/  LOP3.LUT R47, R34, R31, RZ, 0x3c, !PT ;  /* 0x0000001f222f7212 */ /* 0x000fe200078e3cff */
[----:B------:R-:W-:Y:S01]  /*f4e0*/  IMAD.X R45, R38, 0x1, R45, P2 ;  /* 0x00000001262d7824 */ /* 0x000fe200010e062d */
[----:B------:R-:W-:-:S02]  /*f4f0*/  IADD3.X R40, PT, PT, R35, UR33, R24, P0, P1 ;  /* 0x0000002123287c10 */ /* 0x000fc400087e2418 */
[----:B------:R-:W-:Y:S02]  /*f500*/  SHF.R.W.U32 R52, R53, 0x18, R54 ;  /* 0x0000001835347819 */ /* 0x000fe40000001e36 */
[----:B------:R-:W-:Y:S02]  /*f510*/  SHF.R.W.U32 R31, R54, 0x18, R53 ;  /* 0x00000018361f7819 */ /* 0x000fe40000001e35 */
[----:B------:R-:W-:Y:S02]  /*f520*/  LOP3.LUT R60, R40, R46, R21, 0x96, !PT ;  /* 0x0000002e283c7212 */ /* 0x000fe400078e9615 */
[----:B------:R-:W-:Y:S02]  /*f530*/  SHF.R.W.U32 R54, R56, 0x18, R47 ;  /* 0x0000001838367819 */ /* 0x000fe40000001e2f */
[----:B------:R-:W-:Y:S02]  /*f540*/  LOP3.LUT R46, R45, R26, RZ, 0x3c, !PT ;  /* 0x0000001a2d2e7212 */ /* 0x000fe400078e3cff */
[----:B------:R-:W-:-:S02]  /*f550*/  LOP3.LUT R25, R37, R24, R25, 0x96, !PT ;  /* 0x0000001825197212 */ /* 0x000fc400078e9619 */
[----:B------:R-:W-:Y:S02]  /*f560*/  SHF.R.W.U32 R56, R47, 0x18, R56 ;  /* 0x000000182f387819 */ /* 0x000fe40000001e38 */
[----:B------:R-:W-:Y:S02]  /*f570*/  IADD3 R24, P1, PT, R52, R27, RZ ;  /* 0x0000001b34187210 */ /* 0x000fe40007f3e0ff */
[----:B------:R-:W-:Y:S02]  /*f580*/  IADD3 R21, P2, PT, R54, R39, RZ ;  /* 0x0000002736157210 */ /* 0x000fe40007f5e0ff */
[----:B------:R-:W-:Y:S02]  /*f590*/  IADD3 R46, P0, PT, R46, R33, RZ ;  /* 0x000000212e2e7210 */ /* 0x000fe40007f1e0ff */
[----:B------:R-:W-:Y:S02]  /*f5a0*/  LOP3.LUT R33, R58, R51, RZ, 0x3c, !PT ;  /* 0x000000333a217212 */ /* 0x000fe400078e3cff */
[----:B------:R-:W-:Y:S01]  /*f5b0*/  LOP3.LUT R49, R24, R50, R49, 0x96, !PT ;  /* 0x0000003218317212 */ /* 0x000fe200078e9631 */
[----:B------:R-:W-:Y:S01]  /*f5c0*/  IMAD.X R50, R31, 0x1, R50, P1 ;  /* 0x000000011f327824 */ /* 0x000fe200008e0632 */
[----:B------:R-:W-:Y:S01]  /*f5d0*/  LOP3.LUT R36, R21, R41, R36, 0x96, !PT ;  /* 0x0000002915247212 */ /* 0x000fe200078e9624 */
[----:B------:R-:W-:-:S02]  /*f5e0*/  IMAD.X R41, R56, 0x1, R41, P2 ;  /* 0x0000000138297824 */ /* 0x000fc400010e0629 */
[----:B------:R-:W-:Y:S01]  /*f5f0*/  IMAD.X R33, R33, 0x1, R22, P0 ;  /* 0x0000000121217824 */ /* 0x000fe200000e0616 */
[----:B------:R-:W-:Y:S02]  /*f600*/  SHF.R.W.U32 R22, R25, 0x10, R60 ;  /* 0x0000001019167819 */ /* 0x000fe40000001e3c */
[----:B------:R-:W-:Y:S02]  /*f610*/  LOP3.LUT R53, R50, R27, R28, 0x96, !PT ;  /* 0x0000001b32357212 */ /* 0x000fe400078e961c */
[----:B------:R-:W-:Y:S02]  /*f620*/  LOP3.LUT R47, R41, R39, R48, 0x96, !PT ;  /* 0x00000027292f7212 */ /* 0x000fe400078e9630 */
[----:B------:R-:W-:Y:S02]  /*f630*/  SHF.R.W.U32 R39, R60, 0x10, R25 ;  /* 0x000000103c277819 */ /* 0x000fe40000001e19 */
[----:B------:R-:W-:Y:S02]  /*f640*/  IADD3 R28, P0, PT, R22, R23, RZ ;  /* 0x00000017161c7210 */ /* 0x000fe40007f1e0ff */
[----:B------:R-:W-:-:S02]  /*f650*/  SHF.R.W.U32 R27, R36, 0x10, R47 ;  /* 0x00000010241b7819 */ /* 0x000fc40000001e2f */
[----:B------:R-:W-:Y:S01]  /*f660*/  SHF.R.W.U32 R47, R47, 0x10, R36 ;  /* 0x000000102f2f7819 */ /* 0x000fe20000001e24 */
[----:B------:R-:W-:Y:S01]  /*f670*/  IMAD.X R30, R39, 0x1, R30, P0 ;  /* 0x00000001271e7824 */ /* 0x000fe200000e061e */
[----:B------:R-:W-:Y:S02]  /*f680*/  SHF.R.W.U32 R25, R49, 0x10, R53 ;  /* 0x0000001031197819 */ /* 0x000fe40000001e35 */
[----:B------:R-:W-:Y:S02]  /*f690*/  SHF.R.W.U32 R23, R53, 0x10, R49 ;  /* 0x0000001035177819 */ /* 0x000fe40000001e31 */
[----:B------:R-:W-:Y:S02]  /*f6a0*/  LOP3.LUT R36, R46, R43, RZ, 0x3c, !PT ;  /* 0x0000002b2e247212 */ /* 0x000fe400078e3cff */
[----:B------:R-:W-:Y:S02]  /*f6b0*/  LOP3.LUT R49, R33, R38, RZ, 0x3c, !PT ;  /* 0x0000002621317212 */ /* 0x000fe400078e3cff */
[----:B------:R-:W-:-:S02]  /*f6c0*/  IADD3 R43, P1, PT, R27, R32, RZ ;  /* 0x000000201b2b7210 */ /* 0x000fc40007f3e0ff */
[----:B------:R-:W-:Y:S02]  /*f6d0*/  LOP3.LUT R55, R30, R35, RZ, 0x3c, !PT ;  /* 0x000000231e377212 */ /* 0x000fe400078e3cff */
[----:B------:R-:W-:Y:S02]  /*f6e0*/  LOP3.LUT R38, R28, R29, RZ, 0x3c, !PT ;  /* 0x0000001d1c267212 */ /* 0x000fe400078e3cff */
[----:B------:R-:W-:Y:S02]  /*f6f0*/  IADD3 R35, P0, PT, R25, R42, RZ ;  /* 0x0000002a19237210 */ /* 0x000fe40007f1e0ff */
[----:B------:R-:W-:Y:S02]  /*f700*/  SHF.R.W.U32 R29, R36, 0x18, R49 ;  /* 0x00000018241d7819 */ /* 0x000fe40000001e31 */
[----:B------:R-:W-:Y:S01]  /*f710*/  SHF.R.W.U32 R32, R49, 0x18, R36 ;  /* 0x0000001831207819 */ /* 0x000fe20000001e24 */
[----:B------:R-:W-:Y:S01]  /*f720*/  IMAD.X R49, R47, 0x1, R34, P1 ;  /* 0x000000012f317824 */ /* 0x000fe200008e0622 */
[----:B------:R-:W-:Y:S01]  /*f730*/  SHF.R.W.U32 R53, R55, 0x1f, R38 ;  /* 0x0000001f37357819 */ /* 0x000fe20000001e26 */
[----:B------:R-:W-:Y:S01]  /*f740*/  IMAD.X R44, R23, 0x1, R44, P0 ;  /* 0x00000001172c7824 */ /* 0x000fe200000e062c */
        /* <DEDUP_REMOVED lines=8> */
[----:B------:R-:W-:Y:S01]  /*f7d0*/  LOP3.LUT R54, R42, R45, R26, 0x96, !PT ;  /* 0x0000002d2a367212 */ /* 0x000fe200078e961a */
[----:B------:R-:W-:Y:S01]  /*f7e0*/  IMAD.X R45, R32, 0x1, R45, P0 ;  /* 0x00000001202d7824 */ /* 0x000fe200000e062d */
[----:B------:R-:W-:Y:S02]  /*f7f0*/  SHF.R.W.U32 R26, R57, 0x1f, R38 ;  /* 0x0000001f391a7819 */ /* 0x000fe40000001e26 */
[----:B------:R-:W-:Y:S02]  /*f800*/  IADD3 R42, P1, P2, R20, R42, R53 ;  /* 0x0000002a142a7210 */ /* 0x000fe40007a3e035 */
[----:B------:R-:W-:Y:S02]  /*f810*/  IADD3 R37, P0, PT, R36, R37, RZ ;  /* 0x0000002524257210 */ /* 0x000fe40007f1e0ff */
[----:B------:R-:W-:-:S02]  /*f820*/  SHF.R.W.U32 R38, R38, 0x1f, R57 ;  /* 0x0000001f26267819 */ /* 0x000fc40000001e39 */
[C---:B------:R-:W-:Y:S02]  /*f830*/  LOP3.LUT R51, R45.reuse, R58, R51, 0x96, !PT ;  /* 0x0000003a2d337212 */ /* 0x040fe400078e9633 */
[----:B------:R-:W-:Y:S02]  /*f840*/  IADD3 R21, P3, PT, R26, R21, RZ ;  /* 0x000000151a157210 */ /* 0x000fe40007f7e0ff */
[----:B------:R-:W-:Y:S01]  /*f850*/  IADD3.X R48, PT, PT, R45, UR24, R34, P1, P2 ;  /* 0x000000182d307c10 */ /* 0x000fe20008fe4422 */
[----:B------:R-:W-:Y:S01]  /*f860*/  IMAD.X R45, R31, 0x1, R40, P0 ;  /* 0x000000011f2d7824 */ /* 0x000fe200000e0628 */
[----:B------:R-:W-:Y:S02]  /*f870*/  SHF.R.W.U32 R52, R51, 0x10, R54 ;  /* 0x0000001033347819 */ /* 0x000fe40000001e36 */
[----:B------:R-:W-:Y:S01]  /*f880*/  SHF.R.W.U32 R40, R54, 0x10, R51 ;  /* 0x0000001036287819 */ /* 0x000fe20000001e33 */
[----:B------:R-:W-:Y:S01]  /*f890*/  IMAD.X R54, R38, 0x1, R41, P3 ;  /* 0x0000000126367824 */ /* 0x000fe200018e0629 */
[----:B------:R-:W-:-:S02]  /*f8a0*/  LOP3.LUT R56, R48, R23, RZ, 0x3c, !PT ;  /* 0x0000001730387212 */ /* 0x000fc400078e3cff */
[----:B------:R-:W-:Y:S02]  /*f8b0*/  IADD3 R60, P0, PT, R40, R46, RZ ;  /* 0x0000002e283c7210 */ /* 0x000fe40007f1e0ff */
[----:B------:R-:W-:Y:S02]  /*f8c0*/  LOP3.LUT R51, R54, R39, RZ, 0x3c, !PT ;  /* 0x0000002736337212 */ /* 0x000fe400078e3cff */
[----:B------:R-:W-:Y:S02]  /*f8d0*/  IADD3 R46, P2, PT, R56, R43, RZ ;  /* 0x0000002b382e7210 */ /* 0x000fe40007f5e0ff */
[----:B------:R-:W-:Y:S02]  /*f8e0*/  LOP3.LUT R41, R60, R29, RZ, 0x3c, !PT ;  /* 0x0000001d3c297212 */ /* 0x000fe400078e3cff */
        /* <DEDUP_REMOVED lines=21> */
[----:B------:R-:W-:Y:S02]  /*fa40*/  SHF.R.W.U32 R51, R34, 0x18, R51 ;  /* 0x0000001822337819 */ /* 0x000fe40000001e33 */
[----:B------:R-:W-:Y:S02]  /*fa50*/  IADD3 R32, P0, P1, R53, UR30, R42 ;  /* 0x0000001e35207c10 */ /* 0x000fe4000f91e02a */
[----:B------:R-:W-:Y:S02]  /*fa60*/  IADD3 R38, P2, P3, R24, UR32, R43 ;  /* 0x0000002018267c10 */ /* 0x000fe4000fb5e02b */
[----:B------:R-:W-:-:S02]  /*fa70*/  IADD3.X R34, PT, PT, R51, UR31, R48, P0, P1 ;  /* 0x0000001f33227c10 */ /* 0x000fc400087e2430 */
[----:B------:R-:W-:Y:S02]  /*fa80*/  IADD3.X R50, PT, PT, R50, UR33, R41, P2, P3 ;  /* 0x0000002132327c10 */ /* 0x000fe400097e6429 */
[----:B------:R-:W-:Y:S02]  /*fa90*/  LOP3.LUT R48, R32, R48, R23, 0x96, !PT ;  /* 0x0000003020307212 */ /* 0x000fe400078e9617 */
[----:B------:R-:W-:Y:S02]  /*faa0*/  LOP3.LUT R36, R35, R36, RZ, 0x3c, !PT ;  /* 0x0000002423247212 */ /* 0x000fe400078e3cff */
[----:B------:R-:W-:Y:S02]  /*fab0*/  IADD3 R23, P1, P2, R26, UR16, R21 ;  /* 0x000000101a177c10 */ /* 0x000fe4000fa3e015 */
[----:B------:R-:W-:Y:S02]  /*fac0*/  SHF.R.W.U32 R24, R36, 0x18, R57 ;  /* 0x0000001824187819 */ /* 0x000fe40000001e39 */
[----:B------:R-:W-:-:S02]  /*fad0*/  LOP3.LUT R39, R23, R54, R39, 0x96, !PT ;  /* 0x0000003617277212 */ /* 0x000fc400078e9627 */
[----:B------:R-:W-:Y:S02]  /*fae0*/  IADD3.X R54, PT, PT, R31, UR17, R54, P1, P2 ;  /* 0x000000111f367c10 */ /* 0x000fe40008fe4436 */
[----:B------:R-:W-:Y:S02]  /*faf0*/  LOP3.LUT R55, R34, R42, R25, 0x96, !PT ;  /* 0x0000002a22377212 */ /* 0x000fe400078e9619 */
[----:B------:R-:W-:Y:S02]  /*fb00*/  SHF.R.W.U32 R36, R57, 0x18, R36 ;  /* 0x0000001839247819 */ /* 0x000fe40000001e24 */
[----:B------:R-:W-:Y:S02]  /*fb10*/  LOP3.LUT R57, R50, R47, RZ, 0x3c, !PT ;  /* 0x0000002f32397212 */ /* 0x000fe400078e3cff */
[----:B------:R-:W-:Y:S02]  /*fb20*/  IADD3 R25, P0, PT, R24, R37, RZ ;  /* 0x0000002518197210 */ /* 0x000fe40007f1e0ff */
[----:B------:R-:W-:-:S02]  /*fb30*/  LOP3.LUT R42, R54, R21, R22, 0x96, !PT ;  /* 0x00000015362a7212 */ /* 0x000fc400078e9616 */
[----:B------:R-:W-:Y:S02]  /*fb40*/  SHF.R.W.U32 R21, R48, 0x10, R55 ;  /* 0x0000001030157819 */ /* 0x000fe40000001e37 */
[----:B------:R-:W-:Y:S02]  /*fb50*/  IADD3 R28, P1, PT, R57, R28, RZ ;  /* 0x0000001c391c7210 */ /* 0x000fe40007f3e0ff */
[----:B------:R-:W-:Y:S01]  /*fb60*/  LOP3.LUT R52, R25, R45, R52, 0x96, !PT ;  /* 0x0000002d19347212 */ /* 0x000fe200078e9634 */
[----:B------:R-:W-:Y:S01]  /*fb70*/  IMAD.X R45, R36, 0x1, R45, P0 ;  /* 0x00000001242d7824 */ /* 0x000fe200000e062d */
[----:B------:R-:W-:Y:S02]  /*fb80*/  LOP3.LUT R57, R38, R27, RZ, 0x3c, !PT ;  /* 0x0000001b26397212 */ /* 0x000fe400078e3cff */
[----:B------:R-:W-:Y:S02]  /*fb90*/  SHF.R.W.U32 R48, R55, 0x10, R48 ;  /* 0x0000001037307819 */ /* 0x000fe40000001e30 */
[----:B------:R-:W-:Y:S01]  /*fba0*/  IADD3 R46, P0, PT, R21, R46, RZ ;  /* 0x0000002e152e7210 */ /* 0x000fe20007f1e0ff */
[----:B------:R-:W-:Y:S01]  /*fbb0*/  IMAD.X R30, R57, 0x1, R30, P1 ;  /* 0x00000001391e7824 */ /* 0x000fe200008e061e */
[----:B------:R-:W-:-:S02]  /*fbc0*/  SHF.R.W.U32 R22, R39, 0x10, R42 ;  /* 0x0000001027167819 */ /* 0x000fc40000001e2a */
[----:B------:R-:W-:Y:S01]  /*fbd0*/  LOP3.LUT R37, R45, R37, R40, 0x96, !PT ;  /* 0x000000252d257212 */ /* 0x000fe200078e9628 */
[----:B------:R-:W-:Y:S01]  /*fbe0*/  IMAD.X R56, R48, 0x1, R49, P0 ;  /* 0x0000000130387824 */ /* 0x000fe200000e0631 */
[----:B------:R-:W-:Y:S02]  /*fbf0*/  LOP3.LUT R43, R28, R43, RZ, 0x3c, !PT ;  /* 0x0000002b1c2b7212 */ /* 0x000fe400078e3cff */
[----:B------:R-:W-:Y:S02]  /*fc00*/  LOP3.LUT R58, R30, R41, RZ, 0x3c, !PT ;  /* 0x000000291e3a7212 */ /* 0x000fe400078e3cff */
[----:B------:R-:W-:Y:S02]  /*fc10*/  SHF.R.W.U32 R40, R42, 0x10, R39 ;  /* 0x000000102a287819 */ /* 0x000fe40000001e27 */
[----:B------:R-:W-:Y:S02]  /*fc20*/  LOP3.LUT R53, R46, R53, RZ, 0x3c, !PT ;  /* 0x000000352e357212 */ /* 0x000fe400078e3cff */
[----:B------:R-:W-:-:S02]  /*fc30*/  LOP3.LUT R60, R56, R51, RZ, 0x3c, !PT ;  /* 0x00000033383c7212 */ /* 0x000fc400078e3cff */
[----:B------:R-:W-:Y:S02]  /*fc40*/  IADD3 R29, P1, PT, R22, R29, RZ ;  /* 0x0000001d161d7210 */ /* 0x000fe40007f3e0ff */
[----:B------:R-:W-:Y:S02]  /*fc50*/  SHF.R.W.U32 R42, R52, 0x10, R37 ;  /* 0x00000010342a7819 */ /* 0x000fe40000001e25 */
[----:B------:R-:W-:Y:S02]  /*fc60*/  SHF.R.W.U32 R37, R37, 0x10, R52 ;  /* 0x0000001025257819 */ /* 0x000fe40000001e34 */
[----:B------:R-:W-:Y:S02]  /*fc70*/  SHF.R.W.U32 R39, R43, 0x18, R58 ;  /* 0x000000182b277819 */ /* 0x000fe40000001e3a */
[----:B------:R-:W-:Y:S02]  /*fc80*/  SHF.R.W.U32 R41, R58, 0x18, R43 ;  /* 0x000000183a297819 */ /* 0x000fe40000001e2b */
[----:B------:R-:W-:-:S02]  /*fc90*/  SHF.R.W.U32 R52, R60, 0x1f, R53 ;  /* 0x0000001f3c347819 */ /* 0x000fc40000001e35 */
[----:B------:R-:W-:Y:S01]  /*fca0*/  SHF.R.W.U32 R58, R53, 0x1f, R60 ;  /* 0x0000001f353a7819 */ /* 0x000fe20000001e3c */
[----:B------:R-:W-:Y:S01]  /*fcb0*/  IMAD.X R60, R40, 0x1, R33, P1 ;  /* 0x00000001283c7824 */ /* 0x000fe200008e0621 */
[----:B------:R-:W-:Y:S02]  /*fcc0*/  IADD3 R35, P0, PT, R42, R35, RZ ;  /* 0x000000232a237210 */ /* 0x000fe40007f1e0ff */
[----:B------:R-:W-:Y:S02]  /*fcd0*/  IADD3 R43, P1, PT, R39, R38, RZ ;  /* 0x00000026272b7210 */ /* 0x000fe40007f3e0ff */
[----:B------:R-:W-:Y:S01]  /*fce0*/  LOP3.LUT R53, R35, R24, RZ, 0x3c, !PT ;  /* 0x0000001823357212 */ /* 0x000fe200078e3cff */
[----:B------:R-:W-:Y:S01]  /*fcf0*/  IMAD.X R33, R37, 0x1, R44, P0 ;  /* 0x0000000125217824 */ /* 0x000fe200000e062c */
[----:B------:R-:W-:Y:S01]  /*fd00*/  LOP3.LUT R51, R29, R26, RZ, 0x3c, !PT ;  /* 0x0000001a1d337212 */ /* 0x000fe200078e3cff */
[----:B------:R-:W-:Y:S01]  /*fd10*/  IMAD.X R49, R41, 0x1, R50, P1 ;  /* 0x0000000129317824 */ /* 0x000fe200008e0632 */
[----:B------:R-:W-:-:S02]  /*fd20*/  LOP3.LUT R24, R60, R31, RZ, 0x3c, !PT ;  /* 0x0000001f3c187212 */ /* 0x000fc400078e3cff */
[----:B------:R-:W-:Y:S02]  /*fd30*/  LOP3.LUT R47, R43, R50, R47, 0x96, !PT ;  /* 0x000000322b2f7212 */ /* 0x000fe400078e962f */
[----:B------:R-:W-:Y:S02]  /*fd40*/  SHF.R.W.U32 R26, R24, 0x1f, R51 ;  /* 0x0000001f181a7819 */ /* 0x000fe40000001e33 */
[----:B------:R-:W-:Y:S02]  /*fd50*/  LOP3.LUT R44, R49, R38, R27, 0x96, !PT ;  /* 0x00000026312c7212 */ /* 0x000fe400078e961b */
[----:B------:R-:W-:Y:S02]  /*fd60*/  LOP3.LUT R50, R33, R36, RZ, 0x3c, !PT ;  /* 0x0000002421327212 */ /* 0x000fe400078e3cff */
[----:B------:R-:W-:Y:S02]  /*fd70*/  SHF.R.W.U32 R24, R51, 0x1f, R24 ;  /* 0x0000001f33187819 */ /* 0x000fe40000001e18 */
[----:B------:R-:W-:-:S02]  /*fd80*/  IADD3 R25, P0, P1, R25, UR18, R52 ;  /* 0x0000001219197c10 */ /* 0x000fc4000f91e034 */
[----:B------:R-:W-:Y:S02]  /*fd90*/  IADD3 R38, P2, PT, R26, R43, RZ ;  /* 0x0000002b1a267210 */ /* 0x000fe40007f5e0ff */
[----:B------:R-:W-:Y:S02]  /*fda0*/  SHF.R.W.U32 R31, R47, 0x10, R44 ;  /* 0x000000102f1f7819 */ /* 0x000fe40000001e2c */
[----:B------:R-:W-:Y:S02]  /*fdb0*/  SHF.R.W.U32 R43, R44, 0x10, R47 ;  /* 0x000000102c2b7819 */ /* 0x000fe40000001e2f */
[----:B------:R-:W-:Y:S02]  /*fdc0*/  SHF.R.W.U32 R36, R50, 0x1f, R53 ;  /* 0x0000001f32247819 */ /* 0x000fe40000001e35 */
[----:B------:R-:W-:Y:S01]  /*fdd0*/  IADD3.X R47, PT, PT, R45, UR19, R58, P0, P1 ;  /* 0x000000132d2f7c10 */ /* 0x000fe200087e243a */
[----:B------:R-:W-:Y:S01]  /*fde0*/  IMAD.X R45, R24, 0x1, R49, P2 ;  /* 0x00000001182d7824 */ /* 0x000fe200010e0631 */
[----:B------:R-:W-:-:S02]  /*fdf0*/  IADD3 R44, P1, P3, R23, UR26, R36 ;  /* 0x0000001a172c7c10 */ /* 0x000fc4000fb3e024 */
[----:B------:R-:W-:Y:S02]  /*fe00*/  SHF.R.W.U32 R27, R53, 0x1f, R50 ;  /* 0x0000001f351b7819 */ /* 0x000fe40000001e32 */
[----:B------:R-:W-:Y:S02]  /*fe10*/  IADD3 R23, P0, PT, R31, R28, RZ ;  /* 0x0000001c1f177210 */ /* 0x000fe40007f1e0ff */
[----:B------:R-:W-:Y:S02]  /*fe20*/  LOP3.LUT R28, R47, R40, RZ, 0x3c, !PT ;  /* 0x000000282f1c7212 */ /* 0x000fe400078e3cff */
[----:B------:R-:W-:Y:S02]  /*fe30*/  LOP3.LUT R49, R45, R48, RZ, 0x3c, !PT ;  /* 0x000000302d317212 */ /* 0x000fe400078e3cff */
[----:B------:R-:W-:Y:S02]  /*fe40*/  IADD3.X R54, PT, PT, R54, UR27, R27, P1, P3 ;  /* 0x0000001b36367c10 */ /* 0x000fe40008fe641b */
[----:B------:R-:W-:-:S02]  /*fe50*/  LOP3.LUT R50, R23, R39, RZ, 0x3c, !PT ;  /* 0x0000002717327212 */ /* 0x000fc400078e3cff */
        /* <DEDUP_REMOVED lines=14> */
[----:B------:R-:W-:Y:S02]  /*ff40*/  SHF.R.W.U32 R49, R53, 0x1f, R50 ;  /* 0x0000001f35317819 */ /* 0x000fe40000001e32 */
[----:B------:R-:W-:Y:S02]  /*ff50*/  SHF.R.W.U32 R46, R30, 0x18, R51 ;  /* 0x000000181e2e7819 */ /* 0x000fe40000001e33 */
[----:B------:R-:W-:-:S02]  /*ff60*/  SHF.R.W.U32 R30, R51, 0x18, R30 ;  /* 0x00000018331e7819 */ /* 0x000fc40000001e1e */
[----:B------:R-:W-:Y:S02]  /*ff70*/  SHF.R.W.U32 R41, R50, 0x1f, R53 ;  /* 0x0000001f32297819 */ /* 0x000fe40000001e35 */
[----:B------:R-:W-:Y:S02]  /*ff80*/  IADD3 R51, P0, P1, R32, UR12, R49 ;  /* 0x0000000c20337c10 */ /* 0x000fe4000f91e031 */
[----:B------:R-:W-:Y:S02]  /*ff90*/  LOP3.LUT R53, R23, R36, RZ, 0x3c, !PT ;  /* 0x0000002417357212 */ /* 0x000fe400078e3cff */
[----:B------:R-:W-:Y:S02]  /*ffa0*/  LOP3.LUT R26, R35, R26, RZ, 0x3c, !PT ;  /* 0x0000001a231a7212 */ /* 0x000fe400078e3cff */
[----:B------:R-:W-:Y:S02]  /*ffb0*/  LOP3.LUT R55, R33, R24, RZ, 0x3c, !PT ;  /* 0x0000001821377212 */ /* 0x000fe400078e3cff */
[----:B------:R-:W-:-:S02]  /*ffc0*/  IADD3.X R36, PT, PT, R34, UR13, R41, P0, P1 ;  /* 0x0000000d22247c10 */ /* 0x000fc400087e2429 */
[----:B------:R-:W-:Y:S02]  /*ffd0*/  IADD3 R46, P0, PT, R46, R25, RZ ;  /* 0x000000192e2e7210 */ /* 0x000fe40007f1e0ff */
[----:B------:R-:W-:Y:S02]  /*ffe0*/  LOP3.LUT R24, R56, R27, RZ, 0x3c, !PT ;  /* 0x0000001b38187212 */ /* 0x000fe400078e3cff */
[----:B------:R-:W-:Y:S01]  /*fff0*/  SHF.R.W.U32 R27, R26, 0x18, R55 ;  /* 0x000000181a1b7819 */ /* 0x000fe20000001e37 */
[----:B------:R-:W-:Y:S01]  /*10000*/  IMAD.X R34, R30, 0x1, R47, P0 ;  /* 0x000000011e227824 */ /* 0x000fe200000e062f */
[----:B------:R-:W-:Y:S02]  /*10010*/  LOP3.LUT R32, R36, R37, RZ, 0x3c, !PT ;  /* 0x0000002524207212 */ /* 0x000fe400078e3cff */
[----:B------:R-:W-:Y:S02]  /*10020*/  SHF.R.W.U32 R26, R55, 0x18, R26 ;  /* 0x00000018371a7819 */ /* 0x000fe40000001e1a */
[----:B------:R-:W-:-:S02]  /*10030*/  IADD3 R30, P1, P2, R27, UR28, R38 ;  /* 0x0000001c1b1e7c10 */ /* 0x000fc4000fa3e026 */
[----:B------:R-:W-:Y:S02]  /*10040*/  IADD3 R32, P0, PT, R32, R29, RZ ;  /* 0x0000001d20207210 */ /* 0x000fe40007f1e0ff */
[----:B------:R-:W-:Y:S02]  /*10050*/  LOP3.LUT R29, R51, R42, RZ, 0x3c, !PT ;  /* 0x0000002a331d7212 */ /* 0x000fe400078e3cff */
[----:B------:R-:W-:Y:S02]  /*10060*/  IADD3.X R27, PT, PT, R26, UR29, R45, P1, P2 ;  /* 0x0000001d1a1b7c10 */ /* 0x000fe40008fe442d */
[----:B------:R-:W-:Y:S01]  /*10070*/  LOP3.LUT R45, R30, R45, R48, 0x96, !PT ;  /* 0x0000002d1e2d7212 */ /* 0x000fe200078e9630 */
[----:B------:R-:W-:Y:S01]  /*10080*/  IMAD.X R29, R29, 0x1, R60, P0 ;  /* 0x000000011d1d7824 */ /* 0x000fe200000e063c */
[----:B------:R-:W-:Y:S02]  /*10090*/  LOP3.LUT R50, R27, R38, R21, 0x96, !PT ;  /* 0x000000261b327212 */ /* 0x000fe400078e9615 */
[----:B------:R-:W-:-:S02]  /*100a0*/  LOP3.LUT R21, R32, R49, RZ, 0x3c, !PT ;  /* 0x0000003120157212 */ /* 0x000fc400078e3cff */
[----:B------:R-:W-:Y:S02]  /*100b0*/  LOP3.LUT R52, R29, R41, RZ, 0x3c, !PT ;  /* 0x000000291d347212 */ /* 0x000fe400078e3cff */
[----:B------:R-:W-:Y:S02]  /*100c0*/  SHF.R.W.U32 R38, R45, 0x10, R50 ;  /* 0x000000102d267819 */ /* 0x000fe40000001e32 */
[----:B------:R-:W-:Y:S02]  /*100d0*/  LOP3.LUT R41, R34, R25, R22, 0x96, !PT ;  /* 0x0000001922297212 */ /* 0x000fe400078e9616 */
[----:B------:R-:W-:Y:S02]  /*100e0*/  SHF.R.W.U32 R22, R21, 0x18, R52 ;  /* 0x0000001815167819 */ /* 0x000fe40000001e34 */
[----:B------:R-:W-:Y:S02]  /*100f0*/  SHF.R.W.U32 R55, R53, 0x18, R24 ;  /* 0x0000001835377819 */ /* 0x000fe40000001e18 */
[----:B------:R-:W-:-:S02]  /*10100*/  IADD3 R25, P2, PT, R38, R35, RZ ;  /* 0x0000002326197210 */ /* 0x000fc40007f5e0ff */
[----:B------:R-:W-:Y:S02]  /*10110*/  SHF.R.W.U32 R53, R24, 0x18, R53 ;  /* 0x0000001818357819 */ /* 0x000fe40000001e35 */
[----:B------:R-:W-:Y:S02]  /*10120*/  SHF.R.W.U32 R21, R52, 0x18, R21 ;  /* 0x0000001834157819 */ /* 0x000fe40000001e15 */
[----:B------:R-:W-:Y:S02]  /*10130*/  IADD3 R35, P0, P1, R22, UR20, R51 ;  /* 0x0000001416237c10 */ /* 0x000fe4000f91e033 */
[----:B------:R-:W-:Y:S02]  /*10140*/  IADD3 R24, P3, P4, R55, UR22, R44 ;  /* 0x0000001637187c10 */ /* 0x000fe4000fc7e02c */
[----:B------:R-:W-:Y:S02]  /*10150*/  LOP3.LUT R38, R46, 0xf2bdc928, R25, 0x96, !PT ;  /* 0xf2bdc9282e267812 */ /* 0x000fe400078e9619 */
[----:B------:R-:W-:-:S02]  /*10160*/  IADD3.X R25, PT, PT, R21, UR21, R36, P0, P1 ;  /* 0x0000001515197c10 */ /* 0x000fc400087e2424 */
[----:B------:R-:W-:Y:S02]  /*10170*/  IADD3.X R26, PT, PT, R53, UR23, R54, P3, P4 ;  /* 0x00000017351a7c10 */ /* 0x000fe40009fe8436 */
[----:B------:R-:W-:Y:S02]  /*10180*/  ISETP.NE.AND P0, PT, R38, RZ, PT ;  /* 0x000000ff2600720c */ /* 0x000fe40003f05270 */
[----:B------:R-:W-:Y:S02]  /*10190*/  LOP3.LUT R48, R26, R44, R31, 0x96, !PT ;  /* 0x0000002c1a307212 */ /* 0x000fe400078e961f */
[----:B------:R-:W-:Y:S02]  /*101a0*/  SHF.R.W.U32 R44, R50, 0x10, R45 ;  /* 0x00000010322c7819 */ /* 0x000fe40000001e2d */
[----:B------:R-:W-:Y:S02]  /*101b0*/  LOP3.LUT R40, R46, R47, R40, 0x96, !PT ;  /* 0x0000002f2e287212 */ /* 0x000fe400078e9628 */
[----:B------:R-:W-:Y:S01]  /*101c0*/  LOP3.LUT R43, R24, R54, R43, 0x96, !PT ;  /* 0x00000036182b7212 */ /* 0x000fe200078e962b */
[----:B------:R-:W-:Y:S01]  /*101d0*/  IMAD.X R21, R44, 0x1, R33, P2 ;  /* 0x000000012c157824 */ /* 0x000fe200010e0621 */
[----:B------:R-:W-:-:S02]  /*101e0*/  LOP3.LUT R36, R35, R36, R37, 0x96, !PT ;  /* 0x0000002423247212 */ /* 0x000fc400078e9625 */
[----:B------:R-:W-:Y:S02]  /*101f0*/  LOP3.LUT R51, R25, R51, R42, 0x96, !PT ;  /* 0x0000003319337212 */ /* 0x000fe400078e962a */
[----:B------:R-:W-:Y:S02]  /*10200*/  SHF.R.W.U32 R31, R40, 0x10, R41 ;  /* 0x00000010281f7819 */ /* 0x000fe40000001e29 */
[----:B------:R-:W-:Y:S02]  /*10210*/  SHF.R.W.U32 R33, R43, 0x10, R48 ;  /* 0x000000102b217819 */ /* 0x000fe40000001e30 */
[----:B------:R-:W-:Y:S02]  /*10220*/  SHF.R.W.U32 R40, R41, 0x10, R40 ;  /* 0x0000001029287819 */ /* 0x000fe40000001e28 */
[----:B------:R-:W-:Y:S02]  /*10230*/  SHF.R.W.U32 R43, R48, 0x10, R43 ;  /* 0x00000010302b7819 */ /* 0x000fe40000001e2b */
[----:B------:R-:W-:-:S02]  /*10240*/  LOP3.LUT R34, R34, 0x6a09e667, R21, 0x96, !PT ;  /* 0x6a09e66722227812 */ /* 0x000fc400078e9615 */
[----:B------:R-:W-:Y:S02]  /*10250*/  SHF.R.W.U32 R22, R36, 0x10, R51 ;  /* 0x0000001024167819 */ /* 0x000fe40000001e33 */
[----:B------:R-:W-:Y:S01]  /*10260*/  SHF.R.W.U32 R42, R51, 0x10, R36 ;  /* 0x00000010332a7819 */ /* 0x000fe20000001e24 */
[----:B------:R-:W-:Y:S06]  /*10270*/  @P0 BRA `(.L_x_3) ;  /* 0xffffff8000440947 */ /* 0x000fec000383ffff */
[----:B------:R-:W-:Y:S05]  /*10280*/  BSYNC.RECONVERGENT B1 ;  /* 0x0000000000017941 */ /* 0x000fea0003800200 */
.L_x_2:
[----:B------:R-:W-:Y:S02]  /*10290*/  IMAD.MOV.U32 R36, RZ, RZ, R40 ;  /* 0x000000ffff247224 */ /* 0x000fe400078e0028 */
[----:B------:R-:W-:Y:S02]  /*102a0*/  IMAD.MOV.U32 R21, RZ, RZ, R32 ;  /* 0x000000ffff157224 */ /* 0x000fe400078e0020 */
[----:B------:R-:W-:Y:S02]  /*102b0*/  IMAD.MOV.U32 R32, RZ, RZ, R25 ;  /* 0x000000ffff207224 */ /* 0x000fe400078e0019 */
[----:B------:R-:W-:Y:S02]  /*102c0*/  IMAD.MOV.U32 R40, RZ, RZ, R22 ;  /* 0x000000ffff287224 */ /* 0x000fe400078e0016 */
[----:B------:R-:W-:Y:S02]  /*102d0*/  IMAD.MOV.U32 R19, RZ, RZ, R23 ;  /* 0x000000ffff137224 */ /* 0x000fe400078e0017 */
[----:B------:R-:W-:-:S02]  /*102e0*/  IMAD.MOV.U32 R25, RZ, RZ, R30 ;  /* 0x000000ffff197224 */ /* 0x000fc400078e001e */
[----:B------:R-:W-:Y:S02]  /*102f0*/  IMAD.MOV.U32 R23, RZ, RZ, R24 ;  /* 0x000000ffff177224 */ /* 0x000fe400078e0018 */
[----:B------:R-:W-:Y:S02]  /*10300*/  IMAD.MOV.U32 R22, RZ, RZ, R26 ;  /* 0x000000ffff167224 */ /* 0x000fe400078e001a */
[----:B------:R-:W-:-:S07]  /*10310*/  IMAD.U32 R37, RZ, RZ, UR24 ;  /* 0x00000018ff257e24 */ /* 0x000fce000f8e00ff */
.L_x_1:
[----:B------:R-:W-:Y:S05]  /*10320*/  BSYNC.RECONVERGENT B0 ;  /* 0x0000000000007941 */ /* 0x000fea0003800200 */
.L_x_0:
[----:B------:R-:W0:Y:S01]  /*10330*/  LDC.64 R4, c[0x0][0x390] ;  /* 0x0000e400ff047b82 */ /* 0x000e220000000a00 */
[----:B------:R-:W-:Y:S02]  /*10340*/  IADD3 R8, P0, PT, R31, R28, RZ ;  /* 0x0000001c1f087210 */ /* 0x000fe40007f1e0ff */
[----:B------:R-:W-:Y:S01]  /*10350*/  IADD3 R40, P1, PT, R40, R21, RZ ;  /* 0x0000001528287210 */ /* 0x000fe20007f3e0ff */
[----:B------:R-:W-:Y:S01]  /*10360*/  IMAD.MOV.U32 R21, RZ, RZ, R37 ;  /* 0x000000ffff157224 */ /* 0x000fe200078e0025 */
[----:B------:R-:W-:Y:S01]  /*10370*/  IADD3 R6, P2, PT, R33, R19, RZ ;  /* 0x0000001321067210 */ /* 0x000fe20007f5e0ff */
[----:B------:R-:W-:Y:S01]  /*10380*/  IMAD.X R36, R36, 0x1, R39, P0 ;  /* 0x0000000124247824 */ /* 0x000fe200000e0627 */
[----:B------:R-:W-:Y:S01]  /*10390*/  LOP3.LUT R10, R40, 0x5f1d36f1, R23, 0x96, !PT ;  /* 0x5f1d36f1280a7812 */ /* 0x000fe200078e9617 */
[----:B------:R-:W1:Y:S01]  /*103a0*/  LDC.64 R2, c[0x0][0x388] ;  /* 0x0000e200ff027b82 */ /* 0x000e620000000a00 */
[----:B------:R-:W-:Y:S01]  /*103b0*/  IMAD.X R29, R42, 0x1, R29, P1 ;  /* 0x000000012a1d7824 */ /* 0x000fe200008e061d */
[----:B------:R-:W-:Y:S01]  /*103c0*/  LOP3.LUT R8, R8, 0xfe94f82b, R25, 0x96, !PT ;  /* 0xfe94f82b08087812 */ /* 0x000fe200078e9619 */
[----:B------:R-:W-:Y:S01]  /*103d0*/  IMAD.X R43, R43, 0x1, R56, P2 ;  /* 0x000000012b2b7824 */ /* 0x000fe200010e0638 */
[----:B------:R-:W-:Y:S01]  /*103e0*/  LOP3.LUT R6, R35, 0x84caa73b, R6, 0x96, !PT ;  /* 0x84caa73b23067812 */ /* 0x000fe200078e9606 */
[----:B------:R-:W-:Y:S01]  /*103f0*/  IMAD.MOV.U32 R39, RZ, RZ, R34 ;  /* 0x000000ffff277224 */ /* 0x000fe200078e0022 */
[----:B------:R-:W-:-:S02]  /*10400*/  LOP3.LUT R11, R29, 0xa54ff53a, R22, 0x96, !PT ;  /* 0xa54ff53a1d0b7812 */ /* 0x000fc400078e9616 */
[----:B------:R-:W-:Y:S02]  /*10410*/  LOP3.LUT R9, R36, 0x3c6ef372, R27, 0x96, !PT ;  /* 0x3c6ef37224097812 */ /* 0x000fe400078e961b */
[----:B------:R-:W-:Y:S01]  /*10420*/  LOP3.LUT R7, R32, 0xbb67ae85, R43, 0x96, !PT ;  /* 0xbb67ae8520077812 */ /* 0x000fe200078e962b */
[----:B0-----:R-:W-:Y:S04]  /*10430*/  STG.E.64 desc[UR14][R4.64], R20 ;  /* 0x0000001404007986 */ /* 0x001fe8000c101b0e */
[----:B-1----:R-:W-:Y:S04]  /*10440*/  STG.E.64 desc[UR14][R2.64], R38 ;  /* 0x0000002602007986 */ /* 0x002fe8000c101b0e */
[----:B------:R-:W-:Y:S04]  /*10450*/  STG.E.64 desc[UR14][R2.64+0x8], R6 ;  /* 0x0000080602007986 */ /* 0x000fe8000c101b0e */
[----:B------:R-:W-:Y:S04]  /*10460*/  STG.E.64 desc[UR14][R2.64+0x10], R8 ;  /* 0x0000100802007986 */ /* 0x000fe8000c101b0e */
[----:B------:R-:W-:Y:S01]  /*10470*/  STG.E.64 desc[UR14][R2.64+0x18], R10 ;  /* 0x0000180a02007986 */ /* 0x000fe2000c101b0e */
[----:B------:R-:W-:Y:S05]  /*10480*/  EXIT ;  /* 0x000000000000794d */ /* 0x000fea0003800000 */
.L_x_4:
[----:B------:R-:W-:-:S00]  /*10490*/  BRA `(.L_x_4) ;  /* 0xfffffffc00fc7947 */ /* 0x000fc0000383ffff */
[----:B------:R-:W-:-:S00]  /*104a0*/  NOP ;  /* 0x0000000000007918 */ /* 0x000fc00000000000 */
        /* <DEDUP_REMOVED lines=13> */
.L_x_5:


//--------------------- .nv.shared.reserved.0     --------------------------
	.section	.nv.shared.reserved.0,"aw",@nobits
	.weak		__nv_reservedSMEM_offset_0_alias
	.size		__nv_reservedSMEM_offset_0_alias, 0, 64
	.other		__nv_reservedSMEM_offset_0_alias,@"STO_CUDA_RESERVED_SHARED STV_DEFAULT"
__nv_reservedSMEM_offset_0_alias:
	.zero		0
	.zero		64


//--------------------- .nv.constant0._Z10nonceGrindPKmPmS1_S0_ --------------------------
	.section	.nv.constant0._Z10nonceGrindPKmPmS1_S0_,"a",@progbits
	.sectionflags	@""
	.align	4
.nv.constant0._Z10nonceGrindPKmPmS1_S0_:
	.zero		928


//--------------------- SYMBOLS --------------------------

	.type		.nv.reservedSmem.offset0,@object
	.size		.nv.reservedSmem.offset0,0x4
